def attn_fwd(
    Q,
    K,
    V,
    Out,
    Lse,
    sm_scale,
    stride_qz,
    stride_qh,
    stride_qm,
    stride_qk,
    stride_kz,
    stride_kh,
    stride_kn,
    stride_kk,
    stride_vz,
    stride_vh,
    stride_vn,
    stride_vk,
    stride_oz,
    stride_oh,
    stride_om,
    stride_ok,
    seqlen_q,
    seqlen_k,
    BLOCK_M: tl.constexpr,
    BLOCK_N: tl.constexpr,
    HEAD_DIM: tl.constexpr,
    CAUSAL: tl.constexpr,
):
    start_m = tl.program_id(0)
    off_hz = tl.program_id(1)
    q_off = off_hz * stride_qh
    k_off = off_hz * stride_kh
    v_off = off_hz * stride_vh
    offs_m = start_m * BLOCK_M + tl.arange(0, BLOCK_M)
    offs_d = tl.arange(0, HEAD_DIM)
    offs_n = tl.arange(0, BLOCK_N)
    q_ptrs = Q + q_off + offs_m[:, None] * stride_qm + offs_d[None, :] * stride_qk
    k_ptrs = K + k_off + offs_d[:, None] * stride_kk + offs_n[None, :] * stride_kn
    v_ptrs = V + v_off + offs_n[:, None] * stride_vn + offs_d[None, :] * stride_vk
    m_i = tl.full([BLOCK_M], float("-inf"), dtype=tl.float32)
    l_i = tl.zeros([BLOCK_M], dtype=tl.float32) + 1.0
    acc = tl.zeros([BLOCK_M, HEAD_DIM], dtype=tl.float32)
    q = tl.load(q_ptrs)
    acc, l_i, m_i = _attn_fwd_inner(
        acc,
        l_i,
        m_i,
        q,
        k_ptrs,
        v_ptrs,
        sm_scale,
        stride_kn,
        stride_vn,
        start_m,
        seqlen_k,
        BLOCK_M,
        BLOCK_N,
        HEAD_DIM,
        CAUSAL,
    )
    acc = acc / l_i[:, None]
    lse = m_i + tl.math.log2(l_i) / 1.4426950408889634
    o_ptrs = (
        Out
        + off_hz * stride_oh
        + offs_m[:, None] * stride_om
        + offs_d[None, :] * stride_ok
    )
    tl.store(o_ptrs, acc.to(Out.dtype.element_ty))
    tl.store(Lse + off_hz * seqlen_q + offs_m, lse)

# config = {"BLOCK_M": 64, "BLOCK_N": 128, "HEAD_DIM": 256, "arch": "sm_100", "causal": false, "dtype": "bf16", "num_stages": 3, "num_warps": 4}
# arch = sm_100


// ===== COMPILED SASS (sm_100a) =====

	.target	sm_100a

	.elftype	@"ET_EXEC"


//--------------------- .note.nv.tkinfo           --------------------------
	.section	.note.nv.tkinfo,"",@"SHT_NOTE"
	.sectionflags	@"SHF_NOTE_NV_TKINFO"
	.tkinfo
        /*0018*/ 	.word	0x00000081
        /*0030*/ 	.string	""
        /*0030*/ 	.string	"ptxas-blackwell"
        /*0030*/ 	.string	"Cuda compilation tools, release 12.9, V12.9.86"
        /*0030*/ 	.string	"Build cuda_12.9.r12.9/compiler.36037853_0"
        /*0030*/ 	.string	"-v  -suppress-debug-info  -lineinfo  -arch sm_100a "



//--------------------- .note.nv.cuver            --------------------------
	.section	.note.nv.cuver,"",@"SHT_NOTE"
	.sectionflags	@"SHF_NOTE_NV_CUVER"
        /*0018*/ 	.short	0x0001
        /*001a*/ 	.short	0x0064
        /*001c*/ 	.short	0x0001
        /*001e*/ 	.short	0x0000
        /*0020*/ 	.short	0x0001
        /*0022*/ 	.short	0x0000


//--------------------- .nv.info                  --------------------------
	.section	.nv.info,"",@"SHT_CUDA_INFO"
	.align	4


	//----- nvinfo : EIATTR_REGCOUNT
	.align		4
        /*0000*/ 	.byte	0x04, 0x2f
        /*0002*/ 	.short	(.L_5 - .L_4)
	.align		4
.L_4:
        /*0004*/ 	.word	index@(attn_fwd)
        /*0008*/ 	.word	0x000000a8


	//----- nvinfo : EIATTR_FRAME_SIZE
	.align		4
.L_5:
        /*000c*/ 	.byte	0x04, 0x11
        /*000e*/ 	.short	(.L_7 - .L_6)
	.align		4
.L_6:
        /*0010*/ 	.word	index@($__internal_2_$__cuda_sm10x_tcgen05_guardrail_trap_unallocated_columns_being_dealloced)
        /*0014*/ 	.word	0x00001428


	//----- nvinfo : EIATTR_FRAME_SIZE
	.align		4
.L_7:
        /*0018*/ 	.byte	0x04, 0x11
        /*001a*/ 	.short	(.L_9 - .L_8)
	.align		4
.L_8:
        /*001c*/ 	.word	index@($__internal_1_$__cuda_sm10x_tcgen05_guardrail_trap_phase_invalid_during_alloc)
        /*0020*/ 	.word	0x00001428


	//----- nvinfo : EIATTR_FRAME_SIZE
	.align		4
.L_9:
        /*0024*/ 	.byte	0x04, 0x11
        /*0026*/ 	.short	(.L_11 - .L_10)
	.align		4
.L_10:
        /*0028*/ 	.word	index@($__internal_0_$__cuda_sm10x_tcgen05_guardrail_trap_col_being_dealloced_not_returned_by_alloc)
        /*002c*/ 	.word	0x00001428


	//----- nvinfo : EIATTR_FRAME_SIZE
	.align		4
.L_11:
        /*0030*/ 	.byte	0x04, 0x11
        /*0032*/ 	.short	(.L_13 - .L_12)
	.align		4
.L_12:
        /*0034*/ 	.word	index@(attn_fwd)
        /*0038*/ 	.word	0x00001428


	//----- nvinfo : EIATTR_MIN_STACK_SIZE
	.align		4
.L_13:
        /*003c*/ 	.byte	0x04, 0x12
        /*003e*/ 	.short	(.L_15 - .L_14)
	.align		4
.L_14:
        /*0040*/ 	.word	index@(attn_fwd)
        /*0044*/ 	.word	0x00001428
.L_15:


//--------------------- .nv.info.attn_fwd         --------------------------
	.section	.nv.info.attn_fwd,"",@"SHT_CUDA_INFO"
	.sectionflags	@""
	.align	4


	//----- nvinfo : EIATTR_CUDA_API_VERSION
	.align		4
        /*0000*/ 	.byte	0x04, 0x37
        /*0002*/ 	.short	(.L_17 - .L_16)
.L_16:
        /*0004*/ 	.word	0x00000081


	//----- nvinfo : EIATTR_KPARAM_INFO
	.align		4
.L_17:
        /*0008*/ 	.byte	0x04, 0x17
        /*000a*/ 	.short	(.L_19 - .L_18)
.L_18:
        /*000c*/ 	.word	0x00000000
        /*0010*/ 	.short	0x0019
        /*0012*/ 	.short	0x0080
        /*0014*/ 	.byte	0x00, 0xf4, 0x21, 0x00


	//----- nvinfo : EIATTR_KPARAM_INFO
	.align		4
.L_19:
        /*0018*/ 	.byte	0x04, 0x17
        /*001a*/ 	.short	(.L_21 - .L_20)
.L_20:
        /*001c*/ 	.word	0x00000000
        /*0020*/ 	.short	0x0018
        /*0022*/ 	.short	0x0078
        /*0024*/ 	.byte	0x00, 0xf4, 0x21, 0x00


	//----- nvinfo : EIATTR_KPARAM_INFO
	.align		4
.L_21:
        /*0028*/ 	.byte	0x04, 0x17
        /*002a*/ 	.short	(.L_23 - .L_22)
.L_22:
        /*002c*/ 	.word	0x00000000
        /*0030*/ 	.short	0x0017
        /*0032*/ 	.short	0x0070
        /*0034*/ 	.byte	0x00, 0xf0, 0x11, 0x00


	//----- nvinfo : EIATTR_KPARAM_INFO
	.align		4
.L_23:
        /*0038*/ 	.byte	0x04, 0x17
        /*003a*/ 	.short	(.L_25 - .L_24)
.L_24:
        /*003c*/ 	.word	0x00000000
        /*0040*/ 	.short	0x0016
        /*0042*/ 	.short	0x006c
        /*0044*/ 	.byte	0x00, 0xf0, 0x11, 0x00


	//----- nvinfo : EIATTR_KPARAM_INFO
	.align		4
.L_25:
        /*0048*/ 	.byte	0x04, 0x17
        /*004a*/ 	.short	(.L_27 - .L_26)
.L_26:
        /*004c*/ 	.word	0x00000000
        /*0050*/ 	.short	0x0015
        /*0052*/ 	.short	0x0068
        /*0054*/ 	.byte	0x00, 0xf0, 0x11, 0x00


	//----- nvinfo : EIATTR_KPARAM_INFO
	.align		4
.L_27:
        /*0058*/ 	.byte	0x04, 0x17
        /*005a*/ 	.short	(.L_29 - .L_28)
.L_28:
        /*005c*/ 	.word	0x00000000
        /*0060*/ 	.short	0x0014
        /*0062*/ 	.short	0x0064
        /*0064*/ 	.byte	0x00, 0xf0, 0x11, 0x00


	//----- nvinfo : EIATTR_KPARAM_INFO
	.align		4
.L_29:
        /*0068*/ 	.byte	0x04, 0x17
        /*006a*/ 	.short	(.L_31 - .L_30)
.L_30:
        /*006c*/ 	.word	0x00000000
        /*0070*/ 	.short	0x0013
        /*0072*/ 	.short	0x0060
        /*0074*/ 	.byte	0x00, 0xf0, 0x11, 0x00


	//----- nvinfo : EIATTR_KPARAM_INFO
	.align		4
.L_31:
        /*0078*/ 	.byte	0x04, 0x17
        /*007a*/ 	.short	(.L_33 - .L_32)
.L_32:
        /*007c*/ 	.word	0x00000000
        /*0080*/ 	.short	0x0012
        /*0082*/ 	.short	0x005c
        /*0084*/ 	.byte	0x00, 0xf0, 0x11, 0x00


	//----- nvinfo : EIATTR_KPARAM_INFO
	.align		4
.L_33:
        /*0088*/ 	.byte	0x04, 0x17
        /*008a*/ 	.short	(.L_35 - .L_34)
.L_34:
        /*008c*/ 	.word	0x00000000
        /*0090*/ 	.short	0x0011
        /*0092*/ 	.short	0x0058
        /*0094*/ 	.byte	0x00, 0xf0, 0x11, 0x00


	//----- nvinfo : EIATTR_KPARAM_INFO
	.align		4
.L_35:
        /*0098*/ 	.byte	0x04, 0x17
        /*009a*/ 	.short	(.L_37 - .L_36)
.L_36:
        /*009c*/ 	.word	0x00000000
        /*00a0*/ 	.short	0x0010
        /*00a2*/ 	.short	0x0054
        /*00a4*/ 	.byte	0x00, 0xf0, 0x11, 0x00


	//----- nvinfo : EIATTR_KPARAM_INFO
	.align		4
.L_37:
        /*00a8*/ 	.byte	0x04, 0x17
        /*00aa*/ 	.short	(.L_39 - .L_38)
.L_38:
        /*00ac*/ 	.word	0x00000000
        /*00b0*/ 	.short	0x000f
        /*00b2*/ 	.short	0x0050
        /*00b4*/ 	.byte	0x00, 0xf0, 0x11, 0x00


	//----- nvinfo : EIATTR_KPARAM_INFO
	.align		4
.L_39:
        /*00b8*/ 	.byte	0x04, 0x17
        /*00ba*/ 	.short	(.L_41 - .L_40)
.L_40:
        /*00bc*/ 	.word	0x00000000
        /*00c0*/ 	.short	0x000e
        /*00c2*/ 	.short	0x004c
        /*00c4*/ 	.byte	0x00, 0xf0, 0x11, 0x00


	//----- nvinfo : EIATTR_KPARAM_INFO
	.align		4
.L_41:
        /*00c8*/ 	.byte	0x04, 0x17
        /*00ca*/ 	.short	(.L_43 - .L_42)
.L_42:
        /*00cc*/ 	.word	0x00000000
        /*00d0*/ 	.short	0x000d
        /*00d2*/ 	.short	0x0048
        /*00d4*/ 	.byte	0x00, 0xf0, 0x11, 0x00


	//----- nvinfo : EIATTR_KPARAM_INFO
	.align		4
.L_43:
        /*00d8*/ 	.byte	0x04, 0x17
        /*00da*/ 	.short	(.L_45 - .L_44)
.L_44:
        /*00dc*/ 	.word	0x00000000
        /*00e0*/ 	.short	0x000c
        /*00e2*/ 	.short	0x0044
        /*00e4*/ 	.byte	0x00, 0xf0, 0x11, 0x00


	//----- nvinfo : EIATTR_KPARAM_INFO
	.align		4
.L_45:
        /*00e8*/ 	.byte	0x04, 0x17
        /*00ea*/ 	.short	(.L_47 - .L_46)
.L_46:
        /*00ec*/ 	.word	0x00000000
        /*00f0*/ 	.short	0x000b
        /*00f2*/ 	.short	0x0040
        /*00f4*/ 	.byte	0x00, 0xf0, 0x11, 0x00


	//----- nvinfo : EIATTR_KPARAM_INFO
	.align		4
.L_47:
        /*00f8*/ 	.byte	0x04, 0x17
        /*00fa*/ 	.short	(.L_49 - .L_48)
.L_48:
        /*00fc*/ 	.word	0x00000000
        /*0100*/ 	.short	0x000a
        /*0102*/ 	.short	0x003c
        /*0104*/ 	.byte	0x00, 0xf0, 0x11, 0x00


	//----- nvinfo : EIATTR_KPARAM_INFO
	.align		4
.L_49:
        /*0108*/ 	.byte	0x04, 0x17
        /*010a*/ 	.short	(.L_51 - .L_50)
.L_50:
        /*010c*/ 	.word	0x00000000
        /*0110*/ 	.short	0x0009
        /*0112*/ 	.short	0x0038
        /*0114*/ 	.byte	0x00, 0xf0, 0x11, 0x00


	//----- nvinfo : EIATTR_KPARAM_INFO
	.align		4
.L_51:
        /*0118*/ 	.byte	0x04, 0x17
        /*011a*/ 	.short	(.L_53 - .L_52)
.L_52:
        /*011c*/ 	.word	0x00000000
        /*0120*/ 	.short	0x0008
        /*0122*/ 	.short	0x0034
        /*0124*/ 	.byte	0x00, 0xf0, 0x11, 0x00


	//----- nvinfo : EIATTR_KPARAM_INFO
	.align		4
.L_53:
        /*0128*/ 	.byte	0x04, 0x17
        /*012a*/ 	.short	(.L_55 - .L_54)
.L_54:
        /*012c*/ 	.word	0x00000000
        /*0130*/ 	.short	0x0007
        /*0132*/ 	.short	0x0030
        /*0134*/ 	.byte	0x00, 0xf0, 0x11, 0x00


	//----- nvinfo : EIATTR_KPARAM_INFO
	.align		4
.L_55:
        /*0138*/ 	.byte	0x04, 0x17
        /*013a*/ 	.short	(.L_57 - .L_56)
.L_56:
        /*013c*/ 	.word	0x00000000
        /*0140*/ 	.short	0x0006
        /*0142*/ 	.short	0x002c
        /*0144*/ 	.byte	0x00, 0xf0, 0x11, 0x00


	//----- nvinfo : EIATTR_KPARAM_INFO
	.align		4
.L_57:
        /*0148*/ 	.byte	0x04, 0x17
        /*014a*/ 	.short	(.L_59 - .L_58)
.L_58:
        /*014c*/ 	.word	0x00000000
        /*0150*/ 	.short	0x0005
        /*0152*/ 	.short	0x0028
        /*0154*/ 	.byte	0x00, 0xf0, 0x11, 0x00


	//----- nvinfo : EIATTR_KPARAM_INFO
	.align		4
.L_59:
        /*0158*/ 	.byte	0x04, 0x17
        /*015a*/ 	.short	(.L_61 - .L_60)
.L_60:
        /*015c*/ 	.word	0x00000000
        /*0160*/ 	.short	0x0004
        /*0162*/ 	.short	0x0020
        /*0164*/ 	.byte	0x00, 0xf4, 0x21, 0x00


	//----- nvinfo : EIATTR_KPARAM_INFO
	.align		4
.L_61:
        /*0168*/ 	.byte	0x04, 0x17
        /*016a*/ 	.short	(.L_63 - .L_62)
.L_62:
        /*016c*/ 	.word	0x00000000
        /*0170*/ 	.short	0x0003
        /*0172*/ 	.short	0x0018
        /*0174*/ 	.byte	0x00, 0xf4, 0x21, 0x00


	//----- nvinfo : EIATTR_KPARAM_INFO
	.align		4
.L_63:
        /*0178*/ 	.byte	0x04, 0x17
        /*017a*/ 	.short	(.L_65 - .L_64)
.L_64:
        /*017c*/ 	.word	0x00000000
        /*0180*/ 	.short	0x0002
        /*0182*/ 	.short	0x0010
        /*0184*/ 	.byte	0x00, 0xf4, 0x21, 0x00


	//----- nvinfo : EIATTR_KPARAM_INFO
	.align		4
.L_65:
        /*0188*/ 	.byte	0x04, 0x17
        /*018a*/ 	.short	(.L_67 - .L_66)
.L_66:
        /*018c*/ 	.word	0x00000000
        /*0190*/ 	.short	0x0001
        /*0192*/ 	.short	0x0008
        /*0194*/ 	.byte	0x00, 0xf4, 0x21, 0x00


	//----- nvinfo : EIATTR_KPARAM_INFO
	.align		4
.L_67:
        /*0198*/ 	.byte	0x04, 0x17
        /*019a*/ 	.short	(.L_69 - .L_68)
.L_68:
        /*019c*/ 	.word	0x00000000
        /*01a0*/ 	.short	0x0000
        /*01a2*/ 	.short	0x0000
        /*01a4*/ 	.byte	0x00, 0xf4, 0x21, 0x00


	//----- nvinfo : EIATTR_AT_ENTRY_FRAGMENTS
	.align		4
.L_69:
        /*01a8*/ 	.byte	0x04, 0x4f
        /*01aa*/ 	.short	(.L_71 - .L_70)


	//   ....[0]....
.L_70:
        /*01ac*/ 	.word	0x00000004


	//----- nvinfo : EIATTR_RESERVED_SMEM_USED
	.align		4
.L_71:
        /*01b0*/ 	.byte	0x01, 0x41
	.zero		2


	//----- nvinfo : EIATTR_SPARSE_MMA_MASK
	.align		4
        /*01b4*/ 	.byte	0x03, 0x50
        /*01b6*/ 	.short	0x0000


	//----- nvinfo : EIATTR_TCGEN05_1CTA_USED
	.align		4
        /*01b8*/ 	.byte	0x01, 0x51
	.zero		2


	//----- nvinfo : EIATTR_MAXREG_COUNT
	.align		4
        /*01bc*/ 	.byte	0x03, 0x1b
        /*01be*/ 	.short	0x00ff


	//----- nvinfo : EIATTR_NUM_BARRIERS
	.align		4
        /*01c0*/ 	.byte	0x02, 0x4c
        /*01c2*/ 	.byte	0x01
	.zero		1


	//----- nvinfo : EIATTR_ANNOTATIONS
	.align		4
        /*01c4*/ 	.byte	0x04, 0x55
        /*01c6*/ 	.short	(.L_73 - .L_72)


	//   ....[0]....
.L_72:
        /*01c8*/ 	.word	0x00000001
        /*01cc*/ 	.byte	0x30, 0x04, 0x00, 0x00, 0x01, 0x00, 0x00, 0x00, 0x00, 0x06, 0x00, 0x00, 0x01, 0x00, 0x00, 0x00
        /* <DEDUP_REMOVED lines=1022> */
        /*41bc*/ 	.byte	0x60, 0x8d, 0x02, 0x00, 0x01, 0x00, 0x00, 0x00, 0xa0, 0x8e, 0x02, 0x00


	//----- nvinfo : EIATTR_INT_WARP_WIDE_INSTR_OFFSETS
	.align		4
.L_73:
        /*41c8*/ 	.byte	0x04, 0x31
        /*41ca*/ 	.short	(.L_75 - .L_74)


	//   ....[0]....
.L_74:
        /*41cc*/ 	.word	0x00002e70


	//   ....[1]....
        /*41d0*/ 	.word	0x00003080


	//   ....[2]....
        /*41d4*/ 	.word	0x00008860


	//   ....[3]....
        /*41d8*/ 	.word	0x0000adb0


	//   ....[4]....
        /*41dc*/ 	.word	0x0001d4e0


	//   ....[5]....
        /*41e0*/ 	.word	0x00029630


	//   ....[6]....
        /*41e4*/ 	.word	0x00029670


	//----- nvinfo : EIATTR_COOP_GROUP_MASK_REGIDS
	.align		4
.L_75:
        /*41e8*/ 	.byte	0x04, 0x29
        /*41ea*/ 	.short	(.L_77 - .L_76)


	//   ....[0]....
.L_76:
        /*41ec*/ 	.word	0xffffffff


	//   ....[1]....
        /*41f0*/ 	.word	0xffffffff


	//   ....[2]....
        /*41f4*/ 	.word	0xffffffff


	//   ....[3]....
        /*41f8*/ 	.word	0xffffffff


	//   ....[4]....
        /*41fc*/ 	.word	0xffffffff


	//   ....[5]....
        /*4200*/ 	.word	0xffffffff


	//   ....[6]....
        /*4204*/ 	.word	0xffffffff


	//   ....[7]....
        /*4208*/ 	.word	0xffffffff


	//----- nvinfo : EIATTR_COOP_GROUP_INSTR_OFFSETS
	.align		4
.L_77:
        /*420c*/ 	.byte	0x04, 0x28
        /*420e*/ 	.short	(.L_79 - .L_78)


	//   ....[0]....
.L_78:
        /*4210*/ 	.word	0x00000060


	//   ....[1]....
        /*4214*/ 	.word	0x00000320


	//   ....[2]....
        /*4218*/ 	.word	0x00016a20


	//   ....[3]....
        /*421c*/ 	.word	0x00017d80


	//   ....[4]....
        /*4220*/ 	.word	0x0001e2a0


	//   ....[5]....
        /*4224*/ 	.word	0x0001f2b0


	//   ....[6]....
        /*4228*/ 	.word	0x000294b0


	//   ....[7]....
        /*422c*/ 	.word	0x00029720


	//----- nvinfo : EIATTR_VRC_CTA_INIT_COUNT
	.align		4
.L_79:
        /*4230*/ 	.byte	0x02, 0x4a
        /*4232*/ 	.byte	0x80
	.zero		1


	//----- nvinfo : EIATTR_MBARRIER_INSTR_OFFSETS
	.align		4
        /*4234*/ 	.byte	0x04, 0x39
        /*4236*/ 	.short	(.L_81 - .L_80)


	//   ....[0]....
.L_80:
        /*4238*/ 	.word	0x00003110
        /*423c*/ 	.word	0x000000ff
        /*4240*/ 	.word	0x00000000
        /*4244*/ 	.short	0x0100
        /*4246*/ 	.byte	0x06
	.zero		1


	//   ....[1]....
        /*4248*/ 	.word	0x00008890
        /*424c*/ 	.word	0x000000ff
        /*4250*/ 	.word	0x00038008
        /*4254*/ 	.short	0x0100
        /*4256*/ 	.byte	0x04
	.zero		1


	//   ....[2]....
        /*4258*/ 	.word	0x0000aff0
        /*425c*/ 	.word	0x000000ff
        /*4260*/ 	.word	0x00010000
        /*4264*/ 	.short	0x0100
        /*4266*/ 	.byte	0x04
	.zero		1


	//   ....[3]....
        /*4268*/ 	.word	0x0000b740
        /*426c*/ 	.word	0x000000ff
        /*4270*/ 	.word	0x00010000
        /*4274*/ 	.short	0x010a
        /*4276*/ 	.byte	0x04
	.zero		1


	//   ....[4]....
        /*4278*/ 	.word	0x0000c550
        /*427c*/ 	.word	0x000000ff
        /*4280*/ 	.word	0x00010000
        /*4284*/ 	.short	0x0108
        /*4286*/ 	.byte	0x04
	.zero		1


	//   ....[5]....
        /*4288*/ 	.word	0x0001d910
        /*428c*/ 	.word	0x000000ff
        /*4290*/ 	.word	0x00038010
        /*4294*/ 	.short	0x0100
        /*4296*/ 	.byte	0x04
	.zero		1


	//   ....[6]....
        /*4298*/ 	.word	0x0001dc00
        /*429c*/ 	.word	0x000000ff
        /*42a0*/ 	.word	0x00038010
        /*42a4*/ 	.short	0x010a
        /*42a6*/ 	.byte	0x04
	.zero		1


	//   ....[7]....
        /*42a8*/ 	.word	0x0001dc70
        /*42ac*/ 	.word	0x000000ff
        /*42b0*/ 	.word	0x00038010
        /*42b4*/ 	.short	0x0108
        /*42b6*/ 	.byte	0x04
	.zero		1


	//   ....[8]....
        /*42b8*/ 	.word	0x0001dcc0
        /*42bc*/ 	.word	0x000000ff
        /*42c0*/ 	.word	0x00000000
        /*42c4*/ 	.short	0x010a
        /*42c6*/ 	.byte	0x06
	.zero		1


	//   ....[9]....
        /*42c8*/ 	.word	0x000246a0
        /*42cc*/ 	.word	0x000000ff
        /*42d0*/ 	.word	0x00000000
        /*42d4*/ 	.short	0x010a
        /*42d6*/ 	.byte	0x06
	.zero		1


	//   ....[10]....
        /*42d8*/ 	.word	0x000247c0
        /*42dc*/ 	.word	0x000000ff
        /*42e0*/ 	.word	0x00038000
        /*42e4*/ 	.short	0x0108
        /*42e6*/ 	.byte	0x04
	.zero		1


	//   ....[11]....
        /*42e8*/ 	.word	0x000248f0
        /*42ec*/ 	.word	0x000000ff
        /*42f0*/ 	.word	0x00038008
        /*42f4*/ 	.short	0x0108
        /*42f6*/ 	.byte	0x04
	.zero		1


	//   ....[12]....
        /*42f8*/ 	.word	0x00029740
        /*42fc*/ 	.word	0x000000ff
        /*4300*/ 	.word	0x00010000
        /*4304*/ 	.short	0x010a
        /*4306*/ 	.byte	0x04
	.zero		1


	//   ....[13]....
        /*4308*/ 	.word	0x00029770
        /*430c*/ 	.word	0x000000ff
        /*4310*/ 	.word	0x00038010
        /*4314*/ 	.short	0x010a
        /*4316*/ 	.byte	0x04
	.zero		1


	//   ....[14]....
        /*4318*/ 	.word	0x000297a0
        /*431c*/ 	.word	0x000000ff
        /*4320*/ 	.word	0x00000000
        /*4324*/ 	.short	0x010a
        /*4326*/ 	.byte	0x06
	.zero		1


	//   ....[15]....
        /*4328*/ 	.word	0x000297d0
        /*432c*/ 	.word	0x000000ff
        /*4330*/ 	.word	0x00000000
        /*4334*/ 	.short	0x010a
        /*4336*/ 	.byte	0x06
	.zero		1


	//----- nvinfo : EIATTR_NUM_MBARRIERS
	.align		4
.L_81:
        /*4338*/ 	.byte	0x03, 0x38
        /*433a*/ 	.short	0xffff


	//----- nvinfo : EIATTR_EXIT_INSTR_OFFSETS
	.align		4
        /*433c*/ 	.byte	0x04, 0x1c
        /*433e*/ 	.short	(.L_83 - .L_82)


	//   ....[0]....
.L_82:
        /*4340*/ 	.word	0x00029730


	//----- nvinfo : EIATTR_REQNTID
	.align		4
.L_83:
        /*4344*/ 	.byte	0x04, 0x10
        /*4346*/ 	.short	(.L_85 - .L_84)
.L_84:
        /*4348*/ 	.word	0x00000080
        /*434c*/ 	.word	0x00000001
        /*4350*/ 	.word	0x00000001


	//----- nvinfo : EIATTR_CRS_STACK_SIZE
	.align		4
.L_85:
        /*4354*/ 	.byte	0x04, 0x1e
        /*4356*/ 	.short	(.L_87 - .L_86)
.L_86:
        /*4358*/ 	.word	0x00000000


	//----- nvinfo : EIATTR_CBANK_PARAM_SIZE
	.align		4
.L_87:
        /*435c*/ 	.byte	0x03, 0x19
        /*435e*/ 	.short	0x0088


	//----- nvinfo : EIATTR_PARAM_CBANK
	.align		4
        /*4360*/ 	.byte	0x04, 0x0a
        /*4362*/ 	.short	(.L_89 - .L_88)
	.align		4
.L_88:
        /*4364*/ 	.word	index@(.nv.constant0.attn_fwd)
        /*4368*/ 	.short	0x0380
        /*436a*/ 	.short	0x0088


	//----- nvinfo : EIATTR_SW_WAR
	.align		4
.L_89:
        /*436c*/ 	.byte	0x04, 0x36
        /*436e*/ 	.short	(.L_91 - .L_90)
.L_90:
        /*4370*/ 	.word	0x00000008
.L_91:


//--------------------- .nv.compat                --------------------------
	.section	.nv.compat,"",@"SHT_CUDA_COMPAT_INFO"
	.align	4
        /*0000*/ 	.byte	0x02, 0x02, 0x02, 0x00, 0x02, 0x05, 0x05, 0x00, 0x02, 0x03, 0x00, 0x00, 0x02, 0x06, 0x01, 0x00


//--------------------- .nv.callgraph             --------------------------
	.section	.nv.callgraph,"",@"SHT_CUDA_CALLGRAPH"
	.align	4
	.sectionentsize	8
	.align		4
        /*0000*/ 	.word	0x00000000
	.align		4
        /*0004*/ 	.word	0xffffffff
	.align		4
        /*0008*/ 	.word	0x00000000
	.align		4
        /*000c*/ 	.word	0xfffffffe
	.align		4
        /*0010*/ 	.word	0x00000000
	.align		4
        /*0014*/ 	.word	0xfffffffd
	.align		4
        /*0018*/ 	.word	0x00000000
	.align		4
        /*001c*/ 	.word	0xfffffffc


//--------------------- .nv.constant4             --------------------------
	.section	.nv.constant4,"a",@progbits
	.align	8
	.align		8
.nv.constant4:
        /*0000*/ 	.dword	_$_str


//--------------------- .text.attn_fwd            --------------------------
	.section	.text.attn_fwd,"ax",@progbits
	.align	128
        .global         attn_fwd
        .type           attn_fwd,@function
        .size           attn_fwd,(.L_x_28 - attn_fwd)
        .other          attn_fwd,@"STO_CUDA_ENTRY STV_DEFAULT"
attn_fwd:
.text.attn_fwd:
[----:B------:R-:W0:Y:S01]  /*0000*/  LDC R1, c[0x0][0x37c] ;  /* 0x0000df00ff017b82 */ /* 0x000e220000000800 */
[----:B------:R-:W1:Y:S01]  /*0010*/  S2R R0, SR_TID.X ;  /* 0x0000000000007919 */ /* 0x000e620000002100 */
[----:B0-----:R-:W-:Y:S02]  /*0020*/  IADD3 R1, PT, PT, R1, -0x1428, RZ ;  /* 0xffffebd801017810 */ /* 0x001fe40007ffe0ff */
[----:B-1----:R-:W-:-:S13]  /*0030*/  ISETP.GE.U32.AND P0, PT, R0, 0x20, PT ;  /* 0x000000200000780c */ /* 0x002fda0003f06070 */
[----:B------:R-:W-:Y:S05]  /*0040*/  @P0 BRA `(.L_x_0) ;  /* 0x0000000000b80947 */ /* 0x000fea0003800000 */
[----:B------:R-:W0:Y:S01]  /*0050*/  S2R R7, SR_CgaCtaId ;  /* 0x0000000000077919 */ /* 0x000e220000008800 */
[----:B------:R-:W-:Y:S01]  /*0060*/  NOP ;  /* 0x0000000000007918 */ /* 0x000fe20000000000 */
[----:B------:R-:W-:-:S04]  /*0070*/  MOV R0, 0x40 ;  /* 0x0000004000007802 */ /* 0x000fc80000000f00 */
[----:B0-----:R-:W-:Y:S02]  /*0080*/  LEA R2, R7, R0, 0x18 ;  /* 0x0000000007027211 */ /* 0x001fe400078ec0ff */
[----:B------:R-:W-:-:S04]  /*0090*/  MOV R0, 0x400 ;  /* 0x0000040000007802 */ /* 0x000fc80000000f00 */
[----:B------:R-:W0:Y:S01]  /*00a0*/  LDS.U8 R2, [R2] ;  /* 0x0000000002027984 */ /* 0x000e220000000000 */
[----:B------:R-:W-:Y:S02]  /*00b0*/  LEA R0, R7, R0, 0x18 ;  /* 0x0000000007007211 */ /* 0x000fe400078ec0ff */
[----:B0-----:R-:W-:-:S13]  /*00c0*/  ISETP.NE.AND P1, PT, R2, RZ, PT ;  /* 0x000000ff0200720c */ /* 0x001fda0003f25270 */
[----:B------:R-:W-:Y:S05]  /*00d0*/  @P1 BRA `(.L_x_1) ;  /* 0x00000000007c1947 */ /* 0x000fea0003800000 */
[----:B------:R-:W-:-:S13]  /*00e0*/  ELECT P1, URZ, PT ;  /* 0x0000000000ff782f */ /* 0x000fda0003820000 */
[----:B------:R-:W-:Y:S05]  /*00f0*/  @!P1 BRA `(.L_x_2) ;  /* 0x0000000000849947 */ /* 0x000fea0003800000 */
[----:B------:R-:W-:Y:S01]  /*0100*/  UMOV UR4, 0x10 ;  /* 0x0000001000047882 */ /* 0x000fe20000000000 */
[----:B------:R-:W-:Y:S01]  /*0110*/  HFMA2 R9, -RZ, RZ, 0, 5.9604644775390625e-08 ;  /* 0x00000001ff097431 */ /* 0x000fe200000001ff */
[----:B------:R-:W-:-:S03]  /*0120*/  MOV R3, 0xffff ;  /* 0x0000ffff00037802 */ /* 0x000fc60000000f00 */
[----:B------:R-:W-:Y:S04]  /*0130*/  DEPBAR.LE SB0, 0x36 ;  /* 0x00008d800000791a */ /* 0x000fe80000000000 */
[----:B------:R-:W0:Y:S02]  /*0140*/  UTCATOMSWS.FIND_AND_SET.ALIGN UP0, UR4, UR4 ;  /* 0x00000004000475e3 */ /* 0x000e240008000800 */
[----:B0-----:R-:W-:-:S04]  /*0150*/  PLOP3.LUT P1, PT, PT, PT, UP0, 0x80, 0x8 ;  /* 0x000000000008781c */ /* 0x001fc80003f2f008 */
[----:B------:R-:W-:-:S04]  /*0160*/  SEL R2, RZ, 0xffffffff, !P1 ;  /* 0xffffffffff027807 */ /* 0x000fc80004800000 */
[----:B------:R-:W-:Y:S02]  /*0170*/  ISETP.NE.AND P1, PT, R2, RZ, PT ;  /* 0x000000ff0200720c */ /* 0x000fe40003f25270 */
[----:B------:R-:W-:-:S11]  /*0180*/  MOV R2, UR4 ;  /* 0x0000000400027c02 */ /* 0x000fd60008000f00 */
[----:B------:R-:W-:Y:S05]  /*0190*/  @P1 BRA `(.L_x_3) ;  /* 0x0000000000241947 */ /* 0x000fea0003800000 */
.L_x_4:
[----:B------:R-:W-:Y:S05]  /*01a0*/  NANOSLEEP 0x64 ;  /* 0x000000640000795d */ /* 0x000fea0003800000 */
[----:B------:R-:W-:-:S05]  /*01b0*/  UMOV UR4, 0x10 ;  /* 0x0000001000047882 */ /* 0x000fca0000000000 */
[----:B------:R-:W-:Y:S04]  /*01c0*/  DEPBAR.LE SB0, 0x36 ;  /* 0x00008d800000791a */ /* 0x000fe80000000000 */
[----:B------:R-:W0:Y:S02]  /*01d0*/  UTCATOMSWS.FIND_AND_SET.ALIGN UP0, UR4, UR4 ;  /* 0x00000004000475e3 */ /* 0x000e240008000800 */
[----:B0-----:R-:W-:-:S04]  /*01e0*/  PLOP3.LUT P1, PT, PT, PT, UP0, 0x80, 0x8 ;  /* 0x000000000008781c */ /* 0x001fc80003f2f008 */
[----:B------:R-:W-:-:S04]  /*01f0*/  SEL R2, RZ, 0xffffffff, !P1 ;  /* 0xffffffffff027807 */ /* 0x000fc80004800000 */
[----:B------:R-:W-:Y:S02]  /*0200*/  ISETP.NE.AND P1, PT, R2, RZ, PT ;  /* 0x000000ff0200720c */ /* 0x000fe40003f25270 */
[----:B------:R-:W-:-:S11]  /*0210*/  MOV R2, UR4 ;  /* 0x0000000400027c02 */ /* 0x000fd60008000f00 */
[----:B------:R-:W-:Y:S05]  /*0220*/  @!P1 BRA `(.L_x_4) ;  /* 0xfffffffc00dc9947 */ /* 0x000fea000383ffff */
.L_x_3:
[----:B------:R-:W-:Y:S02]  /*0230*/  IADD3 R4, PT, PT, R2, 0x10, RZ ;  /* 0x0000001002047810 */ /* 0x000fe40007ffe0ff */
[----:B------:R-:W-:Y:S02]  /*0240*/  SHF.L.U32 R3, R3, R2, RZ ;  /* 0x0000000203037219 */ /* 0x000fe400000006ff */
[----:B------:R-:W-:Y:S02]  /*0250*/  MOV R5, 0x50 ;  /* 0x0000005000057802 */ /* 0x000fe40000000f00 */
[----:B------:R-:W-:Y:S02]  /*0260*/  SHF.L.U32 R4, R9, R4, RZ ;  /* 0x0000000409047219 */ /* 0x000fe400000006ff */
[----:B------:R-:W-:Y:S02]  /*0270*/  LEA R6, R7, R5, 0x18 ;  /* 0x0000000507067211 */ /* 0x000fe400078ec0ff */
[----:B------:R-:W-:-:S02]  /*0280*/  LOP3.LUT R3, R4, R3, RZ, 0xfc, !PT ;  /* 0x0000000304037212 */ /* 0x000fc400078efcff */
[----:B------:R-:W-:-:S03]  /*0290*/  SHF.L.U32 R5, R2, 0x5, RZ ;  /* 0x0000000502057819 */ /* 0x000fc600000006ff */
[----:B------:R0:W-:Y:S04]  /*02a0*/  ATOMS.OR RZ, [R6], R3 ;  /* 0x0000000306ff738c */ /* 0x0001e80003000000 */
[----:B------:R0:W-:Y:S01]  /*02b0*/  STS [R0], R5 ;  /* 0x0000000500007388 */ /* 0x0001e20000000800 */
[----:B------:R-:W-:Y:S05]  /*02c0*/  BRA `(.L_x_2) ;  /* 0x0000000000107947 */ /* 0x000fea0003800000 */
.L_x_1:
[----:B------:R-:W-:Y:S02]  /*02d0*/  MOV R3, 0xffffffff ;  /* 0xffffffff00037802 */ /* 0x000fe40000000f00 */
[----:B------:R-:W-:-:S03]  /*02e0*/  MOV R2, 0x310 ;  /* 0x0000031000027802 */ /* 0x000fc60000000f00 */
[----:B------:R0:W-:Y:S04]  /*02f0*/  STS [R0], R3 ;  /* 0x0000000300007388 */ /* 0x0001e80000000800 */
[----:B0-----:R-:W-:Y:S05]  /*0300*/  CALL.REL.NOINC `($__internal_1_$__cuda_sm10x_tcgen05_guardrail_trap_phase_invalid_during_alloc) ;  /* 0x0000029400487944 */ /* 0x001fea0003c00000 */
.L_x_2:
[----:B------:R-:W-:Y:S05]  /*0310*/  WARPSYNC.ALL ;  /* 0x0000000000007948 */ /* 0x000fea0003800000 */
[----:B------:R-:W-:Y:S01]  /*0320*/  NOP ;  /* 0x0000000000007918 */ /* 0x000fe20000000000 */
.L_x_0:
[----:B------:R-:W1:Y:S01]  /*0330*/  S2R R10, SR_TID.X ;  /* 0x00000000000a7919 */ /* 0x000e620000002100 */
[----:B0-----:R-:W0:Y:S01]  /*0340*/  LDC.64 R4, c[0x0][0x3b0] ;  /* 0x0000ec00ff047b82 */ /* 0x001e220000000a00 */
[----:B------:R-:W-:Y:S01]  /*0350*/  MOV R8, 0x400 ;  /* 0x0000040000087802 */ /* 0x000fe20000000f00 */
[----:B------:R-:W2:Y:S01]  /*0360*/  LDCU.64 UR8, c[0x0][0x358] ;  /* 0x00006b00ff0877ac */ /* 0x000ea20008000a00 */
[----:B------:R-:W3:Y:S02]  /*0370*/  S2R R3, SR_CTAID.X ;  /* 0x0000000000037919 */ /* 0x000ee40000002500 */
[----:B------:R-:W-:Y:S01]  /*0380*/  R2UR UR4, R8 ;  /* 0x00000000080472ca */ /* 0x000fe200000e0000 */
[----:B------:R-:W0:Y:S02]  /*0390*/  S2R R9, SR_CTAID.Y ;  /* 0x0000000000097919 */ /* 0x000e240000002600 */
[----:B------:R-:W4:Y:S08]  /*03a0*/  S2UR UR5, SR_CgaCtaId ;  /* 0x00000000000579c3 */ /* 0x000f300000008800 */
[----:B------:R-:W5:Y:S08]  /*03b0*/  LDC.64 R6, c[0x0][0x380] ;  /* 0x0000e000ff067b82 */ /* 0x000f700000000a00 */
[----:B------:R-:W2:Y:S01]  /*03c0*/  LDC R103, c[0x0][0x3b8] ;  /* 0x0000ee00ff677b82 */ /* 0x000ea20000000800 */
[----:B-1----:R-:W-:Y:S01]  /*03d0*/  LOP3.LUT R0, R10, 0x3f, RZ, 0xc0, !PT ;  /* 0x0000003f0a007812 */ /* 0x002fe200078ec0ff */
[----:B----4-:R-:W-:-:S06]  /*03e0*/  ULEA UR4, UR5, UR4, 0x18 ;  /* 0x0000000405047291 */ /* 0x010fcc000f8ec0ff */
[----:B------:R-:W-:Y:S01]  /*03f0*/  BAR.SYNC.DEFER_BLOCKING 0x0 ;  /* 0x0000000000007b1d */ /* 0x000fe20000010000 */
[----:B---3--:R-:W-:Y:S02]  /*0400*/  LEA R2, R3, R0, 0x6 ;  /* 0x0000000003027211 */ /* 0x008fe400078e30ff */
[----:B------:R-:W-:Y:S01]  /*0410*/  SHF.R.U32.HI R3, RZ, 0x6, R10 ;  /* 0x00000006ff037819 */ /* 0x000fe2000001160a */
[----:B0-----:R-:W-:Y:S02]  /*0420*/  IMAD R0, R9, R4, RZ ;  /* 0x0000000409007224 */ /* 0x001fe400078e02ff */
[----:B------:R0:W-:Y:S01]  /*0430*/  STL [R1+0x814], R2 ;  /* 0x0008140201007387 */ /* 0x0001e20000100800 */
[----:B------:R-:W-:Y:S01]  /*0440*/  SGXT.U32 R4, R3, 0x1 ;  /* 0x000000010304781a */ /* 0x000fe20000000000 */
[C---:B------:R-:W-:Y:S01]  /*0450*/  IMAD.HI R88, R0.reuse, 0x2, RZ ;  /* 0x0000000200587827 */ /* 0x040fe200078e02ff */
[----:B------:R-:W-:-:S03]  /*0460*/  SHF.L.U32 R89, R0, 0x1, RZ ;  /* 0x0000000100597819 */ /* 0x000fc600000006ff */
[----:B--2---:R-:W-:Y:S02]  /*0470*/  IMAD R4, R4, R103, RZ ;  /* 0x0000006704047224 */ /* 0x004fe400078e02ff */
[----:B0-----:R-:W-:Y:S02]  /*0480*/  IMAD R2, R2, R5, RZ ;  /* 0x0000000502027224 */ /* 0x001fe400078e02ff */
[----:B------:R-:W0:Y:S01]  /*0490*/  S2R R5, SR_CgaCtaId ;  /* 0x0000000000057919 */ /* 0x000e220000008800 */
[----:B------:R-:W-:Y:S02]  /*04a0*/  LEA R0, R103, R4, 0x1 ;  /* 0x0000000467007211 */ /* 0x000fe400078e08ff */
[C---:B------:R-:W-:Y:S01]  /*04b0*/  SHF.L.U32 R3, R2.reuse, 0x1, RZ ;  /* 0x0000000102037819 */ /* 0x040fe200000006ff */
[----:B------:R-:W-:Y:S01]  /*04c0*/  IMAD.HI R2, R2, 0x2, RZ ;  /* 0x0000000202027827 */ /* 0x000fe200078e02ff */
[----:B------:R-:W1:Y:S01]  /*04d0*/  LDS R23, [UR4] ;  /* 0x00000004ff177984 */ /* 0x000e620008000800 */
[----:B------:R-:W-:Y:S01]  /*04e0*/  BAR.SYNC.DEFER_BLOCKING 0x0 ;  /* 0x0000000000007b1d */ /* 0x000fe20000010000 */
[----:B-----5:R-:W-:-:S02]  /*04f0*/  IADD3 R89, P1, P2, R3, R6, R89 ;  /* 0x0000000603597210 */ /* 0x020fc40007a3e059 */
[----:B------:R-:W-:Y:S02]  /*0500*/  LEA R6, R103, R0, 0x1 ;  /* 0x0000000067067211 */ /* 0x000fe400078e08ff */
[----:B------:R-:W-:Y:S02]  /*0510*/  IADD3.X R88, PT, PT, R2, R7, R88, P1, P2 ;  /* 0x0000000702587210 */ /* 0x000fe40000fe4458 */
[-C--:B------:R-:W-:Y:S02]  /*0520*/  LEA R138, P1, R4, R89.reuse, 0x1 ;  /* 0x00000059048a7211 */ /* 0x080fe400078208ff */
[----:B------:R-:W-:Y:S02]  /*0530*/  LEA R2, P2, R0, R89, 0x1 ;  /* 0x0000005900027211 */ /* 0x000fe400078408ff */
[----:B------:R-:W-:Y:S01]  /*0540*/  LEA.HI.X.SX32 R139, R4, R88, 0x1, P1 ;  /* 0x00000058048b7211 */ /* 0x000fe200008f0eff */
[----:B------:R-:W-:Y:S10]  /*0550*/  @P0 BRA `(.L_x_5) ;  /* 0x0000000000180947 */ /* 0x000ff40003800000 */
[----:B------:R-:W-:Y:S01]  /*0560*/  ELECT P1, URZ, PT ;  /* 0x0000000000ff782f */ /* 0x000fe20003820000 */
[----:B------:R-:W-:Y:S01]  /*0570*/  HFMA2 R4, -RZ, RZ, 0, 5.9604644775390625e-08 ;  /* 0x00000001ff047431 */ /* 0x000fe200000001ff */
[----:B------:R-:W-:Y:S11]  /*0580*/  UVIRTCOUNT.DEALLOC.SMPOOL 0x80 ;  /* 0x000000800000784c */ /* 0x000ff60000000000 */
[----:B------:R-:W-:-:S04]  /*0590*/  @P1 MOV R8, 0x40 ;  /* 0x0000004000081802 */ /* 0x000fc80000000f00 */
[----:B0-----:R-:W-:-:S05]  /*05a0*/  @P1 LEA R5, R5, R8, 0x18 ;  /* 0x0000000805051211 */ /* 0x001fca00078ec0ff */
[----:B------:R2:W-:Y:S02]  /*05b0*/  @P1 STS.U8 [R5], R4 ;  /* 0x0000000405001388 */ /* 0x0005e40000000000 */
.L_x_5:
[C---:B------:R-:W-:Y:S01]  /*05c0*/  LEA R10, R103.reuse, R6, 0x1 ;  /* 0x00000006670a7211 */ /* 0x040fe200078e08ff */
[----:B------:R-:W3:Y:S01]  /*05d0*/  LDG.E.U16 R138, desc[UR8][R138.64] ;  /* 0x000000088a8a7981 */ /* 0x000ee2000c1e1500 */
[-C--:B--2---:R-:W-:Y:S02]  /*05e0*/  LEA R4, P1, R6, R89.reuse, 0x1 ;  /* 0x0000005906047211 */ /* 0x084fe400078208ff */
[----:B------:R-:W-:Y:S01]  /*05f0*/  LEA.HI.X.SX32 R3, R0, R88, 0x1, P2 ;  /* 0x0000005800037211 */ /* 0x000fe200010f0eff */
[----:B------:R-:W-:Y:S01]  /*0600*/  STL [R1+0x1370], R151 ;  /* 0x0013709701007387 */ /* 0x000fe20000100800 */
[----:B------:R-:W-:Y:S02]  /*0610*/  LEA R0, R103, R10, 0x1 ;  /* 0x0000000a67007211 */ /* 0x000fe400078e08ff */
[----:B0-----:R-:W-:Y:S01]  /*0620*/  LEA.HI.X.SX32 R5, R6, R88, 0x1, P1 ;  /* 0x0000005806057211 */ /* 0x001fe200008f0eff */
[----:B------:R0:W2:Y:S01]  /*0630*/  LDG.E.U16 R137, desc[UR8][R2.64] ;  /* 0x0000000802897981 */ /* 0x0000a2000c1e1500 */
[----:B------:R-:W-:-:S02]  /*0640*/  LEA R6, P1, R10, R89, 0x1 ;  /* 0x000000590a067211 */ /* 0x000fc400078208ff */
[-C--:B------:R-:W-:Y:S01]  /*0650*/  LEA R8, P2, R0, R89.reuse, 0x1 ;  /* 0x0000005900087211 */ /* 0x080fe200078408ff */
[----:B------:R4:W5:Y:S01]  /*0660*/  LDG.E.U16 R136, desc[UR8][R4.64] ;  /* 0x0000000804887981 */ /* 0x000962000c1e1500 */
[C---:B------:R-:W-:Y:S02]  /*0670*/  LEA R12, R103.reuse, R0, 0x1 ;  /* 0x00000000670c7211 */ /* 0x040fe400078e08ff */
[-C--:B------:R-:W-:Y:S01]  /*0680*/  LEA.HI.X.SX32 R7, R10, R88.reuse, 0x1, P1 ;  /* 0x000000580a077211 */ /* 0x080fe200008f0eff */
[----:B------:R-:W-:Y:S01]  /*0690*/  STL [R1+0x136c], R152 ;  /* 0x00136c9801007387 */ /* 0x000fe20000100800 */
[----:B------:R-:W-:Y:S02]  /*06a0*/  LEA.HI.X.SX32 R9, R0, R88, 0x1, P2 ;  /* 0x0000005800097211 */ /* 0x000fe400010f0eff */
[----:B------:R-:W-:Y:S01]  /*06b0*/  LEA R10, P1, R12, R89, 0x1 ;  /* 0x000000590c0a7211 */ /* 0x000fe200078208ff */
[----:B------:R1:W2:Y:S01]  /*06c0*/  LDG.E.U16 R135, desc[UR8][R6.64] ;  /* 0x0000000806877981 */ /* 0x0002a2000c1e1500 */
[----:B------:R-:W-:-:S02]  /*06d0*/  LEA R0, R103, R12, 0x1 ;  /* 0x0000000c67007211 */ /* 0x000fc400078e08ff */
[-C--:B------:R-:W-:Y:S01]  /*06e0*/  LEA.HI.X.SX32 R11, R12, R88.reuse, 0x1, P1 ;  /* 0x000000580c0b7211 */ /* 0x080fe200008f0eff */
[----:B------:R1:W2:Y:S01]  /*06f0*/  LDG.E.U16 R134, desc[UR8][R8.64] ;  /* 0x0000000808867981 */ /* 0x0002a2000c1e1500 */
[CC--:B0-----:R-:W-:Y:S01]  /*0700*/  LEA R2, P1, R0.reuse, R89.reuse, 0x1 ;  /* 0x0000005900027211 */ /* 0x0c1fe200078208ff */
[C---:B------:R-:W-:Y:S02]  /*0710*/  IMAD R14, R103.reuse, 0x2, R0 ;  /* 0x00000002670e7824 */ /* 0x040fe400078e0200 */
[----:B------:R-:W2:Y:S01]  /*0720*/  LDG.E.U16 R129, desc[UR8][R10.64] ;  /* 0x000000080a817981 */ /* 0x000ea2000c1e1500 */
[----:B------:R-:W-:Y:S02]  /*0730*/  LEA.HI.X.SX32 R3, R0, R88, 0x1, P1 ;  /* 0x0000005800037211 */ /* 0x000fe400008f0eff */
[----:B------:R-:W-:Y:S01]  /*0740*/  LEA R0, R103, R14, 0x1 ;  /* 0x0000000e67007211 */ /* 0x000fe200078e08ff */
[----:B------:R-:W-:Y:S01]  /*0750*/  STL [R1+0x1368], R153 ;  /* 0x0013689901007387 */ /* 0x000fe20000100800 */
[----:B----4-:R-:W-:-:S02]  /*0760*/  LEA R4, P1, R14, R89, 0x1 ;  /* 0x000000590e047211 */ /* 0x010fc400078208ff */
[-C--:B------:R-:W-:Y:S01]  /*0770*/  LEA R12, P2, R0, R89.reuse, 0x1 ;  /* 0x00000059000c7211 */ /* 0x080fe200078408ff */
[----:B------:R0:W4:Y:S01]  /*0780*/  LDG.E.U16 R123, desc[UR8][R2.64] ;  /* 0x00000008027b7981 */ /* 0x000122000c1e1500 */
[C---:B------:R-:W-:Y:S02]  /*0790*/  LEA R16, R103.reuse, R0, 0x1 ;  /* 0x0000000067107211 */ /* 0x040fe400078e08ff */
[-C--:B------:R-:W-:Y:S01]  /*07a0*/  LEA.HI.X.SX32 R5, R14, R88.reuse, 0x1, P1 ;  /* 0x000000580e057211 */ /* 0x080fe200008f0eff */
[----:B------:R-:W-:Y:S01]  /*07b0*/  STL [R1+0x1364], R154 ;  /* 0x0013649a01007387 */ /* 0x000fe20000100800 */
[----:B------:R-:W-:Y:S02]  /*07c0*/  LEA.HI.X.SX32 R13, R0, R88, 0x1, P2 ;  /* 0x00000058000d7211 */ /* 0x000fe400010f0eff */
[----:B-1----:R-:W-:Y:S01]  /*07d0*/  LEA R6, P1, R16, R89, 0x1 ;  /* 0x0000005910067211 */ /* 0x002fe200078208ff */
[----:B------:R1:W2:Y:S01]  /*07e0*/  LDG.E.U16 R121, desc[UR8][R4.64] ;  /* 0x0000000804797981 */ /* 0x0002a2000c1e1500 */
[----:B------:R-:W-:-:S02]  /*07f0*/  LEA R0, R103, R16, 0x1 ;  /* 0x0000001067007211 */ /* 0x000fc400078e08ff */
[----:B------:R-:W-:Y:S01]  /*0800*/  LEA.HI.X.SX32 R7, R16, R88, 0x1, P1 ;  /* 0x0000005810077211 */ /* 0x000fe200008f0eff */
[----:B------:R-:W2:Y:S01]  /*0810*/  LDG.E.U16 R117, desc[UR8][R12.64] ;  /* 0x000000080c757981 */ /* 0x000ea2000c1e1500 */
[CC--:B------:R-:W-:Y:S02]  /*0820*/  LEA R8, P1, R0.reuse, R89.reuse, 0x1 ;  /* 0x0000005900087211 */ /* 0x0c0fe400078208ff */
[C---:B------:R-:W-:Y:S01]  /*0830*/  LEA R14, R103.reuse, R0, 0x1 ;  /* 0x00000000670e7211 */ /* 0x040fe200078e08ff */
[----:B------:R1:W2:Y:S01]  /*0840*/  LDG.E.U16 R107, desc[UR8][R6.64] ;  /* 0x00000008066b7981 */ /* 0x0002a2000c1e1500 */
[----:B------:R-:W-:Y:S02]  /*0850*/  LEA.HI.X.SX32 R9, R0, R88, 0x1, P1 ;  /* 0x0000005800097211 */ /* 0x000fe400008f0eff */
[----:B------:R-:W-:Y:S01]  /*0860*/  LEA R0, R103, R14, 0x1 ;  /* 0x0000000e67007211 */ /* 0x000fe200078e08ff */
[----:B------:R-:W-:Y:S01]  /*0870*/  STL [R1+0x1360], R155 ;  /* 0x0013609b01007387 */ /* 0x000fe20000100800 */
[----:B0-----:R-:W-:-:S02]  /*0880*/  LEA R2, P1, R14, R89, 0x1 ;  /* 0x000000590e027211 */ /* 0x001fc400078208ff */
[-C--:B------:R-:W-:Y:S01]  /*0890*/  LEA R10, P2, R0, R89.reuse, 0x1 ;  /* 0x00000059000a7211 */ /* 0x080fe200078408ff */
[----:B------:R0:W2:Y:S01]  /*08a0*/  LDG.E.U16 R47, desc[UR8][R8.64] ;  /* 0x00000008082f7981 */ /* 0x0000a2000c1e1500 */
        /* <DEDUP_REMOVED lines=51> */
[----:B------:R-:W-:-:S02]  /*0be0*/  LEA R10, P1, R12, R89, 0x1 ;  /* 0x000000590c0a7211 */ /* 0x000fc400078208ff */
[-C--:B0-----:R-:W-:Y:S01]  /*0bf0*/  LEA R4, P2, R0, R89.reuse, 0x1 ;  /* 0x0000005900047211 */ /* 0x081fe200078408ff */
[C---:B------:R-:W-:Y:S01]  /*0c00*/  IMAD R14, R103.reuse, 0x2, R0 ;  /* 0x00000002670e7824 */ /* 0x040fe200078e0200 */
[-C--:B------:R-:W-:Y:S01]  /*0c10*/  LEA.HI.X.SX32 R11, R12, R88.reuse, 0x1, P1 ;  /* 0x000000580c0b7211 */ /* 0x080fe200008f0eff */
[----:B------:R0:W2:Y:S01]  /*0c20*/  LDG.E.U16 R44, desc[UR8][R2.64] ;  /* 0x00000008022c7981 */ /* 0x0000a2000c1e1500 */
[----:B------:R-:W-:Y:S02]  /*0c30*/  LEA.HI.X.SX32 R5, R0, R88, 0x1, P2 ;  /* 0x0000005800057211 */ /* 0x000fe400010f0eff */
[CC--:B-1----:R-:W-:Y:S01]  /*0c40*/  LEA R6, P1, R14.reuse, R89.reuse, 0x1 ;  /* 0x000000590e067211 */ /* 0x0c2fe200078208ff */
[----:B------:R-:W2:Y:S01]  /*0c50*/  LDG.E.U16 R18, desc[UR8][R10.64] ;  /* 0x000000080a127981 */ /* 0x000ea2000c1e1500 */
[----:B------:R-:W-:Y:S02]  /*0c60*/  LEA R0, R103, R14, 0x1 ;  /* 0x0000000e67007211 */ /* 0x000fe400078e08ff */
[----:B------:R-:W-:Y:S01]  /*0c70*/  LEA.HI.X.SX32 R7, R14, R88, 0x1, P1 ;  /* 0x000000580e077211 */ /* 0x000fe200008f0eff */
[----:B------:R1:W2:Y:S01]  /*0c80*/  LDG.E.U16 R5, desc[UR8][R4.64] ;  /* 0x0000000804057981 */ /* 0x0002a2000c1e1500 */
[----:B------:R-:W-:-:S02]  /*0c90*/  LEA R8, P1, R0, R89, 0x1 ;  /* 0x0000005900087211 */ /* 0x000fc400078208ff */
[C---:B------:R-:W-:Y:S01]  /*0ca0*/  LEA R12, R103.reuse, R0, 0x1 ;  /* 0x00000000670c7211 */ /* 0x040fe200078e08ff */
[----:B------:R0:W2:Y:S01]  /*0cb0*/  LDG.E.U16 R64, desc[UR8][R6.64] ;  /* 0x0000000806407981 */ /* 0x0000a2000c1e1500 */
[----:B------:R-:W-:Y:S02]  /*0cc0*/  LEA.HI.X.SX32 R9, R0, R88, 0x1, P1 ;  /* 0x0000005800097211 */ /* 0x000fe400008f0eff */
[C---:B------:R-:W-:Y:S01]  /*0cd0*/  LEA R0, R103.reuse, R12, 0x1 ;  /* 0x0000000c67007211 */ /* 0x040fe200078e08ff */
[----:B------:R-:W-:Y:S01]  /*0ce0*/  STL [R1+0x1344], R162 ;  /* 0x001344a201007387 */ /* 0x000fe20000100800 */
[-C--:B------:R-:W-:Y:S02]  /*0cf0*/  LEA R16, P1, R12, R89.reuse, 0x1 ;  /* 0x000000590c107211 */ /* 0x080fe400078208ff */
[----:B------:R-:W-:Y:S01]  /*0d00*/  LEA R72, P2, R0, R89, 0x1 ;  /* 0x0000005900487211 */ /* 0x000fe200078408ff */
[----:B------:R1:W2:Y:S01]  /*0d10*/  LDG.E.U16 R43, desc[UR8][R8.64] ;  /* 0x00000008082b7981 */ /* 0x0002a2000c1e1500 */
[----:B------:R-:W-:-:S02]  /*0d20*/  LEA R14, R103, R0, 0x1 ;  /* 0x00000000670e7211 */ /* 0x000fc400078e08ff */
[----:B------:R-:W-:Y:S01]  /*0d30*/  LEA.HI.X.SX32 R73, R0, R88, 0x1, P2 ;  /* 0x0000005800497211 */ /* 0x000fe200010f0eff */
[----:B------:R-:W-:Y:S01]  /*0d40*/  STL [R1+0x1340], R163 ;  /* 0x001340a301007387 */ /* 0x000fe20000100800 */
[C---:B------:R-:W-:Y:S02]  /*0d50*/  LEA R0, R103.reuse, R14, 0x1 ;  /* 0x0000000e67007211 */ /* 0x040fe400078e08ff */
[----:B------:R-:W-:Y:S01]  /*0d60*/  LEA.HI.X.SX32 R17, R12, R88, 0x1, P1 ;  /* 0x000000580c117211 */ /* 0x000fe200008f0eff */
[----:B------:R-:W2:Y:S01]  /*0d70*/  LDG.E.U16 R72, desc[UR8][R72.64] ;  /* 0x0000000848487981 */ /* 0x000ea2000c1e1500 */
[C---:B0-----:R-:W-:Y:S02]  /*0d80*/  LEA R2, P1, R14.reuse, R89, 0x1 ;  /* 0x000000590e027211 */ /* 0x041fe400078208ff */
[----:B-1----:R-:W-:Y:S01]  /*0d90*/  LEA R4, R103, R0, 0x1 ;  /* 0x0000000067047211 */ /* 0x002fe200078e08ff */
[----:B------:R-:W2:Y:S01]  /*0da0*/  LDG.E.U16 R16, desc[UR8][R16.64] ;  /* 0x0000000810107981 */ /* 0x000ea2000c1e1500 */
[----:B------:R-:W-:-:S02]  /*0db0*/  LEA.HI.X.SX32 R3, R14, R88, 0x1, P1 ;  /* 0x000000580e037211 */ /* 0x000fc400008f0eff */
[CC--:B------:R-:W-:Y:S01]  /*0dc0*/  LEA R6, P1, R0.reuse, R89.reuse, 0x1 ;  /* 0x0000005900067211 */ /* 0x0c0fe200078208ff */
[----:B------:R-:W-:Y:S01]  /*0dd0*/  STL [R1+0x133c], R164 ;  /* 0x00133ca401007387 */ /* 0x000fe20000100800 */
[C---:B------:R-:W-:Y:S02]  /*0de0*/  LEA R12, R103.reuse, R4, 0x1 ;  /* 0x00000004670c7211 */ /* 0x040fe400078e08ff */
[----:B------:R-:W-:Y:S01]  /*0df0*/  LEA.HI.X.SX32 R7, R0, R88, 0x1, P1 ;  /* 0x0000005800077211 */ /* 0x000fe200008f0eff */
[----:B------:R0:W2:Y:S01]  /*0e00*/  LDG.E.U16 R63, desc[UR8][R2.64] ;  /* 0x00000008023f7981 */ /* 0x0000a2000c1e1500 */
[C---:B------:R-:W-:Y:S02]  /*0e10*/  LEA R0, R103.reuse, R12, 0x1 ;  /* 0x0000000c67007211 */ /* 0x040fe400078e08ff */
[----:B------:R-:W-:Y:S01]  /*0e20*/  LEA R8, P1, R4, R89, 0x1 ;  /* 0x0000005904087211 */ /* 0x000fe200078208ff */
[----:B------:R1:W2:Y:S01]  /*0e30*/  LDG.E.U16 R42, desc[UR8][R6.64] ;  /* 0x00000008062a7981 */ /* 0x0002a2000c1e1500 */
[----:B------:R-:W-:-:S02]  /*0e40*/  LEA R14, R103, R0, 0x1 ;  /* 0x00000000670e7211 */ /* 0x000fc400078e08ff */
[-C--:B------:R-:W-:Y:S01]  /*0e50*/  LEA R10, P2, R12, R89.reuse, 0x1 ;  /* 0x000000590c0a7211 */ /* 0x080fe200078408ff */
[----:B------:R-:W-:Y:S01]  /*0e60*/  STL [R1+0x1338], R165 ;  /* 0x001338a501007387 */ /* 0x000fe20000100800 */
[----:B------:R-:W-:Y:S02]  /*0e70*/  LEA.HI.X.SX32 R9, R4, R88, 0x1, P1 ;  /* 0x0000005804097211 */ /* 0x000fe400008f0eff */
[C---:B------:R-:W-:Y:S02]  /*0e80*/  LEA R4, R103.reuse, R14, 0x1 ;  /* 0x0000000e67047211 */ /* 0x040fe400078e08ff */
[----:B------:R-:W-:Y:S01]  /*0e90*/  LEA.HI.X.SX32 R11, R12, R88, 0x1, P2 ;  /* 0x000000580c0b7211 */ /* 0x000fe200010f0eff */
[----:B------:R1:W2:Y:S01]  /*0ea0*/  LDG.E.U16 R15, desc[UR8][R8.64] ;  /* 0x00000008080f7981 */ /* 0x0002a2000c1e1500 */
[C---:B------:R-:W-:Y:S02]  /*0eb0*/  LEA R12, P1, R0.reuse, R89, 0x1 ;  /* 0x00000059000c7211 */ /* 0x040fe400078208ff */
[----:B------:R-:W-:Y:S01]  /*0ec0*/  LEA R22, R103, R4, 0x1 ;  /* 0x0000000467167211 */ /* 0x000fe200078e08ff */
[----:B------:R1:W2:Y:S01]  /*0ed0*/  LDG.E.U16 R48, desc[UR8][R10.64] ;  /* 0x000000080a307981 */ /* 0x0002a2000c1e1500 */
[----:B------:R-:W-:-:S02]  /*0ee0*/  LEA.HI.X.SX32 R13, R0, R88, 0x1, P1 ;  /* 0x00000058000d7211 */ /* 0x000fc400008f0eff */
[CC--:B0-----:R-:W-:Y:S02]  /*0ef0*/  LEA R2, P1, R14.reuse, R89.reuse, 0x1 ;  /* 0x000000590e027211 */ /* 0x0c1fe400078208ff */
[C---:B------:R-:W-:Y:S01]  /*0f00*/  LEA R0, R103.reuse, R22, 0x1 ;  /* 0x0000001667007211 */ /* 0x040fe200078e08ff */
[----:B------:R-:W2:Y:S01]  /*0f10*/  LDG.E.U16 R62, desc[UR8][R12.64] ;  /* 0x000000080c3e7981 */ /* 0x000ea2000c1e1500 */
[----:B------:R-:W-:Y:S02]  /*0f20*/  LEA.HI.X.SX32 R3, R14, R88, 0x1, P1 ;  /* 0x000000580e037211 */ /* 0x000fe400008f0eff */
[C---:B------:R-:W-:Y:S02]  /*0f30*/  LEA R14, R103.reuse, R0, 0x1 ;  /* 0x00000000670e7211 */ /* 0x040fe400078e08ff */
[----:B-1----:R-:W-:Y:S01]  /*0f40*/  LEA R6, P1, R4, R89, 0x1 ;  /* 0x0000005904067211 */ /* 0x002fe200078208ff */
[----:B------:R0:W2:Y:S01]  /*0f50*/  LDG.E.U16 R41, desc[UR8][R2.64] ;  /* 0x0000000802297981 */ /* 0x0000a2000c1e1500 */
[----:B------:R-:W-:-:S02]  /*0f60*/  LEA R26, R103, R14, 0x1 ;  /* 0x0000000e671a7211 */ /* 0x000fc400078e08ff */
[-C--:B------:R-:W-:Y:S02]  /*0f70*/  LEA R24, P2, R22, R89.reuse, 0x1 ;  /* 0x0000005916187211 */ /* 0x080fe400078408ff */
[C---:B------:R-:W-:Y:S02]  /*0f80*/  LEA R28, R103.reuse, R26, 0x1 ;  /* 0x0000001a671c7211 */ /* 0x040fe400078e08ff */
[-C--:B------:R-:W-:Y:S02]  /*0f90*/  LEA.HI.X.SX32 R7, R4, R88.reuse, 0x1, P1 ;  /* 0x0000005804077211 */ /* 0x080fe400008f0eff */
[----:B------:R-:W-:Y:S02]  /*0fa0*/  LEA.HI.X.SX32 R25, R22, R88, 0x1, P2 ;  /* 0x0000005816197211 */ /* 0x000fe400010f0eff */
[----:B------:R-:W-:Y:S01]  /*0fb0*/  LEA R8, P1, R0, R89, 0x1 ;  /* 0x0000005900087211 */ /* 0x000fe200078208ff */
[----:B------:R1:W2:Y:S01]  /*0fc0*/  LDG.E.U16 R4, desc[UR8][R6.64] ;  /* 0x0000000806047981 */ /* 0x0002a2000c1e1500 */
[----:B------:R-:W-:-:S02]  /*0fd0*/  LEA R22, R103, R28, 0x1 ;  /* 0x0000001c67167211 */ /* 0x000fc400078e08ff */
[----:B------:R-:W-:Y:S01]  /*0fe0*/  LEA.HI.X.SX32 R9, R0, R88, 0x1, P1 ;  /* 0x0000005800097211 */ /* 0x000fe200008f0eff */
[----:B------:R-:W2:Y:S01]  /*0ff0*/  LDG.E.U16 R27, desc[UR8][R24.64] ;  /* 0x00000008181b7981 */ /* 0x000ea2000c1e1500 */
[C---:B------:R-:W-:Y:S02]  /*1000*/  LEA R0, R103.reuse, R22, 0x1 ;  /* 0x0000001667007211 */ /* 0x040fe400078e08ff */
[C---:B------:R-:W-:Y:S01]  /*1010*/  LEA R10, P1, R14.reuse, R89, 0x1 ;  /* 0x000000590e0a7211 */ /* 0x040fe200078208ff */
[----:B------:R1:W2:Y:S02]  /*1020*/  LDG.E.U16 R61, desc[UR8][R8.64] ;  /* 0x00000008083d7981 */ /* 0x0002a4000c1e1500 */
[----:B------:R-:W-:Y:S01]  /*1030*/  IMAD R30, R103, 0x2, R0 ;  /* 0x00000002671e7824 */ /* 0x000fe200078e0200 */
[----:B------:R-:W-:-:S04]  /*1040*/  LEA.HI.X.SX32 R11, R14, R88, 0x1, P1 ;  /* 0x000000580e0b7211 */ /* 0x000fc800008f0eff */
[C---:B------:R-:W-:Y:S01]  /*1050*/  LEA R32, R103.reuse, R30, 0x1 ;  /* 0x0000001e67207211 */ /* 0x040fe200078e08ff */
[----:B------:R1:W2:Y:S01]  /*1060*/  LDG.E.U16 R40, desc[UR8][R10.64] ;  /* 0x000000080a287981 */ /* 0x0002a2000c1e1500 */
[CC--:B0-----:R-:W-:Y:S02]  /*1070*/  LEA R2, P1, R26.reuse, R89.reuse, 0x1 ;  /* 0x000000591a027211 */ /* 0x0c1fe400078208ff */
[C---:B------:R-:W-:Y:S02]  /*1080*/  LEA R34, R103.reuse, R32, 0x1 ;  /* 0x0000002067227211 */ /* 0x040fe400078e08ff */
[----:B------:R-:W-:Y:S02]  /*1090*/  LEA.HI.X.SX32 R3, R26, R88, 0x1, P1 ;  /* 0x000000581a037211 */ /* 0x000fe400008f0eff */
[C---:B------:R-:W-:Y:S02]  /*10a0*/  LEA R26, R103.reuse, R34, 0x1 ;  /* 0x00000022671a7211 */ /* 0x040fe400078e08ff */
[----:B-1----:R-:W-:Y:S01]  /*10b0*/  LEA R6, P1, R22, R89, 0x1 ;  /* 0x0000005916067211 */ /* 0x002fe200078208ff */
[----:B------:R0:W2:Y:S01]  /*10c0*/  LDG.E.U16 R14, desc[UR8][R2.64] ;  /* 0x00000008020e7981 */ /* 0x0000a2000c1e1500 */
[----:B------:R-:W-:-:S02]  /*10d0*/  LEA R36, R103, R26, 0x1 ;  /* 0x0000001a67247211 */ /* 0x000fc400078e08ff */
[----:B------:R-:W-:Y:S02]  /*10e0*/  LEA.HI.X.SX32 R7, R22, R88, 0x1, P1 ;  /* 0x0000005816077211 */ /* 0x000fe400008f0eff */
[CC--:B------:R-:W-:Y:S02]  /*10f0*/  LEA R8, P1, R0.reuse, R89.reuse, 0x1 ;  /* 0x0000005900087211 */ /* 0x0c0fe400078208ff */
[C---:B------:R-:W-:Y:S01]  /*1100*/  LEA R50, R103.reuse, R36, 0x1 ;  /* 0x0000002467327211 */ /* 0x040fe200078e08ff */
[----:B------:R1:W2:Y:S01]  /*1110*/  LDG.E.U16 R60, desc[UR8][R6.64] ;  /* 0x00000008063c7981 */ /* 0x0002a2000c1e1500 */
[----:B------:R-:W-:Y:S02]  /*1120*/  LEA.HI.X.SX32 R9, R0, R88, 0x1, P1 ;  /* 0x0000005800097211 */ /* 0x000fe400008f0eff */
[----:B------:R-:W-:Y:S02]  /*1130*/  LEA R0, R103, R50, 0x1 ;  /* 0x0000003267007211 */ /* 0x000fe400078e08ff */
[-C--:B------:R-:W-:Y:S01]  /*1140*/  LEA R12, P2, R28, R89.reuse, 0x1 ;  /* 0x000000591c0c7211 */ /* 0x080fe200078408ff */
[----:B------:R1:W2:Y:S01]  /*1150*/  LDG.E.U16 R39, desc[UR8][R8.64] ;  /* 0x0000000808277981 */ /* 0x0002a2000c1e1500 */
[----:B------:R-:W-:-:S02]  /*1160*/  LEA R10, P1, R30, R89, 0x1 ;  /* 0x000000591e0a7211 */ /* 0x000fc400078208ff */
[C---:B------:R-:W-:Y:S02]  /*1170*/  LEA R52, R103.reuse, R0, 0x1 ;  /* 0x0000000067347211 */ /* 0x040fe400078e08ff */
[-C--:B------:R-:W-:Y:S02]  /*1180*/  LEA.HI.X.SX32 R13, R28, R88.reuse, 0x1, P2 ;  /* 0x000000581c0d7211 */ /* 0x080fe400010f0eff */
[-C--:B0-----:R-:W-:Y:S02]  /*1190*/  LEA R2, P2, R32, R89.reuse, 0x1 ;  /* 0x0000005920027211 */ /* 0x081fe400078408ff */
[----:B------:R-:W-:Y:S01]  /*11a0*/  LEA.HI.X.SX32 R11, R30, R88, 0x1, P1 ;  /* 0x000000581e0b7211 */ /* 0x000fe200008f0eff */
[----:B------:R-:W2:Y:S01]  /*11b0*/  LDG.E.U16 R22, desc[UR8][R12.64] ;  /* 0x000000080c167981 */ /* 0x000ea2000c1e1500 */
[----:B------:R-:W-:Y:S02]  /*11c0*/  LEA R30, R103, R52, 0x1 ;  /* 0x00000034671e7211 */ /* 0x000fe400078e08ff */
[----:B------:R-:W-:-:S02]  /*11d0*/  LEA R24, P1, R34, R89, 0x1 ;  /* 0x0000005922187211 */ /* 0x000fc400078208ff */
[----:B------:R-:W-:Y:S02]  /*11e0*/  LEA.HI.X.SX32 R3, R32, R88, 0x1, P2 ;  /* 0x0000005820037211 */ /* 0x000fe400010f0eff */
[C---:B------:R-:W-:Y:S02]  /*11f0*/  LEA R32, R103.reuse, R30, 0x1 ;  /* 0x0000001e67207211 */ /* 0x040fe400078e08ff */
[----:B------:R-:W-:Y:S01]  /*1200*/  LEA.HI.X.SX32 R25, R34, R88, 0x1, P1 ;  /* 0x0000005822197211 */ /* 0x000fe200008f0eff */
[----:B------:R0:W2:Y:S01]  /*1210*/  LDG.E.U16 R73, desc[UR8][R2.64] ;  /* 0x0000000802497981 */ /* 0x0000a2000c1e1500 */
[C---:B-1----:R-:W-:Y:S02]  /*1220*/  LEA R6, P1, R26.reuse, R89, 0x1 ;  /* 0x000000591a067211 */ /* 0x042fe400078208ff */
[----:B------:R-:W-:Y:S01]  /*1230*/  LEA R34, R103, R32, 0x1 ;  /* 0x0000002067227211 */ /* 0x000fe200078e08ff */
[----:B------:R1:W2:Y:S01]  /*1240*/  LDG.E.U16 R13, desc[UR8][R10.64] ;  /* 0x000000080a0d7981 */ /* 0x0002a2000c1e1500 */
[----:B------:R-:W-:-:S02]  /*1250*/  LEA.HI.X.SX32 R7, R26, R88, 0x1, P1 ;  /* 0x000000581a077211 */ /* 0x000fc400008f0eff */
[C---:B------:R-:W-:Y:S01]  /*1260*/  LEA R26, R103.reuse, R34, 0x1 ;  /* 0x00000022671a7211 */ /* 0x040fe200078e08ff */
[----:B------:R-:W2:Y:S01]  /*1270*/  LDG.E.U16 R59, desc[UR8][R24.64] ;  /* 0x00000008183b7981 */ /* 0x000ea2000c1e1500 */
[-C--:B------:R-:W-:Y:S02]  /*1280*/  LEA R8, P1, R36, R89.reuse, 0x1 ;  /* 0x0000005924087211 */ /* 0x080fe400078208ff */
[C---:B------:R-:W-:Y:S01]  /*1290*/  LEA R54, R103.reuse, R26, 0x1 ;  /* 0x0000001a67367211 */ /* 0x040fe200078e08ff */
[----:B------:R1:W2:Y:S01]  /*12a0*/  LDG.E.U16 R38, desc[UR8][R6.64] ;  /* 0x0000000806267981 */ /* 0x0002a2000c1e1500 */
[----:B------:R-:W-:Y:S02]  /*12b0*/  LEA R28, P2, R50, R89, 0x1 ;  /* 0x00000059321c7211 */ /* 0x000fe400078408ff */
[----:B------:R-:W-:Y:S02]  /*12c0*/  LEA R56, R103, R54, 0x1 ;  /* 0x0000003667387211 */ /* 0x000fe400078e08ff */
[----:B------:R-:W-:-:S02]  /*12d0*/  LEA.HI.X.SX32 R9, R36, R88, 0x1, P1 ;  /* 0x0000005824097211 */ /* 0x000fc400008f0eff */
[----:B------:R-:W-:Y:S02]  /*12e0*/  LEA.HI.X.SX32 R29, R50, R88, 0x1, P2 ;  /* 0x00000058321d7211 */ /* 0x000fe400010f0eff */
[CC--:B0-----:R-:W-:Y:S01]  /*12f0*/  LEA R2, P1, R0.reuse, R89.reuse, 0x1 ;  /* 0x0000005900027211 */ /* 0x0c1fe200078208ff */
[----:B------:R-:W2:Y:S01]  /*1300*/  LDG.E.U16 R12, desc[UR8][R8.64] ;  /* 0x00000008080c7981 */ /* 0x000ea2000c1e1500 */
[C---:B------:R-:W-:Y:S02]  /*1310*/  LEA R50, R103.reuse, R56, 0x1 ;  /* 0x0000003867327211 */ /* 0x040fe400078e08ff */
[----:B------:R-:W-:Y:S01]  /*1320*/  LEA.HI.X.SX32 R3, R0, R88, 0x1, P1 ;  /* 0x0000005800037211 */ /* 0x000fe200008f0eff */
[----:B------:R-:W2:Y:S01]  /*1330*/  LDG.E.U16 R68, desc[UR8][R28.64] ;  /* 0x000000081c447981 */ /* 0x000ea2000c1e1500 */
[C---:B------:R-:W-:Y:S02]  /*1340*/  LEA R0, R103.reuse, R50, 0x1 ;  /* 0x0000003267007211 */ /* 0x040fe400078e08ff */
[----:B-1----:R-:W-:Y:S01]  /*1350*/  LEA R10, P1, R52, R89, 0x1 ;  /* 0x00000059340a7211 */ /* 0x002fe200078208ff */
[----:B------:R0:W2:Y:S01]  /*1360*/  LDG.E.U16 R58, desc[UR8][R2.64] ;  /* 0x00000008023a7981 */ /* 0x0000a2000c1e1500 */
[----:B------:R-:W-:-:S02]  /*1370*/  LEA R74, R103, R0, 0x1 ;  /* 0x00000000674a7211 */ /* 0x000fc400078e08ff */
[----:B------:R-:W-:Y:S02]  /*1380*/  LEA.HI.X.SX32 R11, R52, R88, 0x1, P1 ;  /* 0x00000058340b7211 */ /* 0x000fe400008f0eff */
[C---:B------:R-:W-:Y:S02]  /*1390*/  LEA R52, R103.reuse, R74, 0x1 ;  /* 0x0000004a67347211 */ /* 0x040fe400078e08ff */
[----:B------:R-:W-:Y:S01]  /*13a0*/  LEA R6, P1, R30, R89, 0x1 ;  /* 0x000000591e067211 */ /* 0x000fe200078208ff */
[----:B------:R-:W2:Y:S02]  /*13b0*/  LDG.E.U16 R37, desc[UR8][R10.64] ;  /* 0x000000080a257981 */ /* 0x000ea4000c1e1500 */
[----:B------:R-:W-:-:S05]  /*13c0*/  IMAD R76, R103, 0x2, R52 ;  /* 0x00000002674c7824 */ /* 0x000fca00078e0234 */
[----:B------:R-:W-:-:S04]  /*13d0*/  LEA R78, R103, R76, 0x1 ;  /* 0x0000004c674e7211 */ /* 0x000fc800078e08ff */
[----:B------:R-:W-:-:S04]  /*13e0*/  LEA R80, R103, R78, 0x1 ;  /* 0x0000004e67507211 */ /* 0x000fc800078e08ff */
[----:B------:R-:W-:-:S04]  /*13f0*/  LEA R82, R103, R80, 0x1 ;  /* 0x0000005067527211 */ /* 0x000fc800078e08ff */
[C---:B------:R-:W-:Y:S02]  /*1400*/  LEA R84, R103.reuse, R82, 0x1 ;  /* 0x0000005267547211 */ /* 0x040fe400078e08ff */
[----:B------:R-:W-:Y:S02]  /*1410*/  LEA.HI.X.SX32 R7, R30, R88, 0x1, P1 ;  /* 0x000000581e077211 */ /* 0x000fe400008f0eff */
[C---:B------:R-:W-:Y:S02]  /*1420*/  LEA R86, R103.reuse, R84, 0x1 ;  /* 0x0000005467567211 */ /* 0x040fe400078e08ff */
[-C--:B------:R-:W-:Y:S01]  /*1430*/  LEA R24, P2, R32, R89.reuse, 0x1 ;  /* 0x0000005920187211 */ /* 0x080fe200078408ff */
[----:B------:R-:W2:Y:S01]  /*1440*/  LDG.E.U16 R6, desc[UR8][R6.64] ;  /* 0x0000000806067981 */ /* 0x000ea2000c1e1500 */
[----:B------:R-:W-:Y:S02]  /*1450*/  LEA R30, P1, R34, R89, 0x1 ;  /* 0x00000059221e7211 */ /* 0x000fe400078208ff */
[----:B------:R-:W-:-:S02]  /*1460*/  LEA R90, R103, R86, 0x1 ;  /* 0x00000056675a7211 */ /* 0x000fc400078e08ff */
[-C--:B------:R-:W-:Y:S02]  /*1470*/  LEA.HI.X.SX32 R25, R32, R88.reuse, 0x1, P2 ;  /* 0x0000005820197211 */ /* 0x080fe400010f0eff */
[----:B------:R-:W-:Y:S02]  /*1480*/  LEA.HI.X.SX32 R31, R34, R88, 0x1, P1 ;  /* 0x00000058221f7211 */ /* 0x000fe400008f0eff */
[C---:B------:R-:W-:Y:S01]  /*1490*/  LEA R32, P1, R26.reuse, R89, 0x1 ;  /* 0x000000591a207211 */ /* 0x040fe200078208ff */
[----:B------:R1:W2:Y:S01]  /*14a0*/  LDG.E.U16 R28, desc[UR8][R24.64] ;  /* 0x00000008181c7981 */ /* 0x0002a2000c1e1500 */
[C---:B------:R-:W-:Y:S02]  /*14b0*/  LEA R92, R103.reuse, R90, 0x1 ;  /* 0x0000005a675c7211 */ /* 0x040fe400078e08ff */
[----:B------:R-:W-:Y:S01]  /*14c0*/  LEA.HI.X.SX32 R33, R26, R88, 0x1, P1 ;  /* 0x000000581a217211 */ /* 0x000fe200008f0eff */
[----:B------:R3:W2:Y:S01]  /*14d0*/  LDG.E.U16 R57, desc[UR8][R30.64] ;  /* 0x000000081e397981 */ /* 0x0006a2000c1e1500 */
[----:B------:R-:W-:-:S02]  /*14e0*/  LEA R94, R103, R92, 0x1 ;  /* 0x0000005c675e7211 */ /* 0x000fc400078e08ff */
[CC--:B0-----:R-:W-:Y:S01]  /*14f0*/  LEA R2, P1, R54.reuse, R89.reuse, 0x1 ;  /* 0x0000005936027211 */ /* 0x0c1fe200078208ff */
[----:B------:R0:W2:Y:S01]  /*1500*/  LDG.E.U16 R36, desc[UR8][R32.64] ;  /* 0x0000000820247981 */ /* 0x0000a2000c1e1500 */
[C---:B------:R-:W-:Y:S02]  /*1510*/  LEA R96, R103.reuse, R94, 0x1 ;  /* 0x0000005e67607211 */ /* 0x040fe400078e08ff */
[----:B------:R-:W-:Y:S02]  /*1520*/  LEA.HI.X.SX32 R3, R54, R88, 0x1, P1 ;  /* 0x0000005836037211 */ /* 0x000fe400008f0eff */
[CC--:B-1----:R-:W-:Y:S02]  /*1530*/  LEA R24, P1, R50.reuse, R89.reuse, 0x1 ;  /* 0x0000005932187211 */ /* 0x0c2fe400078208ff */
[----:B------:R-:W-:Y:S02]  /*1540*/  LEA R98, R103, R96, 0x1 ;  /* 0x0000006067627211 */ /* 0x000fe400078e08ff */
[----:B------:R-:W-:Y:S01]  /*1550*/  LEA.HI.X.SX32 R25, R50, R88, 0x1, P1 ;  /* 0x0000005832197211 */ /* 0x000fe200008f0eff */
[----:B------:R-:W2:Y:S01]  /*1560*/  LDG.E.U16 R3, desc[UR8][R2.64] ;  /* 0x0000000802037981 */ /* 0x000ea2000c1e1500 */
[----:B---3--:R-:W-:-:S02]  /*1570*/  LEA R30, P1, R0, R89, 0x1 ;  /* 0x00000059001e7211 */ /* 0x008fc400078208ff */
[C---:B------:R-:W-:Y:S02]  /*1580*/  LEA R100, R103.reuse, R98, 0x1 ;  /* 0x0000006267647211 */ /* 0x040fe400078e08ff */
[----:B------:R-:W-:Y:S02]  /*1590*/  LEA.HI.X.SX32 R31, R0, R88, 0x1, P1 ;  /* 0x00000058001f7211 */ /* 0x000fe400008f0eff */
[-C--:B------:R-:W-:Y:S02]  /*15a0*/  LEA R8, P2, R56, R89.reuse, 0x1 ;  /* 0x0000005938087211 */ /* 0x080fe400078408ff */
[----:B0-----:R-:W-:Y:S01]  /*15b0*/  LEA R32, P1, R74, R89, 0x1 ;  /* 0x000000594a207211 */ /* 0x001fe200078208ff */
[----:B------:R-:W3:Y:S01]  /*15c0*/  LDG.E.U16 R35, desc[UR8][R30.64] ;  /* 0x000000081e237981 */ /* 0x000ee2000c1e1500 */
[----:B------:R-:W-:Y:S02]  /*15d0*/  LEA R102, R103, R100, 0x1 ;  /* 0x0000006467667211 */ /* 0x000fe400078e08ff */
[----:B------:R-:W-:-:S02]  /*15e0*/  LEA.HI.X.SX32 R9, R56, R88, 0x1, P2 ;  /* 0x0000005838097211 */ /* 0x000fc400010f0eff */
[----:B------:R-:W-:Y:S01]  /*15f0*/  LEA.HI.X.SX32 R33, R74, R88, 0x1, P1 ;  /* 0x000000584a217211 */ /* 0x000fe200008f0eff */
[----:B------:R-:W2:Y:S01]  /*1600*/  LDG.E.U16 R56, desc[UR8][R24.64] ;  /* 0x0000000818387981 */ /* 0x000ea2000c1e1500 */
[C---:B------:R-:W-:Y:S02]  /*1610*/  LEA R104, R103.reuse, R102, 0x1 ;  /* 0x0000006667687211 */ /* 0x040fe400078e08ff */
[CC--:B------:R-:W-:Y:S01]  /*1620*/  LEA R50, P1, R76.reuse, R89.reuse, 0x1 ;  /* 0x000000594c327211 */ /* 0x0c0fe200078208ff */
[----:B------:R0:W2:Y:S01]  /*1630*/  LDG.E.U16 R26, desc[UR8][R8.64] ;  /* 0x00000008081a7981 */ /* 0x0000a2000c1e1500 */
[----:B------:R-:W-:Y:S02]  /*1640*/  LEA R110, R103, R104, 0x1 ;  /* 0x00000068676e7211 */ /* 0x000fe400078e08ff */
[----:B------:R-:W-:Y:S01]  /*1650*/  LEA.HI.X.SX32 R51, R76, R88, 0x1, P1 ;  /* 0x000000584c337211 */ /* 0x000fe200008f0eff */
[----:B------:R-:W2:Y:S01]  /*1660*/  LDG.E.U16 R2, desc[UR8][R32.64] ;  /* 0x0000000820027981 */ /* 0x000ea2000c1e1500 */
[----:B------:R-:W-:-:S02]  /*1670*/  LEA R10, P2, R52, R89, 0x1 ;  /* 0x00000059340a7211 */ /* 0x000fc400078408ff */
[C---:B------:R-:W-:Y:S01]  /*1680*/  LEA R112, R103.reuse, R110, 0x1 ;  /* 0x0000006e67707211 */ /* 0x040fe200078e08ff */
[----:B------:R-:W2:Y:S01]  /*1690*/  LDG.E.U16 R55, desc[UR8][R50.64] ;  /* 0x0000000832377981 */ /* 0x000ea2000c1e1500 */
[-C--:B0-----:R-:W-:Y:S02]  /*16a0*/  LEA R8, P1, R78, R89.reuse, 0x1 ;  /* 0x000000594e087211 */ /* 0x081fe400078208ff */
[-C--:B------:R-:W-:Y:S02]  /*16b0*/  LEA.HI.X.SX32 R11, R52, R88.reuse, 0x1, P2 ;  /* 0x00000058340b7211 */ /* 0x080fe400010f0eff */
[----:B------:R-:W-:Y:S02]  /*16c0*/  LEA.HI.X.SX32 R9, R78, R88, 0x1, P1 ;  /* 0x000000584e097211 */ /* 0x000fe400008f0eff */
[----:B------:R-:W-:Y:S01]  /*16d0*/  LEA R52, P1, R80, R89, 0x1 ;  /* 0x0000005950347211 */ /* 0x000fe200078208ff */
[----:B------:R-:W2:Y:S01]  /*16e0*/  LDG.E.U16 R25, desc[UR8][R10.64] ;  /* 0x000000080a197981 */ /* 0x000ea2000c1e1500 */
[----:B------:R-:W-:-:S02]  /*16f0*/  LEA R114, R103, R112, 0x1 ;  /* 0x0000007067727211 */ /* 0x000fc400078e08ff */
[----:B------:R-:W-:Y:S01]  /*1700*/  LEA.HI.X.SX32 R53, R80, R88, 0x1, P1 ;  /* 0x0000005850357211 */ /* 0x000fe200008f0eff */
[----:B------:R0:W2:Y:S01]  /*1710*/  LDG.E.U16 R34, desc[UR8][R8.64] ;  /* 0x0000000808227981 */ /* 0x0000a2000c1e1500 */
[----:B------:R-:W-:-:S05]  /*1720*/  LEA R80, R103, R114, 0x1 ;  /* 0x0000007267507211 */ /* 0x000fca00078e08ff */
[C---:B------:R-:W-:Y:S01]  /*1730*/  IMAD R116, R103.reuse, 0x2, R80 ;  /* 0x0000000267747824 */ /* 0x040fe200078e0250 */
[----:B------:R-:W-:Y:S01]  /*1740*/  LEA R30, P2, R82, R89, 0x1 ;  /* 0x00000059521e7211 */ /* 0x000fe200078408ff */
[----:B------:R-:W2:Y:S03]  /*1750*/  LDG.E.U16 R11, desc[UR8][R52.64] ;  /* 0x00000008340b7981 */ /* 0x000ea6000c1e1500 */
[----:B------:R-:W-:-:S04]  /*1760*/  LEA R118, R103, R116, 0x1 ;  /* 0x0000007467767211 */ /* 0x000fc800078e08ff */
[C---:B------:R-:W-:Y:S02]  /*1770*/  LEA R120, R103.reuse, R118, 0x1 ;  /* 0x0000007667787211 */ /* 0x040fe400078e08ff */
[----:B------:R-:W-:Y:S02]  /*1780*/  LEA.HI.X.SX32 R31, R82, R88, 0x1, P2 ;  /* 0x00000058521f7211 */ /* 0x000fe400010f0eff */
[C---:B------:R-:W-:Y:S02]  /*1790*/  LEA R122, R103.reuse, R120, 0x1 ;  /* 0x00000078677a7211 */ /* 0x040fe400078e08ff */
[C---:B0-----:R-:W-:Y:S01]  /*17a0*/  LEA R8, P2, R92.reuse, R89, 0x1 ;  /* 0x000000595c087211 */ /* 0x041fe200078408ff */
[----:B------:R0:W2:Y:S01]  /*17b0*/  LDG.E.U16 R24, desc[UR8][R30.64] ;  /* 0x000000081e187981 */ /* 0x0000a2000c1e1500 */
[----:B------:R-:W-:Y:S02]  /*17c0*/  LEA R124, R103, R122, 0x1 ;  /* 0x0000007a677c7211 */ /* 0x000fe400078e08ff */
[----:B------:R-:W-:-:S02]  /*17d0*/  LEA.HI.X.SX32 R9, R92, R88, 0x1, P2 ;  /* 0x000000585c097211 */ /* 0x000fc400010f0eff */
[C---:B------:R-:W-:Y:S02]  /*17e0*/  LEA R92, R103.reuse, R124, 0x1 ;  /* 0x0000007c675c7211 */ /* 0x040fe400078e08ff */
[CC--:B------:R-:W-:Y:S01]  /*17f0*/  LEA R74, P1, R84.reuse, R89.reuse, 0x1 ;  /* 0x00000059544a7211 */ /* 0x0c0fe200078208ff */
[----:B------:R-:W2:Y:S01]  /*1800*/  LDG.E.U16 R29, desc[UR8][R8.64] ;  /* 0x00000008081d7981 */ /* 0x000ea2000c1e1500 */
[C---:B------:R-:W-:Y:S02]  /*1810*/  LEA R82, R103.reuse, R92, 0x1 ;  /* 0x0000005c67527211 */ /* 0x040fe400078e08ff */
[----:B------:R-:W-:Y:S02]  /*1820*/  LEA.HI.X.SX32 R75, R84, R88, 0x1, P1 ;  /* 0x00000058544b7211 */ /* 0x000fe400008f0eff */
[C---:B------:R-:W-:Y:S02]  /*1830*/  LEA R126, R103.reuse, R82, 0x1 ;  /* 0x00000052677e7211 */ /* 0x040fe400078e08ff */
[----:B------:R-:W-:Y:S01]  /*1840*/  LEA R32, P1, R86, R89, 0x1 ;  /* 0x0000005956207211 */ /* 0x000fe200078208ff */
[----:B------:R1:W2:Y:S01]  /*1850*/  LDG.E.U16 R54, desc[UR8][R74.64] ;  /* 0x000000084a367981 */ /* 0x0002a2000c1e1500 */
[----:B------:R-:W-:-:S02]  /*1860*/  LEA R99, R103, R126, 0x1 ;  /* 0x0000007e67637211 */ /* 0x000fc400078e08ff */
[-C--:B------:R-:W-:Y:S02]  /*1870*/  LEA.HI.X.SX32 R33, R86, R88.reuse, 0x1, P1 ;  /* 0x0000005856217211 */ /* 0x080fe400008f0eff */
[C---:B------:R-:W-:Y:S02]  /*1880*/  LEA R78, P1, R90.reuse, R89, 0x1 ;  /* 0x000000595a4e7211 */ /* 0x040fe400078208ff */
[C---:B------:R-:W-:Y:S02]  /*1890*/  LEA R84, R103.reuse, R99, 0x1 ;  /* 0x0000006367547211 */ /* 0x040fe400078e08ff */
[----:B------:R-:W-:Y:S01]  /*18a0*/  LEA.HI.X.SX32 R79, R90, R88, 0x1, P1 ;  /* 0x000000585a4f7211 */ /* 0x000fe200008f0eff */
[----:B------:R-:W2:Y:S01]  /*18b0*/  LDG.E.U16 R33, desc[UR8][R32.64] ;  /* 0x0000000820217981 */ /* 0x000ea2000c1e1500 */
[C---:B------:R-:W-:Y:S02]  /*18c0*/  LEA R90, R103.reuse, R84, 0x1 ;  /* 0x00000054675a7211 */ /* 0x040fe400078e08ff */
[----:B0-----:R-:W-:Y:S01]  /*18d0*/  LEA R30, P1, R94, R89, 0x1 ;  /* 0x000000595e1e7211 */ /* 0x001fe200078208ff */
[----:B------:R-:W2:Y:S01]  /*18e0*/  LDG.E.U16 R0, desc[UR8][R78.64] ;  /* 0x000000084e007981 */ /* 0x000ea2000c1e1500 */
[----:B------:R-:W-:-:S02]  /*18f0*/  LEA R106, R103, R90, 0x1 ;  /* 0x0000005a676a7211 */ /* 0x000fc400078e08ff */
[----:B------:R-:W-:Y:S02]  /*1900*/  LEA.HI.X.SX32 R31, R94, R88, 0x1, P1 ;  /* 0x000000585e1f7211 */ /* 0x000fe400008f0eff */
[C---:B------:R-:W-:Y:S02]  /*1910*/  LEA R97, R103.reuse, R106, 0x1 ;  /* 0x0000006a67617211 */ /* 0x040fe400078e08ff */
[C---:B-1----:R-:W-:Y:S01]  /*1920*/  LEA R74, P1, R96.reuse, R89, 0x1 ;  /* 0x00000059604a7211 */ /* 0x042fe200078208ff */
[----:B------:R-:W2:Y:S01]  /*1930*/  LDG.E.U16 R53, desc[UR8][R30.64] ;  /* 0x000000081e357981 */ /* 0x000ea2000c1e1500 */
[----:B------:R-:W-:Y:S02]  /*1940*/  LEA R108, R103, R97, 0x1 ;  /* 0x00000061676c7211 */ /* 0x000fe400078e08ff */
[----:B------:R-:W-:Y:S02]  /*1950*/  LEA.HI.X.SX32 R75, R96, R88, 0x1, P1 ;  /* 0x00000058604b7211 */ /* 0x000fe400008f0eff */
[----:B------:R-:W-:-:S02]  /*1960*/  LEA R50, P2, R100, R89, 0x1 ;  /* 0x0000005964327211 */ /* 0x000fc400078408ff */
[C---:B------:R-:W-:Y:S01]  /*1970*/  LEA R96, R103.reuse, R108, 0x1 ;  /* 0x0000006c67607211 */ /* 0x040fe200078e08ff */
[----:B------:R0:W2:Y:S01]  /*1980*/  LDG.E.U16 R32, desc[UR8][R74.64] ;  /* 0x000000084a207981 */ /* 0x0000a2000c1e1500 */
[-C--:B------:R-:W-:Y:S02]  /*1990*/  LEA R76, P1, R98, R89.reuse, 0x1 ;  /* 0x00000059624c7211 */ /* 0x080fe400078208ff */
[----:B------:R-:W-:Y:S02]  /*19a0*/  LEA.HI.X.SX32 R51, R100, R88, 0x1, P2 ;  /* 0x0000005864337211 */ /* 0x000fe400010f0eff */
[----:B------:R-:W-:Y:S02]  /*19b0*/  LEA R100, R103, R96, 0x1 ;  /* 0x0000006067647211 */ /* 0x000fe400078e08ff */
[----:B------:R-:W-:Y:S01]  /*19c0*/  LEA.HI.X.SX32 R77, R98, R88, 0x1, P1 ;  /* 0x00000058624d7211 */ /* 0x000fe200008f0eff */
[----:B------:R-:W2:Y:S01]  /*19d0*/  LDG.E.U16 R17, desc[UR8][R50.64] ;  /* 0x0000000832117981 */ /* 0x000ea2000c1e1500 */
[----:B------:R-:W-:-:S02]  /*19e0*/  LEA R8, P1, R102, R89, 0x1 ;  /* 0x0000005966087211 */ /* 0x000fc400078208ff */
[C---:B------:R-:W-:Y:S01]  /*19f0*/  LEA R98, R103.reuse, R100, 0x1 ;  /* 0x0000006467627211 */ /* 0x040fe200078e08ff */
[----:B------:R-:W2:Y:S01]  /*1a00*/  LDG.E.U16 R10, desc[UR8][R76.64] ;  /* 0x000000084c0a7981 */ /* 0x000ea2000c1e1500 */
[----:B------:R-:W-:Y:S02]  /*1a10*/  LEA.HI.X.SX32 R9, R102, R88, 0x1, P1 ;  /* 0x0000005866097211 */ /* 0x000fe400008f0eff */
[C---:B------:R-:W-:Y:S02]  /*1a20*/  LEA R102, R103.reuse, R98, 0x1 ;  /* 0x0000006267667211 */ /* 0x040fe400078e08ff */
[-C--:B0-----:R-:W-:Y:S01]  /*1a30*/  LEA R74, P2, R112, R89.reuse, 0x1 ;  /* 0x00000059704a7211 */ /* 0x081fe200078408ff */
[----:B------:R0:W2:Y:S01]  /*1a40*/  LDG.E.U16 R52, desc[UR8][R8.64] ;  /* 0x0000000808347981 */ /* 0x0000a2000c1e1500 */
[----:B------:R-:W-:Y:S01]  /*1a50*/  LEA R30, P1, R104, R89, 0x1 ;  /* 0x00000059681e7211 */ /* 0x000fe200078208ff */
[----:B------:R-:W-:Y:S01]  /*1a60*/  IMAD R86, R103, 0x2, R102 ;  /* 0x0000000267567824 */ /* 0x000fe200078e0266 */
[----:B------:R-:W-:-:S02]  /*1a70*/  LEA.HI.X.SX32 R75, R112, R88, 0x1, P2 ;  /* 0x00000058704b7211 */ /* 0x000fc400010f0eff */
[----:B------:R-:W-:Y:S02]  /*1a80*/  LEA.HI.X.SX32 R31, R104, R88, 0x1, P1 ;  /* 0x00000058681f7211 */ /* 0x000fe400008f0eff */
[C---:B------:R-:W-:Y:S01]  /*1a90*/  LEA R112, R103.reuse, R86, 0x1 ;  /* 0x0000005667707211 */ /* 0x040fe200078e08ff */
[----:B------:R1:W2:Y:S01]  /*1aa0*/  LDG.E.U16 R7, desc[UR8][R74.64] ;  /* 0x000000084a077981 */ /* 0x0002a2000c1e1500 */
[CC--:B0-----:R-:W-:Y:S02]  /*1ab0*/  LEA R8, P1, R110.reuse, R89.reuse, 0x1 ;  /* 0x000000596e087211 */ /* 0x0c1fe400078208ff */
[----:B------:R-:W-:Y:S01]  /*1ac0*/  LEA R94, R103, R112, 0x1 ;  /* 0x00000070675e7211 */ /* 0x000fe200078e08ff */
[----:B------:R-:W2:Y:S01]  /*1ad0*/  LDG.E.U16 R31, desc[UR8][R30.64] ;  /* 0x000000081e1f7981 */ /* 0x000ea2000c1e1500 */
[----:B------:R-:W-:Y:S02]  /*1ae0*/  LEA.HI.X.SX32 R9, R110, R88, 0x1, P1 ;  /* 0x000000586e097211 */ /* 0x000fe400008f0eff */
[----:B------:R-:W-:-:S02]  /*1af0*/  LEA R50, P1, R114, R89, 0x1 ;  /* 0x0000005972327211 */ /* 0x000fc400078208ff */
[C---:B------:R-:W-:Y:S02]  /*1b00*/  LEA R104, R103.reuse, R94, 0x1 ;  /* 0x0000005e67687211 */ /* 0x040fe400078e08ff */
[----:B------:R-:W-:Y:S01]  /*1b10*/  LEA.HI.X.SX32 R51, R114, R88, 0x1, P1 ;  /* 0x0000005872337211 */ /* 0x000fe200008f0eff */
[----:B------:R-:W2:Y:S01]  /*1b20*/  LDG.E.U16 R9, desc[UR8][R8.64] ;  /* 0x0000000808097981 */ /* 0x000ea2000c1e1500 */
[CC--:B------:R-:W-:Y:S02]  /*1b30*/  LEA R76, P1, R80.reuse, R89.reuse, 0x1 ;  /* 0x00000059504c7211 */ /* 0x0c0fe400078208ff */
[----:B------:R-:W-:Y:S02]  /*1b40*/  LEA R87, R103, R104, 0x1 ;  /* 0x0000006867577211 */ /* 0x000fe400078e08ff */
[----:B------:R-:W-:Y:S01]  /*1b50*/  LEA.HI.X.SX32 R77, R80, R88, 0x1, P1 ;  /* 0x00000058504d7211 */ /* 0x000fe200008f0eff */
[----:B------:R-:W2:Y:S01]  /*1b60*/  LDG.E.U16 R51, desc[UR8][R50.64] ;  /* 0x0000000832337981 */ /* 0x000ea2000c1e1500 */
[----:B------:R-:W-:-:S02]  /*1b70*/  LEA R78, P1, R116, R89, 0x1 ;  /* 0x00000059744e7211 */ /* 0x000fc400078208ff */
[----:B-1----:R-:W-:Y:S01]  /*1b80*/  LEA R74, P2, R118, R89, 0x1 ;  /* 0x00000059764a7211 */ /* 0x002fe200078408ff */
[----:B------:R0:W2:Y:S01]  /*1b90*/  LDG.E.U16 R30, desc[UR8][R76.64] ;  /* 0x000000084c1e7981 */ /* 0x0000a2000c1e1500 */
[C---:B------:R-:W-:Y:S02]  /*1ba0*/  LEA R113, R103.reuse, R87, 0x1 ;  /* 0x0000005767717211 */ /* 0x040fe400078e08ff */
[-C--:B------:R-:W-:Y:S02]  /*1bb0*/  LEA.HI.X.SX32 R79, R116, R88.reuse, 0x1, P1 ;  /* 0x00000058744f7211 */ /* 0x080fe400008f0eff */
[----:B------:R-:W-:Y:S02]  /*1bc0*/  LEA.HI.X.SX32 R75, R118, R88, 0x1, P2 ;  /* 0x00000058764b7211 */ /* 0x000fe400010f0eff */
[----:B------:R-:W-:Y:S01]  /*1bd0*/  LEA R91, R103, R113, 0x1 ;  /* 0x00000071675b7211 */ /* 0x000fe200078e08ff */
[----:B------:R-:W2:Y:S01]  /*1be0*/  LDG.E.U16 R8, desc[UR8][R78.64] ;  /* 0x000000084e087981 */ /* 0x000ea2000c1e1500 */
[----:B0-----:R-:W-:-:S02]  /*1bf0*/  LEA R76, P1, R120, R89, 0x1 ;  /* 0x00000059784c7211 */ /* 0x001fc400078208ff */
[C---:B------:R-:W-:Y:S01]  /*1c00*/  LEA R110, R103.reuse, R91, 0x1 ;  /* 0x0000005b676e7211 */ /* 0x040fe200078e08ff */
[----:B------:R0:W2:Y:S01]  /*1c10*/  LDG.E.U16 R71, desc[UR8][R74.64] ;  /* 0x000000084a477981 */ /* 0x0000a2000c1e1500 */
[----:B------:R-:W-:Y:S02]  /*1c20*/  LEA.HI.X.SX32 R77, R120, R88, 0x1, P1 ;  /* 0x00000058784d7211 */ /* 0x000fe400008f0eff */
[----:B------:R-:W-:-:S03]  /*1c30*/  LEA R120, R103, R110, 0x1 ;  /* 0x0000006e67787211 */ /* 0x000fc600078e08ff */
[----:B------:R1:W2:Y:S01]  /*1c40*/  LDG.E.U16 R50, desc[UR8][R76.64] ;  /* 0x000000084c327981 */ /* 0x0002a2000c1e1500 */
[CC--:B0-----:R-:W-:Y:S02]  /*1c50*/  LEA R74, P1, R122.reuse, R89.reuse, 0x1 ;  /* 0x000000597a4a7211 */ /* 0x0c1fe400078208ff */
[----:B------:R-:W-:Y:S02]  /*1c60*/  LEA R115, R103, R120, 0x1 ;  /* 0x0000007867737211 */ /* 0x000fe400078e08ff */
[-C--:B------:R-:W-:Y:S02]  /*1c70*/  LEA.HI.X.SX32 R75, R122, R88.reuse, 0x1, P1 ;  /* 0x000000587a4b7211 */ /* 0x080fe400008f0eff */
[-C--:B-1----:R-:W-:Y:S02]  /*1c80*/  LEA R76, P1, R92, R89.reuse, 0x1 ;  /* 0x000000595c4c7211 */ /* 0x082fe400078208ff */
[----:B------:R-:W-:Y:S01]  /*1c90*/  LEA R78, P2, R124, R89, 0x1 ;  /* 0x000000597c4e7211 */ /* 0x000fe200078408ff */
[----:B------:R-:W2:Y:S01]  /*1ca0*/  LDG.E.U16 R74, desc[UR8][R74.64] ;  /* 0x000000084a4a7981 */ /* 0x000ea2000c1e1500 */
[----:B------:R-:W-:-:S02]  /*1cb0*/  LEA.HI.X.SX32 R77, R92, R88, 0x1, P1 ;  /* 0x000000585c4d7211 */ /* 0x000fc400008f0eff */
[C---:B------:R-:W-:Y:S02]  /*1cc0*/  LEA R92, R103.reuse, R115, 0x1 ;  /* 0x00000073675c7211 */ /* 0x040fe400078e08ff */
[----:B------:R-:W-:Y:S01]  /*1cd0*/  LEA.HI.X.SX32 R79, R124, R88, 0x1, P2 ;  /* 0x000000587c4f7211 */ /* 0x000fe200010f0eff */
[----:B------:R-:W2:Y:S01]  /*1ce0*/  LDG.E.U16 R76, desc[UR8][R76.64] ;  /* 0x000000084c4c7981 */ /* 0x000ea2000c1e1500 */
[----:B------:R-:W-:-:S03]  /*1cf0*/  LEA R114, R103, R92, 0x1 ;  /* 0x0000005c67727211 */ /* 0x000fc600078e08ff */
[----:B------:R0:W2:Y:S01]  /*1d00*/  LDG.E.U16 R75, desc[UR8][R78.64] ;  /* 0x000000084e4b7981 */ /* 0x0000a2000c1e1500 */
[----:B------:R-:W-:-:S04]  /*1d10*/  LEA R124, R103, R114, 0x1 ;  /* 0x00000072677c7211 */ /* 0x000fc800078e08ff */
[----:B------:R-:W-:-:S04]  /*1d20*/  LEA R119, R103, R124, 0x1 ;  /* 0x0000007c67777211 */ /* 0x000fc800078e08ff */
[C---:B------:R-:W-:Y:S02]  /*1d30*/  LEA R95, R103.reuse, R119, 0x1 ;  /* 0x00000077675f7211 */ /* 0x040fe400078e08ff */
[----:B0-----:R-:W-:Y:S02]  /*1d40*/  LEA R78, P2, R126, R89, 0x1 ;  /* 0x000000597e4e7211 */ /* 0x001fe400078408ff */
[C---:B------:R-:W-:Y:S02]  /*1d50*/  LEA R116, R103.reuse, R95, 0x1 ;  /* 0x0000005f67747211 */ /* 0x040fe400078e08ff */
[----:B------:R-:W-:Y:S02]  /*1d60*/  LEA R80, P1, R82, R89, 0x1 ;  /* 0x0000005952507211 */ /* 0x000fe400078208ff */
[----:B------:R-:W-:Y:S02]  /*1d70*/  LEA.HI.X.SX32 R79, R126, R88, 0x1, P2 ;  /* 0x000000587e4f7211 */ /* 0x000fe400010f0eff */
[----:B------:R-:W-:-:S02]  /*1d80*/  LEA R126, R103, R116, 0x1 ;  /* 0x00000074677e7211 */ /* 0x000fc400078e08ff */
[----:B------:R-:W-:Y:S01]  /*1d90*/  LEA.HI.X.SX32 R81, R82, R88, 0x1, P1 ;  /* 0x0000005852517211 */ /* 0x000fe200008f0eff */
[----:B------:R-:W2:Y:S01]  /*1da0*/  LDG.E.U16 R78, desc[UR8][R78.64] ;  /* 0x000000084e4e7981 */ /* 0x000ea2000c1e1500 */
[CC--:B------:R-:W-:Y:S02]  /*1db0*/  LEA R82, P1, R84.reuse, R89.reuse, 0x1 ;  /* 0x0000005954527211 */ /* 0x0c0fe400078208ff */
[C---:B------:R-:W-:Y:S01]  /*1dc0*/  LEA R125, R103.reuse, R126, 0x1 ;  /* 0x0000007e677d7211 */ /* 0x040fe200078e08ff */
[----:B------:R0:W2:Y:S01]  /*1dd0*/  LDG.E.U16 R77, desc[UR8][R80.64] ;  /* 0x00000008504d7981 */ /* 0x0000a2000c1e1500 */
[----:B------:R-:W-:Y:S02]  /*1de0*/  LEA.HI.X.SX32 R83, R84, R88, 0x1, P1 ;  /* 0x0000005854537211 */ /* 0x000fe400008f0eff */
[-C--:B------:R-:W-:Y:S01]  /*1df0*/  LEA R84, P2, R106, R89.reuse, 0x1 ;  /* 0x000000596a547211 */ /* 0x080fe200078408ff */
[----:B------:R-:W-:Y:S02]  /*1e00*/  IMAD R101, R103, 0x2, R125 ;  /* 0x0000000267657824 */ /* 0x000fe400078e027d */
[----:B------:R1:W2:Y:S01]  /*1e10*/  LDG.E.U16 R79, desc[UR8][R82.64] ;  /* 0x00000008524f7981 */ /* 0x0002a2000c1e1500 */
[----:B0-----:R-:W-:-:S02]  /*1e20*/  LEA R80, P1, R90, R89, 0x1 ;  /* 0x000000595a507211 */ /* 0x001fc400078208ff */
[-C--:B------:R-:W-:Y:S02]  /*1e30*/  LEA.HI.X.SX32 R85, R106, R88.reuse, 0x1, P2 ;  /* 0x000000586a557211 */ /* 0x080fe400010f0eff */
[-C--:B------:R-:W-:Y:S02]  /*1e40*/  LEA.HI.X.SX32 R81, R90, R88.reuse, 0x1, P1 ;  /* 0x000000585a517211 */ /* 0x080fe400008f0eff */
[C---:B-1----:R-:W-:Y:S01]  /*1e50*/  LEA R82, P1, R108.reuse, R89, 0x1 ;  /* 0x000000596c527211 */ /* 0x042fe200078208ff */
[----:B------:R0:W2:Y:S01]  /*1e60*/  LDG.E.U16 R93, desc[UR8][R84.64] ;  /* 0x00000008545d7981 */ /* 0x0000a2000c1e1500 */
[C---:B------:R-:W-:Y:S02]  /*1e70*/  LEA R118, R103.reuse, R101, 0x1 ;  /* 0x0000006567767211 */ /* 0x040fe400078e08ff */
[----:B------:R-:W-:Y:S01]  /*1e80*/  LEA.HI.X.SX32 R83, R108, R88, 0x1, P1 ;  /* 0x000000586c537211 */ /* 0x000fe200008f0eff */
[----:B------:R1:W2:Y:S01]  /*1e90*/  LDG.E.U16 R90, desc[UR8][R80.64] ;  /* 0x00000008505a7981 */ /* 0x0002a2000c1e1500 */
[----:B------:R-:W-:-:S02]  /*1ea0*/  LEA R128, R103, R118, 0x1 ;  /* 0x0000007667807211 */ /* 0x000fc400078e08ff */
[-C--:B0-----:R-:W-:Y:S02]  /*1eb0*/  LEA R84, P2, R100, R89.reuse, 0x1 ;  /* 0x0000005964547211 */ /* 0x081fe400078408ff */
[C---:B-1----:R-:W-:Y:S02]  /*1ec0*/  LEA R80, P1, R96.reuse, R89, 0x1 ;  /* 0x0000005960507211 */ /* 0x042fe400078208ff */
[C---:B------:R-:W-:Y:S02]  /*1ed0*/  LEA R127, R103.reuse, R128, 0x1 ;  /* 0x00000080677f7211 */ /* 0x040fe400078e08ff */
[-C--:B------:R-:W-:Y:S02]  /*1ee0*/  LEA.HI.X.SX32 R81, R96, R88.reuse, 0x1, P1 ;  /* 0x0000005860517211 */ /* 0x080fe400008f0eff */
[----:B------:R0:W2:Y:S01]  /*1ef0*/  LDG.E.U16 R96, desc[UR8][R82.64] ;  /* 0x0000000852607981 */ /* 0x0000a2000c1e1500 */
[----:B------:R-:W-:Y:S02]  /*1f00*/  LEA.HI.X.SX32 R85, R100, R88, 0x1, P2 ;  /* 0x0000005864557211 */ /* 0x000fe400010f0eff */
[----:B------:R-:W-:Y:S01]  /*1f10*/  LEA R105, R103, R127, 0x1 ;  /* 0x0000007f67697211 */ /* 0x000fe200078e08ff */
[----:B------:R1:W2:Y:S01]  /*1f20*/  LDG.E.U16 R100, desc[UR8][R80.64] ;  /* 0x0000000850647981 */ /* 0x0002a2000c1e1500 */
[----:B0-----:R-:W-:-:S02]  /*1f30*/  LEA R82, P1, R102, R89, 0x1 ;  /* 0x0000005966527211 */ /* 0x001fc400078208ff */
[C---:B------:R-:W-:Y:S02]  /*1f40*/  LEA R122, R103.reuse, R105, 0x1 ;  /* 0x00000069677a7211 */ /* 0x040fe400078e08ff */
[----:B------:R-:W-:Y:S02]  /*1f50*/  LEA.HI.X.SX32 R83, R102, R88, 0x1, P1 ;  /* 0x0000005866537211 */ /* 0x000fe400008f0eff */
[----:B------:R0:W2:Y:S01]  /*1f60*/  LDG.E.U16 R102, desc[UR8][R84.64] ;  /* 0x0000000854667981 */ /* 0x0000a2000c1e1500 */
[CC--:B-1----:R-:W-:Y:S02]  /*1f70*/  LEA R80, P1, R104.reuse, R89.reuse, 0x1 ;  /* 0x0000005968507211 */ /* 0x0c2fe400078208ff */
[----:B------:R-:W-:Y:S02]  /*1f80*/  LEA R130, R103, R122, 0x1 ;  /* 0x0000007a67827211 */ /* 0x000fe400078e08ff */
[----:B------:R-:W-:Y:S02]  /*1f90*/  LEA.HI.X.SX32 R81, R104, R88, 0x1, P1 ;  /* 0x0000005868517211 */ /* 0x000fe400008f0eff */
[----:B------:R1:W3:Y:S01]  /*1fa0*/  LDG.E.U16 R104, desc[UR8][R82.64] ;  /* 0x0000000852687981 */ /* 0x0002e2000c1e1500 */
[----:B0-----:R-:W-:-:S03]  /*1fb0*/  LEA R84, P2, R110, R89, 0x1 ;  /* 0x000000596e547211 */ /* 0x001fc600078408ff */
[----:B------:R0:W3:Y:S01]  /*1fc0*/  LDG.E.U16 R106, desc[UR8][R80.64] ;  /* 0x00000008506a7981 */ /* 0x0000e2000c1e1500 */
[----:B------:R-:W-:Y:S02]  /*1fd0*/  LEA.HI.X.SX32 R85, R110, R88, 0x1, P2 ;  /* 0x000000586e557211 */ /* 0x000fe400010f0eff */
[CC--:B-1----:R-:W-:Y:S02]  /*1fe0*/  LEA R82, P1, R114.reuse, R89.reuse, 0x1 ;  /* 0x0000005972527211 */ /* 0x0c2fe400078208ff */
[C---:B------:R-:W-:Y:S01]  /*1ff0*/  LEA R131, R103.reuse, R130, 0x1 ;  /* 0x0000008267837211 */ /* 0x040fe200078e08ff */
[----:B------:R1:W3:Y:S01]  /*2000*/  LDG.E.U16 R108, desc[UR8][R84.64] ;  /* 0x00000008546c7981 */ /* 0x0002e2000c1e1500 */
[----:B------:R-:W-:Y:S02]  /*2010*/  LEA.HI.X.SX32 R83, R114, R88, 0x1, P1 ;  /* 0x0000005872537211 */ /* 0x000fe400008f0eff */
[----:B0-----:R-:W-:Y:S02]  /*2020*/  LEA R80, P1, R116, R89, 0x1 ;  /* 0x0000005974507211 */ /* 0x001fe400078208ff */
[----:B------:R-:W-:Y:S01]  /*2030*/  LEA R110, R103, R131, 0x1 ;  /* 0x00000083676e7211 */ /* 0x000fe200078e08ff */
[----:B------:R0:W3:Y:S01]  /*2040*/  LDG.E.U16 R109, desc[UR8][R82.64] ;  /* 0x00000008526d7981 */ /* 0x0000e2000c1e1500 */
[----:B-1----:R-:W-:-:S02]  /*2050*/  LEA R84, P2, R118, R89, 0x1 ;  /* 0x0000005976547211 */ /* 0x002fc400078408ff */
[-C--:B------:R-:W-:Y:S02]  /*2060*/  LEA.HI.X.SX32 R81, R116, R88.reuse, 0x1, P1 ;  /* 0x0000005874517211 */ /* 0x080fe400008f0eff */
[----:B------:R-:W-:Y:S02]  /*2070*/  LEA.HI.X.SX32 R85, R118, R88, 0x1, P2 ;  /* 0x0000005876557211 */ /* 0x000fe400010f0eff */
[CC--:B0-----:R-:W-:Y:S01]  /*2080*/  LEA R82, P1, R122.reuse, R89.reuse, 0x1 ;  /* 0x000000597a527211 */ /* 0x0c1fe200078208ff */
[----:B------:R0:W3:Y:S01]  /*2090*/  LDG.E.U16 R111, desc[UR8][R80.64] ;  /* 0x00000008506f7981 */ /* 0x0000e2000c1e1500 */
[----:B------:R-:W-:Y:S02]  /*20a0*/  LEA R132, R103, R110, 0x1 ;  /* 0x0000006e67847211 */ /* 0x000fe400078e08ff */
[----:B------:R-:W-:Y:S01]  /*20b0*/  LEA.HI.X.SX32 R83, R122, R88, 0x1, P1 ;  /* 0x000000587a537211 */ /* 0x000fe200008f0eff */
[----:B------:R1:W3:Y:S04]  /*20c0*/  LDG.E.U16 R114, desc[UR8][R84.64] ;  /* 0x0000000854727981 */ /* 0x0002e8000c1e1500 */
[----:B------:R4:W3:Y:S01]  /*20d0*/  LDG.E.U16 R116, desc[UR8][R82.64] ;  /* 0x0000000852747981 */ /* 0x0008e2000c1e1500 */
[----:B0-----:R-:W-:-:S02]  /*20e0*/  LEA R80, P2, R132, R89, 0x1 ;  /* 0x0000005984507211 */ /* 0x001fc400078408ff */
[-C--:B-1----:R-:W-:Y:S02]  /*20f0*/  LEA R84, P1, R86, R89.reuse, 0x1 ;  /* 0x0000005956547211 */ /* 0x082fe400078208ff */
[-C--:B------:R-:W-:Y:S02]  /*2100*/  LEA.HI.X.SX32 R81, R132, R88.reuse, 0x1, P2 ;  /* 0x0000005884517211 */ /* 0x080fe400010f0eff */
[-C--:B------:R-:W-:Y:S02]  /*2110*/  LEA.HI.X.SX32 R85, R86, R88.reuse, 0x1, P1 ;  /* 0x0000005856557211 */ /* 0x080fe400008f0eff */
[CC--:B------:R-:W-:Y:S01]  /*2120*/  LEA R86, P1, R87.reuse, R89.reuse, 0x1 ;  /* 0x0000005957567211 */ /* 0x0c0fe200078208ff */
[----:B------:R0:W3:Y:S01]  /*2130*/  LDG.E.U16 R118, desc[UR8][R80.64] ;  /* 0x0000000850767981 */ /* 0x0000e2000c1e1500 */
[----:B----4-:R-:W-:Y:S02]  /*2140*/  LEA R82, P2, R120, R89, 0x1 ;  /* 0x0000005978527211 */ /* 0x010fe400078408ff */
[----:B------:R-:W-:-:S02]  /*2150*/  LEA.HI.X.SX32 R87, R87, R88, 0x1, P1 ;  /* 0x0000005857577211 */ /* 0x000fc400008f0eff */
[----:B------:R-:W-:Y:S02]  /*2160*/  LEA.HI.X.SX32 R83, R120, R88, 0x1, P2 ;  /* 0x0000005878537211 */ /* 0x000fe400010f0eff */
[----:B------:R1:W4:Y:S01]  /*2170*/  LDG.E.U16 R120, desc[UR8][R84.64] ;  /* 0x0000000854787981 */ /* 0x000322000c1e1500 */
[----:B0-----:R-:W-:-:S03]  /*2180*/  LEA R80, P1, R124, R89, 0x1 ;  /* 0x000000597c507211 */ /* 0x001fc600078208ff */
[----:B------:R-:W3:Y:S01]  /*2190*/  LDG.E.U16 R122, desc[UR8][R86.64] ;  /* 0x00000008567a7981 */ /* 0x000ee2000c1e1500 */
[----:B------:R-:W-:-:S03]  /*21a0*/  LEA.HI.X.SX32 R81, R124, R88, 0x1, P1 ;  /* 0x000000587c517211 */ /* 0x000fc600008f0eff */
[----:B------:R0:W3:Y:S01]  /*21b0*/  LDG.E.U16 R124, desc[UR8][R82.64] ;  /* 0x00000008527c7981 */ /* 0x0000e2000c1e1500 */
[CC--:B-1----:R-:W-:Y:S02]  /*21c0*/  LEA R84, P1, R126.reuse, R89.reuse, 0x1 ;  /* 0x000000597e547211 */ /* 0x0c2fe400078208ff */
[----:B------:R-:W-:Y:S02]  /*21d0*/  LEA R140, R103, R132, 0x1 ;  /* 0x00000084678c7211 */ /* 0x000fe400078e08ff */
[----:B------:R-:W-:Y:S02]  /*21e0*/  LEA.HI.X.SX32 R85, R126, R88, 0x1, P1 ;  /* 0x000000587e557211 */ /* 0x000fe400008f0eff */
[----:B------:R1:W3:Y:S01]  /*21f0*/  LDG.E.U16 R126, desc[UR8][R80.64] ;  /* 0x00000008507e7981 */ /* 0x0002e2000c1e1500 */
[----:B0-----:R-:W-:-:S04]  /*2200*/  LEA R82, P2, R128, R89, 0x1 ;  /* 0x0000005980527211 */ /* 0x001fc800078408ff */
[----:B------:R-:W-:Y:S02]  /*2210*/  LEA.HI.X.SX32 R83, R128, R88, 0x1, P2 ;  /* 0x0000005880537211 */ /* 0x000fe400010f0eff */
[----:B------:R0:W3:Y:S01]  /*2220*/  LDG.E.U16 R128, desc[UR8][R84.64] ;  /* 0x0000000854807981 */ /* 0x0000e2000c1e1500 */
[----:B-1----:R-:W-:-:S04]  /*2230*/  LEA R80, P1, R130, R89, 0x1 ;  /* 0x0000005982507211 */ /* 0x002fc800078208ff */
[----:B------:R-:W-:Y:S02]  /*2240*/  LEA.HI.X.SX32 R81, R130, R88, 0x1, P1 ;  /* 0x0000005882517211 */ /* 0x000fe400008f0eff */
[----:B------:R1:W3:Y:S01]  /*2250*/  LDG.E.U16 R130, desc[UR8][R82.64] ;  /* 0x0000000852827981 */ /* 0x0002e2000c1e1500 */
[----:B0-----:R-:W-:-:S03]  /*2260*/  LEA R84, P2, R140, R89, 0x1 ;  /* 0x000000598c547211 */ /* 0x001fc600078408ff */
[----:B------:R0:W3:Y:S01]  /*2270*/  LDG.E.U16 R132, desc[UR8][R80.64] ;  /* 0x0000000850847981 */ /* 0x0000e2000c1e1500 */
[-C--:B------:R-:W-:Y:S02]  /*2280*/  LEA.HI.X.SX32 R85, R140, R88.reuse, 0x1, P2 ;  /* 0x000000588c557211 */ /* 0x080fe400010f0eff */
[CC--:B-1----:R-:W-:Y:S02]  /*2290*/  LEA R82, P1, R112.reuse, R89.reuse, 0x1 ;  /* 0x0000005970527211 */ /* 0x0c2fe400078208ff */
[C---:B0-----:R-:W-:Y:S02]  /*22a0*/  LEA R80, P2, R113.reuse, R89, 0x1 ;  /* 0x0000005971507211 */ /* 0x041fe400078408ff */
[-C--:B------:R-:W-:Y:S02]  /*22b0*/  LEA.HI.X.SX32 R83, R112, R88.reuse, 0x1, P1 ;  /* 0x0000005870537211 */ /* 0x080fe400008f0eff */
[----:B------:R0:W3:Y:S01]  /*22c0*/  LDG.E.U16 R112, desc[UR8][R84.64] ;  /* 0x0000000854707981 */ /* 0x0000e2000c1e1500 */
[----:B------:R-:W-:-:S02]  /*22d0*/  LEA.HI.X.SX32 R81, R113, R88, 0x1, P2 ;  /* 0x0000005871517211 */ /* 0x000fc400010f0eff */
[-C--:B------:R-:W-:Y:S01]  /*22e0*/  LEA R86, P2, R119, R89.reuse, 0x1 ;  /* 0x0000005977567211 */ /* 0x080fe200078408ff */
[----:B------:R1:W4:Y:S01]  /*22f0*/  LDG.E.U16 R113, desc[UR8][R82.64] ;  /* 0x0000000852717981 */ /* 0x000322000c1e1500 */
[-C--:B0-----:R-:W-:Y:S02]  /*2300*/  LEA R84, P1, R115, R89.reuse, 0x1 ;  /* 0x0000005973547211 */ /* 0x081fe400078208ff */
[-C--:B------:R-:W-:Y:S02]  /*2310*/  LEA.HI.X.SX32 R87, R119, R88.reuse, 0x1, P2 ;  /* 0x0000005877577211 */ /* 0x080fe400010f0eff */
[-C--:B------:R-:W-:Y:S02]  /*2320*/  LEA.HI.X.SX32 R85, R115, R88.reuse, 0x1, P1 ;  /* 0x0000005873557211 */ /* 0x080fe400008f0eff */
[C---:B-1----:R-:W-:Y:S01]  /*2330*/  LEA R82, P1, R125.reuse, R89, 0x1 ;  /* 0x000000597d527211 */ /* 0x042fe200078208ff */
[----:B------:R0:W4:Y:S03]  /*2340*/  LDG.E.U16 R115, desc[UR8][R80.64] ;  /* 0x0000000850737981 */ /* 0x000126000c1e1500 */
[----:B------:R-:W-:Y:S01]  /*2350*/  LEA.HI.X.SX32 R83, R125, R88, 0x1, P1 ;  /* 0x000000587d537211 */ /* 0x000fe200008f0eff */
[----:B------:R-:W4:Y:S01]  /*2360*/  LDG.E.U16 R119, desc[UR8][R84.64] ;  /* 0x0000000854777981 */ /* 0x000f22000c1e1500 */
[----:B------:R-:W-:-:S03]  /*2370*/  LEA R140, R103, R140, 0x1 ;  /* 0x0000008c678c7211 */ /* 0x000fc600078e08ff */
[----:B------:R1:W4:Y:S01]  /*2380*/  LDG.E.U16 R125, desc[UR8][R86.64] ;  /* 0x00000008567d7981 */ /* 0x000322000c1e1500 */
[-C--:B0-----:R-:W-:Y:S02]  /*2390*/  LEA R80, P2, R131, R89.reuse, 0x1 ;  /* 0x0000005983507211 */ /* 0x081fe400078408ff */
[----:B------:R-:W-:Y:S02]  /*23a0*/  LEA R133, R103, R140, 0x1 ;  /* 0x0000008c67857211 */ /* 0x000fe400078e08ff */
[----:B------:R-:W-:Y:S02]  /*23b0*/  LEA.HI.X.SX32 R81, R131, R88, 0x1, P2 ;  /* 0x0000005883517211 */ /* 0x000fe400010f0eff */
[----:B-1----:R-:W-:-:S03]  /*23c0*/  LEA R86, P1, R127, R89, 0x1 ;  /* 0x000000597f567211 */ /* 0x002fc600078208ff */
[----:B------:R0:W4:Y:S01]  /*23d0*/  LDG.E.U16 R131, desc[UR8][R80.64] ;  /* 0x0000000850837981 */ /* 0x000122000c1e1500 */
[-C--:B------:R-:W-:Y:S02]  /*23e0*/  LEA.HI.X.SX32 R87, R127, R88.reuse, 0x1, P1 ;  /* 0x000000587f577211 */ /* 0x080fe400008f0eff */
[CC--:B------:R-:W-:Y:S01]  /*23f0*/  LEA R84, P1, R140.reuse, R89.reuse, 0x1 ;  /* 0x000000598c547211 */ /* 0x0c0fe200078208ff */
[----:B------:R1:W4:Y:S03]  /*2400*/  LDG.E.U16 R127, desc[UR8][R82.64] ;  /* 0x00000008527f7981 */ /* 0x000326000c1e1500 */
[----:B------:R-:W-:Y:S01]  /*2410*/  LEA.HI.X.SX32 R85, R140, R88, 0x1, P1 ;  /* 0x000000588c557211 */ /* 0x000fe200008f0eff */
[----:B------:R-:W4:Y:S01]  /*2420*/  LDG.E.U16 R103, desc[UR8][R86.64] ;  /* 0x0000000856677981 */ /* 0x000f22000c1e1500 */
[----:B0-----:R-:W-:-:S03]  /*2430*/  LEA R80, P1, R99, R89, 0x1 ;  /* 0x0000005963507211 */ /* 0x001fc600078208ff */
[----:B------:R0:W4:Y:S01]  /*2440*/  LDG.E.U16 R139, desc[UR8][R84.64] ;  /* 0x00000008548b7981 */ /* 0x000122000c1e1500 */
[-C--:B-1----:R-:W-:Y:S02]  /*2450*/  LEA R82, P2, R133, R89.reuse, 0x1 ;  /* 0x0000005985527211 */ /* 0x082fe400078408ff */
[-C--:B------:R-:W-:Y:S02]  /*2460*/  LEA.HI.X.SX32 R81, R99, R88.reuse, 0x1, P1 ;  /* 0x0000005863517211 */ /* 0x080fe400008f0eff */
[----:B------:R-:W-:Y:S02]  /*2470*/  LEA.HI.X.SX32 R83, R133, R88, 0x1, P2 ;  /* 0x0000005885537211 */ /* 0x000fe400010f0eff */
[----:B0-----:R-:W-:-:S03]  /*2480*/  LEA R84, P1, R97, R89, 0x1 ;  /* 0x0000005961547211 */ /* 0x001fc600078208ff */
[----:B------:R0:W4:Y:S01]  /*2490*/  LDG.E.U16 R99, desc[UR8][R82.64] ;  /* 0x0000000852637981 */ /* 0x000122000c1e1500 */
[----:B------:R-:W-:-:S03]  /*24a0*/  LEA.HI.X.SX32 R85, R97, R88, 0x1, P1 ;  /* 0x0000005861557211 */ /* 0x000fc600008f0eff */
[----:B------:R1:W4:Y:S01]  /*24b0*/  LDG.E.U16 R97, desc[UR8][R80.64] ;  /* 0x0000000850617981 */ /* 0x000322000c1e1500 */
[-C--:B0-----:R-:W-:Y:S02]  /*24c0*/  LEA R82, P2, R98, R89.reuse, 0x1 ;  /* 0x0000005962527211 */ /* 0x081fe400078408ff */
[-C--:B-1----:R-:W-:Y:S02]  /*24d0*/  LEA R80, P1, R94, R89.reuse, 0x1 ;  /* 0x000000595e507211 */ /* 0x082fe400078208ff */
[-C--:B------:R-:W-:Y:S02]  /*24e0*/  LEA.HI.X.SX32 R83, R98, R88.reuse, 0x1, P2 ;  /* 0x0000005862537211 */ /* 0x080fe400010f0eff */
[----:B------:R0:W4:Y:S01]  /*24f0*/  LDG.E.U16 R98, desc[UR8][R84.64] ;  /* 0x0000000854627981 */ /* 0x000122000c1e1500 */
[----:B------:R-:W-:Y:S02]  /*2500*/  LEA.HI.X.SX32 R81, R94, R88, 0x1, P1 ;  /* 0x000000585e517211 */ /* 0x000fe400008f0eff */
[----:B------:R-:W-:-:S02]  /*2510*/  LEA R86, P2, R91, R89, 0x1 ;  /* 0x000000595b567211 */ /* 0x000fc400078408ff */
[CC--:B0-----:R-:W-:Y:S02]  /*2520*/  LEA R84, P1, R92.reuse, R89.reuse, 0x1 ;  /* 0x000000595c547211 */ /* 0x0c1fe400078208ff */
[-C--:B------:R-:W-:Y:S02]  /*2530*/  LEA.HI.X.SX32 R87, R91, R88.reuse, 0x1, P2 ;  /* 0x000000585b577211 */ /* 0x080fe400010f0eff */
[----:B------:R-:W-:Y:S01]  /*2540*/  LEA.HI.X.SX32 R85, R92, R88, 0x1, P1 ;  /* 0x000000585c557211 */ /* 0x000fe200008f0eff */
[----:B------:R0:W4:Y:S04]  /*2550*/  LDG.E.U16 R91, desc[UR8][R82.64] ;  /* 0x00000008525b7981 */ /* 0x000128000c1e1500 */
[----:B------:R1:W4:Y:S04]  /*2560*/  LDG.E.U16 R92, desc[UR8][R80.64] ;  /* 0x00000008505c7981 */ /* 0x000328000c1e1500 */
[----:B------:R5:W4:Y:S01]  /*2570*/  LDG.E.U16 R94, desc[UR8][R86.64] ;  /* 0x00000008565e7981 */ /* 0x000b22000c1e1500 */
[----:B0-----:R-:W-:-:S02]  /*2580*/  LEA R82, P2, R101, R89, 0x1 ;  /* 0x0000005965527211 */ /* 0x001fc400078408ff */
[-C--:B-1----:R-:W-:Y:S02]  /*2590*/  LEA R80, P1, R95, R89.reuse, 0x1 ;  /* 0x000000595f507211 */ /* 0x082fe400078208ff */
[-C--:B------:R-:W-:Y:S02]  /*25a0*/  LEA.HI.X.SX32 R83, R101, R88.reuse, 0x1, P2 ;  /* 0x0000005865537211 */ /* 0x080fe400010f0eff */
[----:B------:R-:W-:Y:S02]  /*25b0*/  LEA.HI.X.SX32 R81, R95, R88, 0x1, P1 ;  /* 0x000000585f517211 */ /* 0x000fe400008f0eff */
[----:B------:R0:W4:Y:S01]  /*25c0*/  LDG.E.U16 R95, desc[UR8][R84.64] ;  /* 0x00000008545f7981 */ /* 0x000122000c1e1500 */
[----:B-----5:R-:W-:-:S03]  /*25d0*/  LEA R86, P2, R110, R89, 0x1 ;  /* 0x000000596e567211 */ /* 0x020fc600078408ff */
[----:B------:R-:W5:Y:S01]  /*25e0*/  LDG.E.U16 R82, desc[UR8][R82.64] ;  /* 0x0000000852527981 */ /* 0x000f62000c1e1500 */
[----:B------:R-:W-:Y:S02]  /*25f0*/  LEA.HI.X.SX32 R87, R110, R88, 0x1, P2 ;  /* 0x000000586e577211 */ /* 0x000fe400010f0eff */
[----:B0-----:R-:W-:-:S03]  /*2600*/  LEA R84, P1, R105, R89, 0x1 ;  /* 0x0000005969547211 */ /* 0x001fc600078208ff */
[----:B------:R-:W4:Y:S01]  /*2610*/  LDG.E.U16 R86, desc[UR8][R86.64] ;  /* 0x0000000856567981 */ /* 0x000f22000c1e1500 */
[----:B------:R-:W-:-:S03]  /*2620*/  LEA.HI.X.SX32 R85, R105, R88, 0x1, P1 ;  /* 0x0000005869557211 */ /* 0x000fc600008f0eff */
[----:B------:R0:W4:Y:S04]  /*2630*/  LDG.E.U16 R89, desc[UR8][R80.64] ;  /* 0x0000000850597981 */ /* 0x000128000c1e1500 */
[----:B------:R-:W5:Y:S01]  /*2640*/  LDG.E.U16 R88, desc[UR8][R84.64] ;  /* 0x0000000854587981 */ /* 0x000f62000c1e1500 */
[----:B------:R-:W1:Y:S01]  /*2650*/  S2R R133, SR_TID.X ;  /* 0x0000000000857919 */ /* 0x000e620000002100 */
[----:B------:R-:W-:Y:S02]  /*2660*/  R2UR UR5, R23 ;  /* 0x00000000170572ca */ /* 0x000fe400000e0000 */
[--C-:B-1----:R-:W-:Y:S02]  /*2670*/  SHF.R.S32.HI R110, RZ, 0x6, R133.reuse ;  /* 0x00000006ff6e7819 */ /* 0x102fe40000011485 */
[----:B------:R-:W-:-:S02]  /*2680*/  SHF.R.U32.HI R101, RZ, 0x5, R133 ;  /* 0x00000005ff657819 */ /* 0x000fc40000011685 */
[----:B------:R-:W-:Y:S02]  /*2690*/  LOP3.LUT R133, R133, 0x3f, RZ, 0xc0, !PT ;  /* 0x0000003f85857812 */ /* 0x000fe400078ec0ff */
[----:B------:R-:W-:Y:S02]  /*26a0*/  SGXT R110, R110, 0x1 ;  /* 0x000000016e6e781a */ /* 0x000fe40000000200 */
[----:B------:R-:W-:-:S04]  /*26b0*/  SHF.L.U32 R133, R133, 0x1, RZ ;  /* 0x0000000185857819 */ /* 0x000fc800000006ff */
[----:B0-----:R-:W-:-:S05]  /*26c0*/  LOP3.LUT R81, R133, 0x90, R110, 0x78, !PT ;  /* 0x0000009085517812 */ /* 0x001fca00078e786e */
[----:B--2---:R0:W-:Y:S01]  /*26d0*/  STS.U16 [R81+UR4+0x30400], R134 ;  /* 0x0304008651007988 */ /* 0x0041e20008000404 */
[----:B------:R-:W-:Y:S01]  /*26e0*/  SHF.L.U32 R101, R101, 0x15, RZ ;  /* 0x0000001565657819 */ /* 0x000fe200000006ff */
[----:B0-----:R-:W0:Y:S03]  /*26f0*/  S2R R134, SR_TID.X ;  /* 0x0000000000867919 */ /* 0x001e260000002100 */
[----:B------:R-:W-:-:S04]  /*2700*/  LOP3.LUT R101, R101, 0x600000, RZ, 0xc0, !PT ;  /* 0x0060000065657812 */ /* 0x000fc800078ec0ff */
[----:B------:R-:W-:Y:S01]  /*2710*/  R2UR UR7, R101 ;  /* 0x00000000650772ca */ /* 0x000fe200000e0000 */
[----:B------:R1:W-:Y:S04]  /*2720*/  STS.U16 [R81+UR4+0x31800], R5 ;  /* 0x0318000551007988 */ /* 0x0003e80008000404 */
[----:B------:R2:W-:Y:S01]  /*2730*/  STS.U16 [R81+UR4+0x32800], R22 ;  /* 0x0328001651007988 */ /* 0x0005e20008000404 */
[----:B-1----:R-:W-:-:S07]  /*2740*/  LOP3.LUT R5, R81, 0x20, RZ, 0x3c, !PT ;  /* 0x0000002051057812 */ /* 0x002fce00078e3cff */
[----:B------:R-:W-:Y:S01]  /*2750*/  UIADD3 UR7, UPT, UPT, UR5, UR7, URZ ;  /* 0x0000000705077290 */ /* 0x000fe2000fffe0ff */
[----:B------:R-:W-:Y:S01]  /*2760*/  STS.U16 [R81+UR4+0x30000], R138 ;  /* 0x0300008a51007988 */ /* 0x000fe20008000404 */
[----:B--2---:R-:W-:-:S03]  /*2770*/  LOP3.LUT R22, R81, 0x40, RZ, 0x3c, !PT ;  /* 0x0000004051167812 */ /* 0x004fc600078e3cff */
[----:B------:R-:W-:Y:S04]  /*2780*/  STS.U16 [R81+UR4+0x30800], R117 ;  /* 0x0308007551007988 */ /* 0x000fe80008000404 */
[----:B------:R-:W-:Y:S04]  /*2790*/  STS.U16 [R81+UR4+0x30c00], R69 ;  /* 0x030c004551007988 */ /* 0x000fe80008000404 */
[----:B------:R-:W-:Y:S01]  /*27a0*/  STS.U16 [R81+UR4+0x31000], R49 ;  /* 0x0310003151007988 */ /* 0x000fe20008000404 */
[----:B0-----:R-:W-:-:S03]  /*27b0*/  LOP3.LUT P1, RZ, R134, 0x7f, RZ, 0xc0, !PT ;  /* 0x0000007f86ff7812 */ /* 0x001fc6000782c0ff */
[----:B------:R-:W-:Y:S04]  /*27c0*/  STS.U16 [R81+UR4+0x31400], R70 ;  /* 0x0314004651007988 */ /* 0x000fe80008000404 */
        /* <DEDUP_REMOVED lines=11> */
[----:B------:R0:W-:Y:S04]  /*2880*/  STS.U16 [R81+UR4+0x34c00], R7 ;  /* 0x034c000751007988 */ /* 0x0001e80008000404 */
[----:B------:R-:W-:Y:S04]  /*2890*/  STS.U16 [R81+UR4+0x35000], R71 ;  /* 0x0350004751007988 */ /* 0x000fe80008000404 */
[----:B------:R-:W-:Y:S04]  /*28a0*/  STS.U16 [R81+UR4+0x35400], R76 ;  /* 0x0354004c51007988 */ /* 0x000fe80008000404 */
[----:B------:R-:W-:Y:S01]  /*28b0*/  STS.U16 [R81+UR4+0x35800], R79 ;  /* 0x0358004f51007988 */ /* 0x000fe20008000404 */
[----:B0-----:R-:W0:Y:S03]  /*28c0*/  LDC R7, c[0x0][0x3c8] ;  /* 0x0000f200ff077b82 */ /* 0x001e260000000800 */
[----:B------:R-:W-:Y:S04]  /*28d0*/  STS.U16 [R81+UR4+0x35c00], R96 ;  /* 0x035c006051007988 */ /* 0x000fe80008000404 */
[----:B---3--:R-:W-:Y:S04]  /*28e0*/  STS.U16 [R81+UR4+0x36000], R104 ;  /* 0x0360006851007988 */ /* 0x008fe80008000404 */
[----:B------:R-:W-:Y:S04]  /*28f0*/  STS.U16 [R81+UR4+0x36400], R106 ;  /* 0x0364006a51007988 */ /* 0x000fe80008000404 */
[----:B------:R-:W-:Y:S04]  /*2900*/  STS.U16 [R81+UR4+0x36800], R108 ;  /* 0x0368006c51007988 */ /* 0x000fe80008000404 */
[----:B------:R-:W-:Y:S04]  /*2910*/  STS.U16 [R81+UR4+0x36c00], R109 ;  /* 0x036c006d51007988 */ /* 0x000fe80008000404 */
[----:B------:R-:W-:Y:S04]  /*2920*/  STS.U16 [R81+UR4+0x37000], R111 ;  /* 0x0370006f51007988 */ /* 0x000fe80008000404 */
[----:B------:R-:W-:Y:S04]  /*2930*/  STS.U16 [R81+UR4+0x37400], R114 ;  /* 0x0374007251007988 */ /* 0x000fe80008000404 */
[----:B------:R-:W-:Y:S04]  /*2940*/  STS.U16 [R81+UR4+0x37800], R116 ;  /* 0x0378007451007988 */ /* 0x000fe80008000404 */
[----:B------:R1:W-:Y:S04]  /*2950*/  STS.U16 [R81+UR4+0x37c00], R118 ;  /* 0x037c007651007988 */ /* 0x0003e80008000404 */
[----:B------:R2:W-:Y:S01]  /*2960*/  STS.U16 [R5+UR4+0x30100], R137 ;  /* 0x0301008905007988 */ /* 0x0005e20008000404 */
[----:B-1----:R-:W-:-:S03]  /*2970*/  LOP3.LUT R81, R81, 0x60, RZ, 0x3c, !PT ;  /* 0x0000006051517812 */ /* 0x002fc600078e3cff */
[----:B------:R-:W-:Y:S01]  /*2980*/  STS.U16 [R5+UR4+0x30500], R129 ;  /* 0x0305008105007988 */ /* 0x000fe20008000404 */
[----:B--2---:R-:W1:Y:S03]  /*2990*/  S2R R137, SR_CTAID.Y ;  /* 0x0000000000897919 */ /* 0x004e660000002600 */
        /* <DEDUP_REMOVED lines=22> */
[----:B----4-:R-:W-:Y:S04]  /*2b00*/  STS.U16 [R5+UR4+0x36100], R120 ;  /* 0x0361007805007988 */ /* 0x010fe80008000404 */
        /* <DEDUP_REMOVED lines=8> */
[----:B------:R-:W-:Y:S01]  /*2b90*/  STS.U16 [R22+UR4+0x30600], R123 ;  /* 0x0306007b16007988 */ /* 0x000fe20008000404 */
[----:B--2---:R-:W1:Y:S03]  /*2ba0*/  LDC R5, c[0x0][0x3c0] ;  /* 0x0000f000ff057b82 */ /* 0x004e660000000800 */
        /* <DEDUP_REMOVED lines=36> */
[----:B------:R-:W-:Y:S01]  /*2df0*/  STTM.16dp32bit_t0_t15.x128 tmem[UR7], RZ ;  /* 0x000000ff000079ed */ /* 0x000fe20008b80007 */
[----:B------:R-:W-:Y:S02]  /*2e00*/  STTM.16dp32bit_t16_t31.x128 tmem[UR7+0x80], RZ ;  /* 0x000080ff000079ed */ /* 0x000fe40008ba0007 */
[----:B------:R-:W-:Y:S01]  /*2e10*/  STS.U16 [R81+UR4+0x37f00], R99 ;  /* 0x037f006351007988 */ /* 0x000fe20008000404 */
[----:B--2---:R-:W2:Y:S03]  /*2e20*/  LDC.64 R20, c[0x0][0x388] ;  /* 0x0000e200ff147b82 */ /* 0x004ea60000000a00 */
[----:B------:R-:W-:Y:S04]  /*2e30*/  STS.U16 [R81+UR4+0x31b00], R16 ;  /* 0x031b001051007988 */ /* 0x000fe80008000404 */
[----:B------:R3:W-:Y:S04]  /*2e40*/  STS.U16 [R81+UR4+0x31f00], R15 ;  /* 0x031f000f51007988 */ /* 0x0007e80008000404 */
[----:B------:R4:W-:Y:S04]  /*2e50*/  STS.U16 [R81+UR4+0x32300], R4 ;  /* 0x0323000451007988 */ /* 0x0009e80008000404 */
[----:B------:R-:W-:Y:S01]  /*2e60*/  STS.U16 [R81+UR4+0x32700], R14 ;  /* 0x0327000e51007988 */ /* 0x000fe20008000404 */
[----:B------:R-:W-:Y:S01]  /*2e70*/  VOTEU.ALL UP0, P1 ;  /* 0x0000000000ff7886 */ /* 0x000fe20000800000 */
[----:B------:R-:W-:Y:S01]  /*2e80*/  UMOV UR10, 0x1 ;  /* 0x00000001000a7882 */ /* 0x000fe20000000000 */
[----:B---3--:R-:W3:Y:S01]  /*2e90*/  LDC R15, c[0x0][0x3f0] ;  /* 0x0000fc00ff0f7b82 */ /* 0x008ee20000000800 */
[----:B------:R0:W-:Y:S04]  /*2ea0*/  STS.U16 [R81+UR4+0x32b00], R13 ;  /* 0x032b000d51007988 */ /* 0x0001e80008000404 */
[----:B------:R-:W-:Y:S01]  /*2eb0*/  STS.U16 [R81+UR4+0x32f00], R12 ;  /* 0x032f000c51007988 */ /* 0x000fe20008000404 */
[----:B----4-:R-:W-:-:S03]  /*2ec0*/  MOV R4, UR4 ;  /* 0x0000000400047c02 */ /* 0x010fc60008000f00 */
        /* <DEDUP_REMOVED lines=16> */
[----:B-----5:R-:W-:Y:S04]  /*2fd0*/  STS.U16 [R81+UR4+0x37300], R82 ;  /* 0x0373005251007988 */ /* 0x020fe80008000404 */
[----:B------:R-:W-:Y:S04]  /*2fe0*/  STS.U16 [R81+UR4+0x37700], R88 ;  /* 0x0377005851007988 */ /* 0x000fe80008000404 */
[----:B------:R-:W-:Y:S01]  /*2ff0*/  STS.U16 [R81+UR4+0x37b00], R86 ;  /* 0x037b005651007988 */ /* 0x000fe20008000404 */
[----:B------:R-:W-:-:S04]  /*3000*/  @!UP0 UIADD3 UR12, UPT, UPT, -UR10, 0x100000, URZ ;  /* 0x001000000a0c8890 */ /* 0x000fc8000fffe1ff */
[----:B------:R-:W-:Y:S02]  /*3010*/  @!UP0 USHF.L.U32 UR13, UR12, 0xb, URZ ;  /* 0x0000000b0c0d8899 */ /* 0x000fe400080006ff */
[----:B------:R-:W-:Y:S01]  /*3020*/  @!UP0 USHF.L.U32 UR12, UR12, 0x1, URZ ;  /* 0x000000010c0c8899 */ /* 0x000fe200080006ff */
[----:B0-----:R-:W0:Y:S01]  /*3030*/  LDC R13, c[0x0][0x3c4] ;  /* 0x0000f100ff0d7b82 */ /* 0x001e220000000800 */
[----:B------:R-:W4:Y:S01]  /*3040*/  FENCE.VIEW.ASYNC.T ;  /* 0x00000000000073c6 */ /* 0x000f220000000200 */
[----:B------:R5:W-:Y:S02]  /*3050*/  STL [R1+0xf58], R4 ;  /* 0x000f580401007387 */ /* 0x000be40000100800 */
[----:B-----5:R-:W-:-:S04]  /*3060*/  IADD3 R4, PT, PT, R4, 0x38000, RZ ;  /* 0x0003800004047810 */ /* 0x020fc80007ffe0ff */
[----:B------:R-:W-:Y:S01]  /*3070*/  R2UR UR6, R4 ;  /* 0x00000000040672ca */ /* 0x000fe200000e0000 */
[----:B----4-:R-:W-:Y:S01]  /*3080*/  VOTEU.ALL UP1, P1 ;  /* 0x0000000000ff7886 */ /* 0x010fe20000820000 */
[----:B------:R-:W-:Y:S01]  /*3090*/  BAR.SYNC.DEFER_BLOCKING 0x0 ;  /* 0x0000000000007b1d */ /* 0x000fe20000010000 */
[----:B------:R-:W-:Y:S01]  /*30a0*/  LOP3.LUT R2, R134, 0x7f, RZ, 0xc0, !PT ;  /* 0x0000007f86027812 */ /* 0x000fe200078ec0ff */
[----:B-1----:R-:W-:-:S04]  /*30b0*/  IMAD R0, R137, R5, RZ ;  /* 0x0000000589007224 */ /* 0x002fc800078e02ff */
[----:B------:R-:W-:Y:S01]  /*30c0*/  IMAD R2, R2, R7, RZ ;  /* 0x0000000702027224 */ /* 0x000fe200078e02ff */
[----:B--2---:R-:W-:-:S04]  /*30d0*/  LEA R137, P2, R0, R20, 0x1 ;  /* 0x0000001400897211 */ /* 0x004fc800078408ff */
[----:B------:R-:W-:Y:S02]  /*30e0*/  LEA.HI.X.SX32 R3, R0, R21, 0x1, P2 ;  /* 0x0000001500037211 */ /* 0x000fe400010f0eff */
[C---:B------:R-:W-:Y:S01]  /*30f0*/  LEA R134, P3, R2.reuse, R137, 0x1 ;  /* 0x0000008902867211 */ /* 0x040fe200078608ff */
[----:B------:R-:W1:Y:S02]  /*3100*/  FENCE.VIEW.ASYNC.S ;  /* 0x00000000000073c6 */ /* 0x000e640000000000 */
[----:B-1----:R1:W2:Y:S01]  /*3110*/  @!UP1 SYNCS.EXCH.64 URZ, [UR6], UR12 ;  /* 0x0000000c06ff95b2 */ /* 0x0022a20008000100 */
[----:B---3--:R-:W-:Y:S02]  /*3120*/  ISETP.GT.AND P2, PT, R15, RZ, PT ;  /* 0x000000ff0f00720c */ /* 0x008fe40003f44270 */
[----:B------:R-:W-:Y:S01]  /*3130*/  LEA R0, R7, R2, 0x7 ;  /* 0x0000000207007211 */ /* 0x000fe200078e38ff */
[----:B0-----:R-:W-:Y:S01]  /*3140*/  IMAD.SHL.U32 R7, R13, 0x8, RZ ;  /* 0x000000080d077824 */ /* 0x001fe200078e00ff */
[----:B------:R-:W-:Y:S01]  /*3150*/  LEA.HI.X.SX32 R135, R2, R3, 0x1, P3 ;  /* 0x0000000302877211 */ /* 0x000fe200018f0eff */
[----:B------:R0:W-:Y:S01]  /*3160*/  STL [R1+0x7c8], R4 ;  /* 0x0007c80401007387 */ /* 0x0001e20000100800 */
[----:B------:R-:W-:Y:S01]  /*3170*/  PRMT R6, RZ, 0x7610, R6 ;  /* 0x00007610ff067816 */ /* 0x000fe20000000006 */
[----:B0-----:R-:W-:Y:S01]  /*3180*/  IMAD.WIDE R4, R7, 0x2, R134 ;  /* 0x0000000207047825 */ /* 0x001fe200078e0286 */
[----:B--2---:R-:W-:Y:S06]  /*3190*/  BAR.SYNC.DEFER_BLOCKING 0x0 ;  /* 0x0000000000007b1d */ /* 0x004fec0000010000 */
[----:B------:R0:W2:Y:S01]  /*31a0*/  @P2 LDG.E.U16 R6, desc[UR8][R4.64] ;  /* 0x0000000804062981 */ /* 0x0000a2000c1e1500 */
[----:B------:R-:W-:-:S02]  /*31b0*/  LEA R136, P4, R0, R137, 0x1 ;  /* 0x0000008900887211 */ /* 0x000fc400078808ff */
[----:B------:R-:W-:Y:S02]  /*31c0*/  PRMT R151, RZ, 0x7610, R151 ;  /* 0x00007610ff977816 */ /* 0x000fe40000000097 */
[----:B------:R-:W-:Y:S01]  /*31d0*/  LEA.HI.X.SX32 R137, R0, R3, 0x1, P4 ;  /* 0x0000000300897211 */ /* 0x000fe200020f0eff */
[C---:B------:R-:W-:Y:S01]  /*31e0*/  IMAD R11, R13.reuse, 0x9, RZ ;  /* 0x000000090d0b7824 */ /* 0x040fe200078e02ff */
[----:B------:R-:W-:Y:S01]  /*31f0*/  PRMT R152, RZ, 0x7610, R152 ;  /* 0x00007610ff987816 */ /* 0x000fe20000000098 */
[----:B------:R3:W-:Y:S01]  /*3200*/  STL.S16 [R1+0x8c], R151 ;  /* 0x00008c9701007387 */ /* 0x0007e20000100600 */
[----:B------:R-:W-:Y:S01]  /*3210*/  SHF.L.U32 R13, R13, 0x1, RZ ;  /* 0x000000010d0d7819 */ /* 0x000fe200000006ff */
[C---:B------:R-:W-:Y:S01]  /*3220*/  IMAD.WIDE R8, R11.reuse, 0x2, R134 ;  /* 0x000000020b087825 */ /* 0x040fe200078e0286 */
[----:B------:R-:W-:Y:S02]  /*3230*/  PRMT R153, RZ, 0x7610, R153 ;  /* 0x00007610ff997816 */ /* 0x000fe40000000099 */
[----:B------:R-:W-:Y:S01]  /*3240*/  PRMT R154, RZ, 0x7610, R154 ;  /* 0x00007610ff9a7816 */ /* 0x000fe2000000009a */
[----:B------:R-:W-:-:S03]  /*3250*/  IMAD.WIDE R10, R11, 0x2, R136 ;  /* 0x000000020b0a7825 */ /* 0x000fc600078e0288 */
[----:B------:R-:W4:Y:S01]  /*3260*/  @P2 LDG.E.U16 R153, desc[UR8][R8.64] ;  /* 0x0000000808992981 */ /* 0x000f22000c1e1500 */
[----:B------:R-:W-:-:S03]  /*3270*/  IMAD.WIDE R2, R13, 0x2, R134 ;  /* 0x000000020d027825 */ /* 0x000fc600078e0286 */
[----:B------:R-:W5:Y:S01]  /*3280*/  @P2 LDG.E.U16 R154, desc[UR8][R10.64] ;  /* 0x000000080a9a2981 */ /* 0x000f62000c1e1500 */
[----:B0-----:R-:W-:Y:S01]  /*3290*/  IMAD.WIDE R4, R13, 0x2, R136 ;  /* 0x000000020d047825 */ /* 0x001fe200078e0288 */
[----:B------:R-:W-:-:S06]  /*32a0*/  MOV R13, R151 ;  /* 0x00000097000d7202 */ /* 0x000fcc0000000f00 */
[----:B------:R0:W4:Y:S01]  /*32b0*/  @P2 LDG.E.U16 R13, desc[UR8][R2.64] ;  /* 0x00000008020d2981 */ /* 0x000122000c1e1500 */
[----:B------:R-:W-:-:S06]  /*32c0*/  PRMT R15, RZ, 0x7610, R15 ;  /* 0x00007610ff0f7816 */ /* 0x000fcc000000000f */
[----:B------:R-:W4:Y:S04]  /*32d0*/  @P2 LDG.E.U16 R15, desc[UR8][R4.64] ;  /* 0x00000008040f2981 */ /* 0x000f28000c1e1500 */
[----:B--2---:R2:W-:Y:S04]  /*32e0*/  STL [R1+0x64], R6 ;  /* 0x0000640601007387 */ /* 0x0045e80000100800 */
[----:B---3--:R-:W3:Y:S01]  /*32f0*/  LDL.LU R151, [R1+0x1370] ;  /* 0x0013700001977983 */ /* 0x008ee20000300800 */
[----:B--2---:R-:W-:-:S05]  /*3300*/  IMAD.WIDE R6, R7, 0x2, R136 ;  /* 0x0000000207067825 */ /* 0x004fca00078e0288 */
[----:B------:R-:W2:Y:S01]  /*3310*/  @P2 LDG.E.U16 R152, desc[UR8][R6.64] ;  /* 0x0000000806982981 */ /* 0x000ea2000c1e1500 */
[----:B0-----:R-:W-:-:S03]  /*3320*/  PRMT R2, RZ, 0x7610, R2 ;  /* 0x00007610ff027816 */ /* 0x001fc60000000002 */
[----:B--2---:R0:W-:Y:S04]  /*3330*/  STL [R1+0x60], R152 ;  /* 0x0000609801007387 */ /* 0x0041e80000100800 */
[----:B0-----:R-:W2:Y:S04]  /*3340*/  LDL.LU R152, [R1+0x136c] ;  /* 0x00136c0001987983 */ /* 0x001ea80000300800 */
[----:B----4-:R0:W-:Y:S04]  /*3350*/  STL [R1+0x5c], R153 ;  /* 0x00005c9901007387 */ /* 0x0101e80000100800 */
[----:B0-----:R-:W4:Y:S04]  /*3360*/  LDL.LU R153, [R1+0x1368] ;  /* 0x0013680001997983 */ /* 0x001f280000300800 */
[----:B-----5:R0:W-:Y:S04]  /*3370*/  STL [R1+0x58], R154 ;  /* 0x0000589a01007387 */ /* 0x0201e80000100800 */
[----:B0-----:R-:W5:Y:S04]  /*3380*/  LDL.LU R154, [R1+0x1364] ;  /* 0x00136400019a7983 */ /* 0x001f680000300800 */
[----:B------:R0:W-:Y:S02]  /*3390*/  @P2 STL [R1+0x8c], R13 ;  /* 0x00008c0d01002387 */ /* 0x0001e40000100800 */
[----:B0-----:R-:W0:Y:S02]  /*33a0*/  LDC R13, c[0x0][0x3c4] ;  /* 0x0000f100ff0d7b82 */ /* 0x001e240000000800 */
[----:B------:R-:W-:Y:S04]  /*33b0*/  STL.S16 [R1+0x54], R2 ;  /* 0x0000540201007387 */ /* 0x000fe80000100600 */
[----:B------:R0:W-:Y:S02]  /*33c0*/  STL [R1+0x88], R15 ;  /* 0x0000880f01007387 */ /* 0x0001e40000100800 */
[----:B0-----:R-:W-:-:S02]  /*33d0*/  IMAD R15, R13, 0xa, RZ ;  /* 0x0000000a0d0f7824 */ /* 0x001fc400078e02ff */
[C---:B------:R-:W-:Y:S01]  /*33e0*/  IMAD R7, R13.reuse, 0x3, RZ ;  /* 0x000000030d077824 */ /* 0x040fe200078e02ff */
[----:B------:R-:W-:-:S05]  /*33f0*/  SHF.L.U32 R13, R13, 0x2, RZ ;  /* 0x000000020d0d7819 */ /* 0x000fca00000006ff */
[--C-:B------:R-:W-:Y:S02]  /*3400*/  IMAD.WIDE R2, R13, 0x2, R134.reuse ;  /* 0x000000020d027825 */ /* 0x100fe400078e0286 */
[----:B------:R-:W2:Y:S02]  /*3410*/  LDL R13, [R1+0x54] ;  /* 0x00005400010d7983 */ /* 0x000ea40000100800 */
[C---:B------:R-:W-:Y:S01]  /*3420*/  IMAD.WIDE R8, R15.reuse, 0x2, R134 ;  /* 0x000000020f087825 */ /* 0x040fe200078e0286 */
[----:B------:R-:W-:Y:S02]  /*3430*/  PRMT R155, RZ, 0x7610, R155 ;  /* 0x00007610ff9b7816 */ /* 0x000fe4000000009b */
[----:B------:R-:W-:Y:S01]  /*3440*/  PRMT R156, RZ, 0x7610, R156 ;  /* 0x00007610ff9c7816 */ /* 0x000fe2000000009c */
[----:B------:R-:W-:Y:S01]  /*3450*/  IMAD.WIDE R10, R15, 0x2, R136 ;  /* 0x000000020f0a7825 */ /* 0x000fe200078e0288 */
[----:B------:R-:W-:-:S03]  /*3460*/  PRMT R157, RZ, 0x7610, R157 ;  /* 0x00007610ff9d7816 */ /* 0x000fc6000000009d */
[C---:B------:R-:W-:Y:S01]  /*3470*/  IMAD.WIDE R4, R7.reuse, 0x2, R134 ;  /* 0x0000000207047825 */ /* 0x040fe200078e0286 */
[----:B------:R-:W-:Y:S01]  /*3480*/  PRMT R12, RZ, 0x7610, R12 ;  /* 0x00007610ff0c7816 */ /* 0x000fe2000000000c */
[----:B------:R-:W3:Y:S02]  /*3490*/  @P2 LDG.E.U16 R155, desc[UR8][R10.64] ;  /* 0x000000080a9b2981 */ /* 0x000ee4000c1e1500 */
[----:B------:R-:W-:Y:S02]  /*34a0*/  IMAD.WIDE R6, R7, 0x2, R136 ;  /* 0x0000000207067825 */ /* 0x000fe400078e0288 */
[----:B------:R-:W3:Y:S04]  /*34b0*/  @P2 LDG.E.U16 R156, desc[UR8][R4.64] ;  /* 0x00000008049c2981 */ /* 0x000ee8000c1e1500 */
[----:B------:R-:W3:Y:S04]  /*34c0*/  @P2 LDG.E.U16 R157, desc[UR8][R6.64] ;  /* 0x00000008069d2981 */ /* 0x000ee8000c1e1500 */
[----:B------:R-:W3:Y:S04]  /*34d0*/  @P2 LDG.E.U16 R12, desc[UR8][R2.64] ;  /* 0x00000008020c2981 */ /* 0x000ee8000c1e1500 */
[----:B--2---:R0:W2:Y:S02]  /*34e0*/  @P2 LDG.E.U16 R13, desc[UR8][R8.64] ;  /* 0x00000008080d2981 */ /* 0x0040a4000c1e1500 */
[----:B0-----:R-:W0:Y:S01]  /*34f0*/  LDC R8, c[0x0][0x3c4] ;  /* 0x0000f100ff087b82 */ /* 0x001e220000000800 */
[----:B------:R-:W-:-:S02]  /*3500*/  PRMT R4, RZ, 0x7610, R4 ;  /* 0x00007610ff047816 */ /* 0x000fc40000000004 */
[----:B------:R-:W-:Y:S02]  /*3510*/  PRMT R0, RZ, 0x7610, R0 ;  /* 0x00007610ff007816 */ /* 0x000fe40000000000 */
[----:B------:R-:W-:Y:S02]  /*3520*/  PRMT R17, RZ, 0x7610, R17 ;  /* 0x00007610ff117816 */ /* 0x000fe40000000011 */
[----:B------:R-:W-:Y:S01]  /*3530*/  PRMT R15, RZ, 0x7610, R15 ;  /* 0x00007610ff0f7816 */ /* 0x000fe2000000000f */
[----:B0-----:R-:W-:-:S04]  /*3540*/  IMAD R9, R8, 0x5, RZ ;  /* 0x0000000508097824 */ /* 0x001fc800078e02ff */
[----:B------:R-:W-:-:S05]  /*3550*/  IMAD.WIDE R6, R9, 0x2, R136 ;  /* 0x0000000209067825 */ /* 0x000fca00078e0288 */
[----:B------:R-:W4:Y:S01]  /*3560*/  @P2 LDG.E.U16 R15, desc[UR8][R6.64] ;  /* 0x00000008060f2981 */ /* 0x000f22000c1e1500 */
[----:B------:R-:W-:Y:S01]  /*3570*/  IMAD R11, R8, 0x6, RZ ;  /* 0x00000006080b7824 */ /* 0x000fe200078e02ff */
[----:B------:R-:W-:Y:S02]  /*3580*/  PRMT R19, RZ, 0x7610, R19 ;  /* 0x00007610ff137816 */ /* 0x000fe40000000013 */
[----:B--2---:R0:W-:Y:S02]  /*3590*/  @P2 STL [R1+0x54], R13 ;  /* 0x0000540d01002387 */ /* 0x0041e40000100800 */
[----:B0-----:R-:W0:Y:S02]  /*35a0*/  LDC R13, c[0x0][0x3c4] ;  /* 0x0000f100ff0d7b82 */ /* 0x001e240000000800 */
[----:B---3--:R2:W-:Y:S04]  /*35b0*/  STL [R1+0x50], R155 ;  /* 0x0000509b01007387 */ /* 0x0085e80000100800 */
[----:B--2---:R-:W2:Y:S04]  /*35c0*/  LDL.LU R155, [R1+0x1360] ;  /* 0x00136000019b7983 */ /* 0x004ea80000300800 */
[----:B------:R3:W-:Y:S01]  /*35d0*/  STL [R1+0x84], R156 ;  /* 0x0000849c01007387 */ /* 0x0007e20000100800 */
[----:B0-----:R-:W-:-:S03]  /*35e0*/  SHF.L.U32 R13, R13, 0x2, RZ ;  /* 0x000000020d0d7819 */ /* 0x001fc600000006ff */
[----:B---3--:R-:W3:Y:S04]  /*35f0*/  LDL.LU R156, [R1+0x135c] ;  /* 0x00135c00019c7983 */ /* 0x008ee80000300800 */
[----:B------:R0:W-:Y:S01]  /*3600*/  STL [R1+0x80], R157 ;  /* 0x0000809d01007387 */ /* 0x0001e20000100800 */
[----:B------:R-:W-:Y:S01]  /*3610*/  IMAD.WIDE R2, R13, 0x2, R136 ;  /* 0x000000020d027825 */ /* 0x000fe200078e0288 */
[----:B------:R-:W-:-:S04]  /*3620*/  MOV R13, R4 ;  /* 0x00000004000d7202 */ /* 0x000fc80000000f00 */
[----:B------:R-:W2:Y:S04]  /*3630*/  @P2 LDG.E.U16 R0, desc[UR8][R2.64] ;  /* 0x0000000802002981 */ /* 0x000ea8000c1e1500 */
[----:B0-----:R-:W3:Y:S04]  /*3640*/  LDL.LU R157, [R1+0x1358] ;  /* 0x00135800019d7983 */ /* 0x001ee80000300800 */
[----:B------:R0:W-:Y:S04]  /*3650*/  STL [R1+0x7c], R12 ;  /* 0x00007c0c01007387 */ /* 0x0001e80000100800 */
[----:B------:R1:W-:Y:S01]  /*3660*/  STL.S16 [R1+0x6c], R4 ;  /* 0x00006c0401007387 */ /* 0x0003e20000100600 */
[----:B0-----:R-:W0:Y:S01]  /*3670*/  LDC R12, c[0x0][0x3c4] ;  /* 0x0000f100ff0c7b82 */ /* 0x001e220000000800 */
[----:B-1----:R-:W-:-:S05]  /*3680*/  IMAD.WIDE R4, R9, 0x2, R134 ;  /* 0x0000000209047825 */ /* 0x002fca00078e0286 */
[----:B------:R-:W3:Y:S01]  /*3690*/  @P2 LDG.E.U16 R17, desc[UR8][R4.64] ;  /* 0x0000000804112981 */ /* 0x000ee2000c1e1500 */
[----:B------:R-:W-:-:S04]  /*36a0*/  IMAD.WIDE R8, R11, 0x2, R134 ;  /* 0x000000020b087825 */ /* 0x000fc800078e0286 */
[----:B------:R-:W-:Y:S01]  /*36b0*/  IMAD.WIDE R10, R11, 0x2, R136 ;  /* 0x000000020b0a7825 */ /* 0x000fe200078e0288 */
[----:B------:R-:W5:Y:S04]  /*36c0*/  @P2 LDG.E.U16 R13, desc[UR8][R8.64] ;  /* 0x00000008080d2981 */ /* 0x000f68000c1e1500 */
[----:B------:R-:W5:Y:S01]  /*36d0*/  @P2 LDG.E.U16 R19, desc[UR8][R10.64] ;  /* 0x000000080a132981 */ /* 0x000f62000c1e1500 */
[----:B------:R-:W-:Y:S02]  /*36e0*/  PRMT R158, RZ, 0x7610, R158 ;  /* 0x00007610ff9e7816 */ /* 0x000fe4000000009e */
[----:B------:R-:W-:Y:S02]  /*36f0*/  PRMT R159, RZ, 0x7610, R159 ;  /* 0x00007610ff9f7816 */ /* 0x000fe4000000009f */
[----:B------:R-:W-:-:S02]  /*3700*/  PRMT R160, RZ, 0x7610, R160 ;  /* 0x00007610ffa07816 */ /* 0x000fc400000000a0 */
[----:B------:R-:W-:Y:S02]  /*3710*/  PRMT R161, RZ, 0x7610, R161 ;  /* 0x00007610ffa17816 */ /* 0x000fe400000000a1 */
[----:B------:R-:W-:Y:S01]  /*3720*/  PRMT R162, RZ, 0x7610, R162 ;  /* 0x00007610ffa27816 */ /* 0x000fe200000000a2 */
[----:B--2---:R1:W-:Y:S02]  /*3730*/  STL [R1+0x78], R0 ;  /* 0x0000780001007387 */ /* 0x0043e40000100800 */
[----:B-1----:R-:W1:Y:S02]  /*3740*/  LDC R0, c[0x0][0x3c4] ;  /* 0x0000f100ff007b82 */ /* 0x002e640000000800 */
[----:B---3--:R2:W-:Y:S04]  /*3750*/  STL [R1+0x74], R17 ;  /* 0x0000741101007387 */ /* 0x0085e80000100800 */
[----:B----4-:R3:W-:Y:S02]  /*3760*/  STL [R1+0x70], R15 ;  /* 0x0000700f01007387 */ /* 0x0107e40000100800 */
[----:B--2---:R-:W2:Y:S08]  /*3770*/  LDC R17, c[0x0][0x3c4] ;  /* 0x0000f100ff117b82 */ /* 0x004eb00000000800 */
[----:B---3--:R-:W3:Y:S01]  /*3780*/  LDC R15, c[0x0][0x3c4] ;  /* 0x0000f100ff0f7b82 */ /* 0x008ee20000000800 */
[----:B-----5:R1:W-:Y:S04]  /*3790*/  @P2 STL [R1+0x6c], R13 ;  /* 0x00006c0d01002387 */ /* 0x0203e80000100800 */
[----:B------:R0:W-:Y:S01]  /*37a0*/  STL [R1+0x68], R19 ;  /* 0x0000681301007387 */ /* 0x0001e20000100800 */
[----:B-1----:R-:W-:-:S02]  /*37b0*/  IMAD R13, R0, 0xb, RZ ;  /* 0x0000000b000d7824 */ /* 0x002fc400078e02ff */
[----:B--2---:R-:W-:-:S04]  /*37c0*/  IMAD.WIDE R4, R17, 0x2, R136 ;  /* 0x0000000211047825 */ /* 0x004fc800078e0288 */
[----:B0-----:R-:W-:Y:S01]  /*37d0*/  IMAD R19, R12, 0xc, RZ ;  /* 0x0000000c0c137824 */ /* 0x001fe200078e02ff */
[----:B------:R-:W2:Y:S01]  /*37e0*/  @P2 LDG.E.U16 R159, desc[UR8][R4.64] ;  /* 0x00000008049f2981 */ /* 0x000ea2000c1e1500 */
[----:B---3--:R-:W-:-:S04]  /*37f0*/  IMAD.WIDE R2, R15, 0x2, R134 ;  /* 0x000000020f027825 */ /* 0x008fc800078e0286 */
[C---:B------:R-:W-:Y:S01]  /*3800*/  IMAD.WIDE R6, R13.reuse, 0x2, R134 ;  /* 0x000000020d067825 */ /* 0x040fe200078e0286 */
[----:B------:R-:W3:Y:S03]  /*3810*/  @P2 LDG.E.U16 R158, desc[UR8][R2.64] ;  /* 0x00000008029e2981 */ /* 0x000ee6000c1e1500 */
[----:B------:R-:W-:Y:S01]  /*3820*/  IMAD.WIDE R8, R13, 0x2, R136 ;  /* 0x000000020d087825 */ /* 0x000fe200078e0288 */
[----:B------:R-:W4:Y:S03]  /*3830*/  @P2 LDG.E.U16 R160, desc[UR8][R6.64] ;  /* 0x0000000806a02981 */ /* 0x000f26000c1e1500 */
[----:B------:R-:W-:Y:S01]  /*3840*/  IMAD.WIDE R10, R19, 0x2, R134 ;  /* 0x00000002130a7825 */ /* 0x000fe200078e0286 */
[----:B------:R-:W5:Y:S04]  /*3850*/  @P2 LDG.E.U16 R161, desc[UR8][R8.64] ;  /* 0x0000000808a12981 */ /* 0x000f68000c1e1500 */
[----:B------:R-:W2:Y:S01]  /*3860*/  @P2 LDG.E.U16 R162, desc[UR8][R10.64] ;  /* 0x000000080aa22981 */ /* 0x000ea2000c1e1500 */
[----:B------:R-:W-:-:S02]  /*3870*/  PRMT R163, RZ, 0x7610, R163 ;  /* 0x00007610ffa37816 */ /* 0x000fc400000000a3 */
[----:B------:R-:W-:Y:S02]  /*3880*/  PRMT R164, RZ, 0x7610, R164 ;  /* 0x00007610ffa47816 */ /* 0x000fe400000000a4 */
[----:B------:R-:W-:Y:S02]  /*3890*/  PRMT R165, RZ, 0x7610, R165 ;  /* 0x00007610ffa57816 */ /* 0x000fe400000000a5 */
[----:B------:R-:W-:Y:S02]  /*38a0*/  PRMT R140, RZ, 0x7610, R140 ;  /* 0x00007610ff8c7816 */ /* 0x000fe4000000008c */
[----:B------:R-:W-:Y:S02]  /*38b0*/  PRMT R129, RZ, 0x7610, R129 ;  /* 0x00007610ff817816 */ /* 0x000fe40000000081 */
[----:B------:R-:W-:Y:S02]  /*38c0*/  PRMT R128, RZ, 0x7610, R128 ;  /* 0x00007610ff807816 */ /* 0x000fe40000000080 */
        /* <DEDUP_REMOVED lines=26> */
[----:B------:R-:W-:Y:S01]  /*3a70*/  PRMT R101, RZ, 0x7610, R101 ;  /* 0x00007610ff657816 */ /* 0x000fe20000000065 */
[----:B---3--:R0:W-:Y:S04]  /*3a80*/  STL [R1+0x94], R158 ;  /* 0x0000949e01007387 */ /* 0x0081e80000100800 */
[----:B0-----:R-:W3:Y:S04]  /*3a90*/  LDL.LU R158, [R1+0x1354] ;  /* 0x00135400019e7983 */ /* 0x001ee80000300800 */
[----:B--2---:R0:W-:Y:S04]  /*3aa0*/  STL [R1+0x90], R159 ;  /* 0x0000909f01007387 */ /* 0x0041e80000100800 */
[----:B0-----:R-:W2:Y:S04]  /*3ab0*/  LDL.LU R159, [R1+0x1350] ;  /* 0x00135000019f7983 */ /* 0x001ea80000300800 */
[----:B----4-:R0:W-:Y:S04]  /*3ac0*/  STL [R1+0x4c], R160 ;  /* 0x00004ca001007387 */ /* 0x0101e80000100800 */
[----:B0-----:R-:W4:Y:S04]  /*3ad0*/  LDL.LU R160, [R1+0x134c] ;  /* 0x00134c0001a07983 */ /* 0x001f280000300800 */
[----:B-----5:R0:W-:Y:S04]  /*3ae0*/  STL [R1+0x48], R161 ;  /* 0x000048a101007387 */ /* 0x0201e80000100800 */
[----:B0-----:R-:W5:Y:S04]  /*3af0*/  LDL.LU R161, [R1+0x1348] ;  /* 0x0013480001a17983 */ /* 0x001f680000300800 */
[----:B------:R0:W-:Y:S04]  /*3b00*/  STL [R1+0x44], R162 ;  /* 0x000044a201007387 */ /* 0x0001e80000100800 */
[----:B0-----:R-:W2:Y:S04]  /*3b10*/  LDL.LU R162, [R1+0x1344] ;  /* 0x0013440001a27983 */ /* 0x001ea80000300800 */
[----:B------:R0:W-:Y:S04]  /*3b20*/  STL.S16 [R1+0x9c], R163 ;  /* 0x00009ca301007387 */ /* 0x0001e80000100600 */
[----:B0-----:R-:W2:Y:S04]  /*3b30*/  LDL.LU R163, [R1+0x1340] ;  /* 0x0013400001a37983 */ /* 0x001ea80000300800 */
[----:B------:R0:W-:Y:S04]  /*3b40*/  STL.S16 [R1+0x98], R164 ;  /* 0x000098a401007387 */ /* 0x0001e80000100600 */
[----:B0-----:R-:W2:Y:S04]  /*3b50*/  LDL.LU R164, [R1+0x133c] ;  /* 0x00133c0001a47983 */ /* 0x001ea80000300800 */
[----:B------:R0:W-:Y:S04]  /*3b60*/  STL.S16 [R1+0x2c], R165 ;  /* 0x00002ca501007387 */ /* 0x0001e80000100600 */
[----:B0-----:R-:W2:Y:S04]  /*3b70*/  LDL.LU R165, [R1+0x1338] ;  /* 0x0013380001a57983 */ /* 0x001ea80000300800 */
[----:B------:R0:W-:Y:S04]  /*3b80*/  STL.S16 [R1+0x28], R140 ;  /* 0x0000288c01007387 */ /* 0x0001e80000100600 */
[----:B------:R1:W-:Y:S04]  /*3b90*/  STL.64 [R1+0x1328], R128 ;  /* 0x0013288001007387 */ /* 0x0003e80000100a00 */
[----:B------:R1:W-:Y:S01]  /*3ba0*/  STL.64 [R1+0x1330], R126 ;  /* 0x0013307e01007387 */ /* 0x0003e20000100a00 */
[----:B------:R-:W-:Y:S01]  /*3bb0*/  PRMT R100, RZ, 0x7610, R100 ;  /* 0x00007610ff647816 */ /* 0x000fe20000000064 */
[----:B0-----:R-:W0:Y:S02]  /*3bc0*/  LDC R140, c[0x0][0x3c4] ;  /* 0x0000f100ff8c7b82 */ /* 0x001e240000000800 */
[----:B------:R1:W-:Y:S04]  /*3bd0*/  STL.64 [R1+0x1320], R124 ;  /* 0x0013207c01007387 */ /* 0x0003e80000100a00 */
[----:B------:R-:W-:Y:S01]  /*3be0*/  STL.64 [R1+0x1318], R122 ;  /* 0x0013187a01007387 */ /* 0x000fe20000100a00 */
[----:B------:R-:W-:Y:S01]  /*3bf0*/  PRMT R99, RZ, 0x7610, R99 ;  /* 0x00007610ff637816 */ /* 0x000fe20000000063 */
[----:B-1----:R-:W1:Y:S02]  /*3c00*/  LDC R129, c[0x0][0x3c4] ;  /* 0x0000f100ff817b82 */ /* 0x002e640000000800 */
[----:B------:R-:W-:Y:S04]  /*3c10*/  STL.64 [R1+0x1310], R120 ;  /* 0x0013107801007387 */ /* 0x000fe80000100a00 */
[----:B------:R-:W-:Y:S01]  /*3c20*/  STL.64 [R1+0x1308], R118 ;  /* 0x0013087601007387 */ /* 0x000fe20000100a00 */
[----:B------:R-:W-:Y:S01]  /*3c30*/  PRMT R98, RZ, 0x7610, R98 ;  /* 0x00007610ff627816 */ /* 0x000fe20000000062 */
[----:B------:R-:W0:Y:S02]  /*3c40*/  LDC R127, c[0x0][0x3c4] ;  /* 0x0000f100ff7f7b82 */ /* 0x000e240000000800 */
        /* <DEDUP_REMOVED lines=9> */
[----:B------:R1:W-:Y:S01]  /*3ce0*/  STL.64 [R1+0x12d0], R106 ;  /* 0x0012d06a01007387 */ /* 0x0003e20000100a00 */
[----:B------:R-:W-:Y:S01]  /*3cf0*/  PRMT R95, RZ, 0x7610, R95 ;  /* 0x00007610ff5f7816 */ /* 0x000fe2000000005f */
[----:B------:R-:W0:Y:S01]  /*3d00*/  LDC R125, c[0x0][0x3c4] ;  /* 0x0000f100ff7d7b82 */ /* 0x000e220000000800 */
[----:B------:R-:W-:-:S02]  /*3d10*/  PRMT R94, RZ, 0x7610, R94 ;  /* 0x00007610ff5e7816 */ /* 0x000fc4000000005e */
[----:B------:R-:W-:Y:S02]  /*3d20*/  PRMT R93, RZ, 0x7610, R93 ;  /* 0x00007610ff5d7816 */ /* 0x000fe4000000005d */
[----:B------:R-:W-:Y:S02]  /*3d30*/  PRMT R92, RZ, 0x7610, R92 ;  /* 0x00007610ff5c7816 */ /* 0x000fe4000000005c */
[----:B------:R-:W-:Y:S01]  /*3d40*/  PRMT R91, RZ, 0x7610, R91 ;  /* 0x00007610ff5b7816 */ /* 0x000fe2000000005b */
[----:B------:R-:W0:Y:S01]  /*3d50*/  LDC R124, c[0x0][0x3c4] ;  /* 0x0000f100ff7c7b82 */ /* 0x000e220000000800 */
[----:B-1----:R-:W-:Y:S02]  /*3d60*/  PRMT R107, RZ, 0x7610, R107 ;  /* 0x00007610ff6b7816 */ /* 0x002fe4000000006b */
[----:B------:R-:W-:-:S03]  /*3d70*/  PRMT R106, RZ, 0x7610, R106 ;  /* 0x00007610ff6a7816 */ /* 0x000fc6000000006a */
[----:B------:R-:W-:Y:S01]  /*3d80*/  STL.S16 [R1+0x24], R107 ;  /* 0x0000246b01007387 */ /* 0x000fe20000100600 */
[----:B------:R-:W-:Y:S01]  /*3d90*/  PRMT R90, RZ, 0x7610, R90 ;  /* 0x00007610ff5a7816 */ /* 0x000fe2000000005a */
[----:B------:R-:W1:Y:S02]  /*3da0*/  LDC R123, c[0x0][0x3c4] ;  /* 0x0000f100ff7b7b82 */ /* 0x000e640000000800 */
[----:B------:R-:W-:Y:S01]  /*3db0*/  STL.S16 [R1+0x20], R106 ;  /* 0x0000206a01007387 */ /* 0x000fe20000100600 */
[----:B------:R-:W-:-:S03]  /*3dc0*/  PRMT R89, RZ, 0x7610, R89 ;  /* 0x00007610ff597816 */ /* 0x000fc60000000059 */
[----:B------:R-:W-:Y:S01]  /*3dd0*/  STL.64 [R1+0x12a8], R104 ;  /* 0x0012a86801007387 */ /* 0x000fe20000100a00 */
[----:B------:R-:W-:Y:S01]  /*3de0*/  PRMT R88, RZ, 0x7610, R88 ;  /* 0x00007610ff587816 */ /* 0x000fe20000000058 */
[----:B------:R-:W0:Y:S02]  /*3df0*/  LDC R122, c[0x0][0x3c4] ;  /* 0x0000f100ff7a7b82 */ /* 0x000e240000000800 */
[----:B------:R-:W-:Y:S01]  /*3e00*/  STL.64 [R1+0x12a0], R102 ;  /* 0x0012a06601007387 */ /* 0x000fe20000100a00 */
[----:B------:R-:W-:-:S03]  /*3e10*/  PRMT R87, RZ, 0x7610, R87 ;  /* 0x00007610ff577816 */ /* 0x000fc60000000057 */
[----:B------:R-:W-:Y:S01]  /*3e20*/  STL.64 [R1+0x12b0], R100 ;  /* 0x0012b06401007387 */ /* 0x000fe20000100a00 */
[----:B------:R-:W-:Y:S01]  /*3e30*/  PRMT R86, RZ, 0x7610, R86 ;  /* 0x00007610ff567816 */ /* 0x000fe20000000056 */
[----:B------:R-:W0:Y:S02]  /*3e40*/  LDC R121, c[0x0][0x3c4] ;  /* 0x0000f100ff797b82 */ /* 0x000e240000000800 */
[----:B------:R-:W-:Y:S01]  /*3e50*/  STL.64 [R1+0x1298], R98 ;  /* 0x0012986201007387 */ /* 0x000fe20000100a00 */
[----:B------:R-:W-:Y:S02]  /*3e60*/  PRMT R85, RZ, 0x7610, R85 ;  /* 0x00007610ff557816 */ /* 0x000fe40000000055 */
[----:B------:R-:W-:Y:S01]  /*3e70*/  PRMT R84, RZ, 0x7610, R84 ;  /* 0x00007610ff547816 */ /* 0x000fe20000000054 */
[----:B------:R-:W-:Y:S01]  /*3e80*/  STL.64 [R1+0x12b8], R96 ;  /* 0x0012b86001007387 */ /* 0x000fe20000100a00 */
[----:B------:R-:W-:Y:S01]  /*3e90*/  PRMT R83, RZ, 0x7610, R83 ;  /* 0x00007610ff537816 */ /* 0x000fe20000000053 */
[----:B------:R-:W0:Y:S01]  /*3ea0*/  LDC R120, c[0x0][0x3c4] ;  /* 0x0000f100ff787b82 */ /* 0x000e220000000800 */
[----:B------:R-:W-:Y:S01]  /*3eb0*/  PRMT R82, RZ, 0x7610, R82 ;  /* 0x00007610ff527816 */ /* 0x000fe20000000052 */
        /* <DEDUP_REMOVED lines=12> */
[----:B------:R1:W-:Y:S01]  /*3f80*/  STL.64 [R1+0x1258], R82 ;  /* 0x0012585201007387 */ /* 0x0003e20000100a00 */
[----:B------:R-:W-:-:S02]  /*3f90*/  PRMT R78, RZ, 0x7610, R78 ;  /* 0x00007610ff4e7816 */ /* 0x000fc4000000004e */
[----:B------:R-:W-:Y:S02]  /*3fa0*/  PRMT R77, RZ, 0x7610, R77 ;  /* 0x00007610ff4d7816 */ /* 0x000fe4000000004d */
[----:B------:R-:W-:Y:S01]  /*3fb0*/  PRMT R76, RZ, 0x7610, R76 ;  /* 0x00007610ff4c7816 */ /* 0x000fe2000000004c */
[----:B------:R-:W0:Y:S01]  /*3fc0*/  LDC R116, c[0x0][0x3c4] ;  /* 0x0000f100ff747b82 */ /* 0x000e220000000800 */
[----:B------:R-:W-:Y:S02]  /*3fd0*/  PRMT R75, RZ, 0x7610, R75 ;  /* 0x00007610ff4b7816 */ /* 0x000fe4000000004b */
[----:B-1----:R-:W-:Y:S02]  /*3fe0*/  PRMT R83, RZ, 0x7610, R83 ;  /* 0x00007610ff537816 */ /* 0x002fe40000000053 */
[----:B------:R-:W-:-:S03]  /*3ff0*/  PRMT R82, RZ, 0x7610, R82 ;  /* 0x00007610ff527816 */ /* 0x000fc60000000052 */
[----:B------:R-:W1:Y:S01]  /*4000*/  LDC R115, c[0x0][0x3c4] ;  /* 0x0000f100ff737b82 */ /* 0x000e620000000800 */
[----:B------:R-:W-:Y:S01]  /*4010*/  PRMT R74, RZ, 0x7610, R74 ;  /* 0x00007610ff4a7816 */ /* 0x000fe2000000004a */
[----:B------:R-:W-:Y:S01]  /*4020*/  STL.S16 [R1+0x1c], R83 ;  /* 0x00001c5301007387 */ /* 0x000fe20000100600 */
[----:B------:R-:W-:Y:S02]  /*4030*/  PRMT R73, RZ, 0x7610, R73 ;  /* 0x00007610ff497816 */ /* 0x000fe40000000049 */
[----:B------:R-:W-:Y:S01]  /*4040*/  PRMT R72, RZ, 0x7610, R72 ;  /* 0x00007610ff487816 */ /* 0x000fe20000000048 */
[----:B------:R-:W-:Y:S01]  /*4050*/  STL.S16 [R1+0x18], R82 ;  /* 0x0000185201007387 */ /* 0x000fe20000100600 */
[----:B------:R-:W-:Y:S01]  /*4060*/  PRMT R71, RZ, 0x7610, R71 ;  /* 0x00007610ff477816 */ /* 0x000fe20000000047 */
[----:B------:R-:W0:Y:S01]  /*4070*/  LDC R114, c[0x0][0x3c4] ;  /* 0x0000f100ff727b82 */ /* 0x000e220000000800 */
[----:B------:R-:W-:Y:S01]  /*4080*/  PRMT R70, RZ, 0x7610, R70 ;  /* 0x00007610ff467816 */ /* 0x000fe20000000046 */
[----:B------:R-:W-:Y:S01]  /*4090*/  STL.64 [R1+0x1250], R80 ;  /* 0x0012505001007387 */ /* 0x000fe20000100a00 */
[----:B------:R-:W-:-:S02]  /*40a0*/  PRMT R69, RZ, 0x7610, R69 ;  /* 0x00007610ff457816 */ /* 0x000fc40000000045 */
[----:B------:R-:W-:Y:S01]  /*40b0*/  PRMT R68, RZ, 0x7610, R68 ;  /* 0x00007610ff447816 */ /* 0x000fe20000000044 */
[----:B------:R-:W-:Y:S01]  /*40c0*/  STL.64 [R1+0x1240], R78 ;  /* 0x0012404e01007387 */ /* 0x000fe20000100a00 */
[----:B------:R-:W-:Y:S01]  /*40d0*/  PRMT R67, RZ, 0x7610, R67 ;  /* 0x00007610ff437816 */ /* 0x000fe20000000043 */
[----:B------:R-:W0:Y:S01]  /*40e0*/  LDC R113, c[0x0][0x3c4] ;  /* 0x0000f100ff717b82 */ /* 0x000e220000000800 */
[----:B------:R-:W-:Y:S01]  /*40f0*/  PRMT R66, RZ, 0x7610, R66 ;  /* 0x00007610ff427816 */ /* 0x000fe20000000042 */
[----:B------:R1:W-:Y:S01]  /*4100*/  STL.64 [R1+0x1238], R76 ;  /* 0x0012384c01007387 */ /* 0x0003e20000100a00 */
[----:B------:R-:W-:Y:S02]  /*4110*/  PRMT R65, RZ, 0x7610, R65 ;  /* 0x00007610ff417816 */ /* 0x000fe40000000041 */
[----:B------:R-:W-:Y:S01]  /*4120*/  PRMT R64, RZ, 0x7610, R64 ;  /* 0x00007610ff407816 */ /* 0x000fe20000000040 */
[----:B------:R1:W-:Y:S01]  /*4130*/  STL.64 [R1+0x1248], R74 ;  /* 0x0012484a01007387 */ /* 0x0003e20000100a00 */
[----:B------:R-:W-:Y:S01]  /*4140*/  PRMT R63, RZ, 0x7610, R63 ;  /* 0x00007610ff3f7816 */ /* 0x000fe2000000003f */
[----:B------:R-:W0:Y:S01]  /*4150*/  LDC R112, c[0x0][0x3c4] ;  /* 0x0000f100ff707b82 */ /* 0x000e220000000800 */
[----:B------:R-:W-:Y:S01]  /*4160*/  PRMT R62, RZ, 0x7610, R62 ;  /* 0x00007610ff3e7816 */ /* 0x000fe2000000003e */
[----:B------:R1:W-:Y:S01]  /*4170*/  STL.64 [R1+0x1230], R72 ;  /* 0x0012304801007387 */ /* 0x0003e20000100a00 */
[----:B------:R-:W-:-:S02]  /*4180*/  PRMT R61, RZ, 0x7610, R61 ;  /* 0x00007610ff3d7816 */ /* 0x000fc4000000003d */
[----:B------:R-:W-:Y:S01]  /*4190*/  PRMT R60, RZ, 0x7610, R60 ;  /* 0x00007610ff3c7816 */ /* 0x000fe2000000003c */
[----:B------:R1:W-:Y:S01]  /*41a0*/  STL.64 [R1+0x1228], R70 ;  /* 0x0012284601007387 */ /* 0x0003e20000100a00 */
[----:B------:R-:W-:Y:S01]  /*41b0*/  PRMT R59, RZ, 0x7610, R59 ;  /* 0x00007610ff3b7816 */ /* 0x000fe2000000003b */
[----:B-1----:R-:W1:Y:S01]  /*41c0*/  LDC R76, c[0x0][0x3c4] ;  /* 0x0000f100ff4c7b82 */ /* 0x002e620000000800 */
[----:B------:R-:W-:Y:S01]  /*41d0*/  PRMT R58, RZ, 0x7610, R58 ;  /* 0x00007610ff3a7816 */ /* 0x000fe2000000003a */
[----:B------:R-:W-:Y:S01]  /*41e0*/  STL.64 [R1+0x1220], R68 ;  /* 0x0012204401007387 */ /* 0x000fe20000100a00 */
[----:B------:R-:W-:Y:S02]  /*41f0*/  PRMT R56, RZ, 0x7610, R56 ;  /* 0x00007610ff387816 */ /* 0x000fe40000000038 */
[----:B------:R-:W-:Y:S01]  /*4200*/  PRMT R57, RZ, 0x7610, R57 ;  /* 0x00007610ff397816 */ /* 0x000fe20000000039 */
        /* <DEDUP_REMOVED lines=17> */
[----:B---3--:R-:W-:Y:S02]  /*4320*/  PRMT R57, RZ, 0x7610, R57 ;  /* 0x00007610ff397816 */ /* 0x008fe40000000039 */
[----:B------:R-:W-:-:S03]  /*4330*/  PRMT R56, RZ, 0x7610, R56 ;  /* 0x00007610ff387816 */ /* 0x000fc60000000038 */
[----:B------:R-:W3:Y:S01]  /*4340*/  LDC R70, c[0x0][0x3c4] ;  /* 0x0000f100ff467b82 */ /* 0x000ee20000000800 */
        /* <DEDUP_REMOVED lines=15> */
[----:B------:R-:W-:Y:S01]  /*4440*/  STL.64 [R1+0x11c8], R50 ;  /* 0x0011c83201007387 */ /* 0x000fe20000100a00 */
[----:B------:R-:W-:Y:S02]  /*4450*/  PRMT R39, RZ, 0x7610, R39 ;  /* 0x00007610ff277816 */ /* 0x000fe40000000027 */
[----:B------:R-:W-:Y:S01]  /*4460*/  PRMT R38, RZ, 0x7610, R38 ;  /* 0x00007610ff267816 */ /* 0x000fe20000000026 */
[----:B------:R-:W-:Y:S01]  /*4470*/  STL.64 [R1+0x11b8], R48 ;  /* 0x0011b83001007387 */ /* 0x000fe20000100a00 */
        /* <DEDUP_REMOVED lines=22> */
[----:B------:R-:W-:-:S02]  /*45e0*/  PRMT R27, RZ, 0x7610, R27 ;  /* 0x00007610ff1b7816 */ /* 0x000fc4000000001b */
[----:B------:R-:W-:Y:S01]  /*45f0*/  PRMT R26, RZ, 0x7610, R26 ;  /* 0x00007610ff1a7816 */ /* 0x000fe2000000001a */
[----:B------:R0:W-:Y:S01]  /*4600*/  STL.64 [R1+0x11e8], R30 ;  /* 0x0011e81e01007387 */ /* 0x0001e20000100a00 */
        /* <DEDUP_REMOVED lines=44> */
[----:B--2---:R-:W-:Y:S02]  /*48d0*/  PRMT R159, RZ, 0x7610, R159 ;  /* 0x00007610ff9f7816 */ /* 0x004fe4000000009f */
[----:B----4-:R-:W-:Y:S02]  /*48e0*/  PRMT R160, RZ, 0x7610, R160 ;  /* 0x00007610ffa07816 */ /* 0x010fe400000000a0 */
[----:B-----5:R-:W-:-:S02]  /*48f0*/  PRMT R161, RZ, 0x7610, R161 ;  /* 0x00007610ffa17816 */ /* 0x020fc400000000a1 */
[----:B------:R-:W-:Y:S02]  /*4900*/  PRMT R132, RZ, 0x7610, R132 ;  /* 0x00007610ff847816 */ /* 0x000fe40000000084 */
[----:B------:R-:W-:Y:S02]  /*4910*/  PRMT R133, RZ, 0x7610, R133 ;  /* 0x00007610ff857816 */ /* 0x000fe40000000085 */
[----:B------:R-:W-:Y:S02]  /*4920*/  PRMT R162, RZ, 0x7610, R162 ;  /* 0x00007610ffa27816 */ /* 0x000fe400000000a2 */
[----:B------:R-:W-:Y:S02]  /*4930*/  PRMT R163, RZ, 0x7610, R163 ;  /* 0x00007610ffa37816 */ /* 0x000fe400000000a3 */
[----:B------:R-:W-:Y:S02]  /*4940*/  PRMT R164, RZ, 0x7610, R164 ;  /* 0x00007610ffa47816 */ /* 0x000fe400000000a4 */
[----:B------:R-:W-:-:S02]  /*4950*/  PRMT R165, RZ, 0x7610, R165 ;  /* 0x00007610ffa57816 */ /* 0x000fc400000000a5 */
[----:B0-----:R-:W-:Y:S01]  /*4960*/  SHF.L.U32 R140, R140, 0x4, RZ ;  /* 0x000000048c8c7819 */ /* 0x001fe200000006ff */
[----:B------:R-:W-:Y:S01]  /*4970*/  IMAD R69, R69, 0x18, RZ ;  /* 0x0000001845457824 */ /* 0x000fe200078e02ff */
[----:B------:R-:W-:Y:S01]  /*4980*/  PRMT R32, RZ, 0x7610, R32 ;  /* 0x00007610ff207816 */ /* 0x000fe20000000020 */
[----:B------:R-:W0:Y:S01]  /*4990*/  LDC R63, c[0x0][0x3c4] ;  /* 0x0000f100ff3f7b82 */ /* 0x000e220000000800 */
[----:B------:R-:W-:Y:S02]  /*49a0*/  PRMT R31, RZ, 0x7610, R31 ;  /* 0x00007610ff1f7816 */ /* 0x000fe4000000001f */
[----:B------:R-:W-:Y:S01]  /*49b0*/  PRMT R30, RZ, 0x7610, R30 ;  /* 0x00007610ff1e7816 */ /* 0x000fe2000000001e */
[----:B------:R-:W-:Y:S04]  /*49c0*/  STL.S16 [R1+0x40], R32 ;  /* 0x0000402001007387 */ /* 0x000fe80000100600 */
[----:B------:R-:W-:Y:S01]  /*49d0*/  STL.S16 [R1+0xc], R31 ;  /* 0x00000c1f01007387 */ /* 0x000fe20000100600 */
[----:B------:R-:W-:Y:S01]  /*49e0*/  PRMT R141, RZ, 0x7610, R141 ;  /* 0x00007610ff8d7816 */ /* 0x000fe2000000008d */
[----:B------:R-:W2:Y:S02]  /*49f0*/  LDC R62, c[0x0][0x3c4] ;  /* 0x0000f100ff3e7b82 */ /* 0x000ea40000000800 */
[----:B------:R-:W-:Y:S04]  /*4a00*/  STL.S16 [R1+0x8], R30 ;  /* 0x0000081e01007387 */ /* 0x000fe80000100600 */
[----:B------:R-:W-:Y:S01]  /*4a10*/  STL.64 [R1+0x1168], R28 ;  /* 0x0011681c01007387 */ /* 0x000fe20000100a00 */
[----:B------:R-:W-:Y:S01]  /*4a20*/  SHF.L.U32 R68, R68, 0x5, RZ ;  /* 0x0000000544447819 */ /* 0x000fe200000006ff */
[----:B------:R-:W4:Y:S02]  /*4a30*/  LDC R61, c[0x0][0x3c4] ;  /* 0x0000f100ff3d7b82 */ /* 0x000f240000000800 */
[----:B------:R-:W-:Y:S04]  /*4a40*/  STL.64 [R1+0x1158], R26 ;  /* 0x0011581a01007387 */ /* 0x000fe80000100a00 */
[----:B------:R-:W-:Y:S01]  /*4a50*/  STL.64 [R1+0x1160], R24 ;  /* 0x0011601801007387 */ /* 0x000fe20000100a00 */
[----:B------:R-:W-:Y:S01]  /*4a60*/  IMAD R50, R129, 0x41, RZ ;  /* 0x0000004181327824 */ /* 0x000fe200078e02ff */
[----:B------:R-:W5:Y:S02]  /*4a70*/  LDC R111, c[0x0][0x3c4] ;  /* 0x0000f100ff6f7b82 */ /* 0x000f640000000800 */
[----:B------:R-:W-:Y:S04]  /*4a80*/  STL.64 [R1+0x1150], R22 ;  /* 0x0011501601007387 */ /* 0x000fe80000100a00 */
[----:B------:R-:W-:Y:S02]  /*4a90*/  STL.64 [R1+0x1148], R20 ;  /* 0x0011481401007387 */ /* 0x000fe40000100a00 */
[----:B------:R-:W0:Y:S02]  /*4aa0*/  LDC R110, c[0x0][0x3c4] ;  /* 0x0000f100ff6e7b82 */ /* 0x000e240000000800 */
        /* <DEDUP_REMOVED lines=9> */
[----:B------:R1:W-:Y:S04]  /*4b40*/  STL.64 [R1+0x10e8], R6 ;  /* 0x0010e80601007387 */ /* 0x0003e80000100a00 */
[----:B------:R2:W-:Y:S02]  /*4b50*/  STL.64 [R1+0x1170], R4 ;  /* 0x0011700401007387 */ /* 0x0005e40000100a00 */
[----:B------:R-:W0:Y:S02]  /*4b60*/  LDC R108, c[0x0][0x3c4] ;  /* 0x0000f100ff6c7b82 */ /* 0x000e240000000800 */
[----:B------:R3:W-:Y:S01]  /*4b70*/  STL.64 [R1+0x10f0], R2 ;  /* 0x0010f00201007387 */ /* 0x0007e20000100a00 */
[----:B-1----:R-:W-:Y:S01]  /*4b80*/  PRMT R6, RZ, 0x7610, R6 ;  /* 0x00007610ff067816 */ /* 0x002fe20000000006 */
[----:B------:R-:W-:-:S04]  /*4b90*/  IMAD R48, R127, 0x51, RZ ;  /* 0x000000517f307824 */ /* 0x000fc800078e02ff */
[----:B------:R-:W1:Y:S01]  /*4ba0*/  LDC R58, c[0x0][0x3c4] ;  /* 0x0000f100ff3a7b82 */ /* 0x000e620000000800 */
[----:B--2---:R-:W-:Y:S02]  /*4bb0*/  PRMT R5, RZ, 0x7610, R5 ;  /* 0x00007610ff057816 */ /* 0x004fe40000000005 */
[----:B------:R-:W-:Y:S02]  /*4bc0*/  PRMT R4, RZ, 0x7610, R4 ;  /* 0x00007610ff047816 */ /* 0x000fe40000000004 */
[----:B---3--:R-:W-:Y:S01]  /*4bd0*/  PRMT R3, RZ, 0x7610, R3 ;  /* 0x00007610ff037816 */ /* 0x008fe20000000003 */
[----:B------:R-:W-:Y:S01]  /*4be0*/  STL.S16 [R1+0x3c], R6 ;  /* 0x00003c0601007387 */ /* 0x000fe20000100600 */
[----:B------:R-:W-:Y:S01]  /*4bf0*/  IMAD R47, R126, 0x59, RZ ;  /* 0x000000597e2f7824 */ /* 0x000fe200078e02ff */
[----:B------:R-:W2:Y:S02]  /*4c00*/  LDC R107, c[0x0][0x3c4] ;  /* 0x0000f100ff6b7b82 */ /* 0x000ea40000000800 */
[----:B------:R-:W-:Y:S04]  /*4c10*/  STL.S16 [R1+0x38], R5 ;  /* 0x0000380501007387 */ /* 0x000fe80000100600 */
[----:B------:R-:W-:Y:S01]  /*4c20*/  STL.S16 [R1+0x4], R4 ;  /* 0x0000040401007387 */ /* 0x000fe20000100600 */
[----:B------:R-:W-:Y:S01]  /*4c30*/  IMAD R67, R67, 0x28, RZ ;  /* 0x0000002843437824 */ /* 0x000fe200078e02ff */
[----:B------:R-:W3:Y:S02]  /*4c40*/  LDC R106, c[0x0][0x3c4] ;  /* 0x0000f100ff6a7b82 */ /* 0x000ee40000000800 */
[----:B------:R-:W-:Y:S04]  /*4c50*/  STL.S16 [R1], R3 ;  /* 0x0000000301007387 */ /* 0x000fe80000100600 */
[----:B------:R-:W-:Y:S01]  /*4c60*/  STL [R1+0x10a0], R131 ;  /* 0x0010a08301007387 */ /* 0x000fe20000100800 */
[----:B------:R-:W-:Y:S01]  /*4c70*/  IMAD R49, R128, 0x49, RZ ;  /* 0x0000004980317824 */ /* 0x000fe200078e02ff */
[----:B------:R-:W0:Y:S02]  /*4c80*/  LDC R57, c[0x0][0x3c4] ;  /* 0x0000f100ff397b82 */ /* 0x000e240000000800 */
[----:B------:R-:W-:Y:S04]  /*4c90*/  STL.64 [R1+0x1088], R138 ;  /* 0x0010888a01007387 */ /* 0x000fe80000100a00 */
[----:B------:R-:W-:Y:S01]  /*4ca0*/  STL.64 [R1+0x1070], R142 ;  /* 0x0010708e01007387 */ /* 0x000fe20000100a00 */
[----:B------:R-:W-:Y:S01]  /*4cb0*/  IMAD R66, R66, 0x30, RZ ;  /* 0x0000003042427824 */ /* 0x000fe200078e02ff */
[----:B------:R-:W0:Y:S02]  /*4cc0*/  LDC R56, c[0x0][0x3c4] ;  /* 0x0000f100ff387b82 */ /* 0x000e240000000800 */
[----:B------:R-:W-:Y:S04]  /*4cd0*/  STL.64 [R1+0x1060], R144 ;  /* 0x0010609001007387 */ /* 0x000fe80000100a00 */
[----:B------:R1:W-:Y:S01]  /*4ce0*/  STL.64 [R1+0x1050], R146 ;  /* 0x0010509201007387 */ /* 0x0003e20000100a00 */
[----:B------:R-:W-:Y:S01]  /*4cf0*/  PRMT R2, RZ, 0x7610, R2 ;  /* 0x00007610ff027816 */ /* 0x000fe20000000002 */
[----:B------:R-:W-:Y:S01]  /*4d00*/  IMAD R46, R125, 0x61, RZ ;  /* 0x000000617d2e7824 */ /* 0x000fe200078e02ff */
[----:B------:R-:W0:Y:S01]  /*4d10*/  LDC R97, c[0x0][0x3c4] ;  /* 0x0000f100ff617b82 */ /* 0x000e220000000800 */
[----:B------:R1:W-:Y:S04]  /*4d20*/  STL.64 [R1+0x1040], R148 ;  /* 0x0010409401007387 */ /* 0x0003e80000100a00 */
[----:B------:R-:W-:Y:S01]  /*4d30*/  STL.64 [R1+0x1030], R150 ;  /* 0x0010309601007387 */ /* 0x000fe20000100a00 */
[----:B------:R-:W-:-:S02]  /*4d40*/  IMAD.WIDE R126, R140, 0x2, R134 ;  /* 0x000000028c7e7825 */ /* 0x000fc400078e0286 */
[----:B------:R-:W0:Y:S01]  /*4d50*/  LDC R96, c[0x0][0x3c4] ;  /* 0x0000f100ff607b82 */ /* 0x000e220000000800 */
[----:B------:R1:W-:Y:S04]  /*4d60*/  STL.64 [R1+0x1020], R152 ;  /* 0x0010209801007387 */ /* 0x0003e80000100a00 */
[----:B------:R-:W-:Y:S01]  /*4d70*/  STL.64 [R1+0x1010], R154 ;  /* 0x0010109a01007387 */ /* 0x000fe20000100a00 */
[----:B------:R-:W-:Y:S02]  /*4d80*/  IMAD.WIDE R128, R140, 0x2, R136 ;  /* 0x000000028c807825 */ /* 0x000fe400078e0288 */
[----:B------:R-:W0:Y:S01]  /*4d90*/  LDC R55, c[0x0][0x3c4] ;  /* 0x0000f100ff377b82 */ /* 0x000e220000000800 */
[----:B------:R2:W-:Y:S04]  /*4da0*/  STL.64 [R1+0x1000], R156 ;  /* 0x0010009c01007387 */ /* 0x0005e80000100a00 */
[----:B------:R2:W-:Y:S01]  /*4db0*/  STL.64 [R1+0x1008], R158 ;  /* 0x0010089e01007387 */ /* 0x0005e20000100a00 */
[----:B-1----:R-:W-:-:S02]  /*4dc0*/  IMAD R146, R76, 0x35, RZ ;  /* 0x000000354c927824 */ /* 0x002fc400078e02ff */
[----:B------:R-:W-:Y:S01]  /*4dd0*/  IMAD R148, R75, 0x3d, RZ ;  /* 0x0000003d4b947824 */ /* 0x000fe200078e02ff */
[----:B------:R-:W-:Y:S01]  /*4de0*/  STL.64 [R1+0xff8], R160 ;  /* 0x000ff8a001007387 */ /* 0x000fe20000100a00 */
[----:B------:R-:W-:Y:S01]  /*4df0*/  IMAD R153, R74, 0x45, RZ ;  /* 0x000000454a997824 */ /* 0x000fe200078e02ff */
[----:B------:R-:W1:Y:S02]  /*4e00*/  LDC R101, c[0x0][0x3c4] ;  /* 0x0000f100ff657b82 */ /* 0x000e640000000800 */
[----:B------:R-:W-:Y:S04]  /*4e10*/  STL.64 [R1+0x1090], R132 ;  /* 0x0010908401007387 */ /* 0x000fe80000100a00 */
[----:B------:R-:W-:Y:S02]  /*4e20*/  STL.S16 [R1+0x34], R2 ;  /* 0x0000340201007387 */ /* 0x000fe40000100600 */
[----:B--2---:R-:W2:Y:S02]  /*4e30*/  LDC R157, c[0x0][0x3c4] ;  /* 0x0000f100ff9d7b82 */ /* 0x004ea40000000800 */
[----:B------:R3:W-:Y:S04]  /*4e40*/  STL.64 [R1+0xff0], R162 ;  /* 0x000ff0a201007387 */ /* 0x0007e80000100a00 */
[----:B------:R4:W-:Y:S02]  /*4e50*/  STL.64 [R1+0xfd0], R164 ;  /* 0x000fd0a401007387 */ /* 0x0009e40000100a00 */
[----:B------:R-:W0:Y:S08]  /*4e60*/  LDC R159, c[0x0][0x3c4] ;  /* 0x0000f100ff9f7b82 */ /* 0x000e300000000800 */
[----:B---3--:R-:W3:Y:S08]  /*4e70*/  LDC R163, c[0x0][0x3c4] ;  /* 0x0000f100ffa37b82 */ /* 0x008ef00000000800 */
[----:B----4-:R-:W4:Y:S01]  /*4e80*/  LDC R165, c[0x0][0x3c4] ;  /* 0x0000f100ffa57b82 */ /* 0x010f220000000800 */
[----:B------:R-:W-:-:S02]  /*4e90*/  IMAD R152, R73, 0x4d, RZ ;  /* 0x0000004d49987824 */ /* 0x000fc400078e02ff */
[----:B------:R-:W-:Y:S01]  /*4ea0*/  IMAD R156, R71, 0x5d, RZ ;  /* 0x0000005d479c7824 */ /* 0x000fe200078e02ff */
[----:B------:R-:W-:Y:S01]  /*4eb0*/  STL [R1+0x12e0], R146 ;  /* 0x0012e09201007387 */ /* 0x000fe20000100800 */
[----:B------:R-:W-:-:S03]  /*4ec0*/  IMAD R162, R70, 0x75, RZ ;  /* 0x0000007546a27824 */ /* 0x000fc600078e02ff */
[----:B------:R-:W-:Y:S01]  /*4ed0*/  STL [R1+0x12c0], R148 ;  /* 0x0012c09401007387 */ /* 0x000fe20000100800 */
[----:B------:R-:W-:Y:S01]  /*4ee0*/  IMAD.WIDE R70, R69, 0x2, R134 ;  /* 0x0000000245467825 */ /* 0x000fe200078e0286 */
[----:B------:R-:W1:Y:S02]  /*4ef0*/  LDC R100, c[0x0][0x3c4] ;  /* 0x0000f100ff647b82 */ /* 0x000e640000000800 */
[----:B------:R-:W-:Y:S04]  /*4f00*/  STL.64 [R1+0x12c8], R152 ;  /* 0x0012c89801007387 */ /* 0x000fe80000100a00 */
[----:B--2---:R-:W-:Y:S01]  /*4f10*/  STL.64 [R1+0x1218], R156 ;  /* 0x0012189c01007387 */ /* 0x004fe20000100a00 */
[----:B------:R-:W-:Y:S01]  /*4f20*/  IMAD R45, R124, 0x69, RZ ;  /* 0x000000697c2d7824 */ /* 0x000fe200078e02ff */
[----:B------:R-:W2:Y:S02]  /*4f30*/  LDC R105, c[0x0][0x3c4] ;  /* 0x0000f100ff697b82 */ /* 0x000ea40000000800 */
[----:B0-----:R-:W-:Y:S04]  /*4f40*/  STL [R1+0x11d8], R159 ;  /* 0x0011d89f01007387 */ /* 0x001fe80000100800 */
[----:B---3--:R-:W-:Y:S01]  /*4f50*/  STL.64 [R1+0x1188], R162 ;  /* 0x001188a201007387 */ /* 0x008fe20000100a00 */
[----:B------:R-:W-:Y:S01]  /*4f60*/  IMAD R44, R123, 0x71, RZ ;  /* 0x000000717b2c7824 */ /* 0x000fe200078e02ff */
[----:B------:R-:W0:Y:S02]  /*4f70*/  LDC R104, c[0x0][0x3c4] ;  /* 0x0000f100ff687b82 */ /* 0x000e240000000800 */
[----:B----4-:R-:W-:Y:S01]  /*4f80*/  STL [R1+0x1018], R165 ;  /* 0x001018a501007387 */ /* 0x010fe20000100800 */
[----:B------:R-:W-:-:S03]  /*4f90*/  IMAD R43, R122, 0x79, RZ ;  /* 0x000000797a2b7824 */ /* 0x000fc600078e02ff */
[----:B------:R-:W-:Y:S01]  /*4fa0*/  STL [R1+0x1078], R141 ;  /* 0x0010788d01007387 */ /* 0x000fe20000100800 */
[--C-:B------:R-:W-:Y:S01]  /*4fb0*/  IMAD.WIDE R124, R69, 0x2, R136.reuse ;  /* 0x00000002457c7825 */ /* 0x100fe200078e0288 */
[----:B------:R-:W-:Y:S01]  /*4fc0*/  SHF.L.U32 R64, R64, 0x6, RZ ;  /* 0x0000000640407819 */ /* 0x000fe200000006ff */
[----:B------:R-:W3:Y:S01]  /*4fd0*/  LDC R103, c[0x0][0x3c4] ;  /* 0x0000f100ff677b82 */ /* 0x000ee20000000800 */
[----:B------:R-:W-:Y:S01]  /*4fe0*/  STL.64 [R1+0xf18], R126 ;  /* 0x000f187e01007387 */ /* 0x000fe20000100a00 */
[----:B------:R-:W-:-:S03]  /*4ff0*/  IMAD.WIDE R122, R68, 0x2, R136 ;  /* 0x00000002447a7825 */ /* 0x000fc600078e0288 */
[----:B------:R4:W-:Y:S01]  /*5000*/  STL.64 [R1+0xea8], R70 ;  /* 0x000ea84601007387 */ /* 0x0009e20000100a00 */
[----:B------:R-:W-:Y:S02]  /*5010*/  IMAD R42, R121, 0x12, RZ ;  /* 0x00000012792a7824 */ /* 0x000fe400078e02ff */
[----:B------:R-:W-:Y:S01]  /*5020*/  IMAD R41, R120, 0x1a, RZ ;  /* 0x0000001a78297824 */ /* 0x000fe200078e02ff */
[----:B------:R-:W-:Y:S01]  /*5030*/  STL.64 [R1+0xf10], R128 ;  /* 0x000f108001007387 */ /* 0x000fe20000100a00 */
[----:B------:R-:W-:Y:S01]  /*5040*/  IMAD R40, R119, 0x22, RZ ;  /* 0x0000002277287824 */ /* 0x000fe200078e02ff */
[----:B------:R-:W0:Y:S01]  /*5050*/  LDC R102, c[0x0][0x3c4] ;  /* 0x0000f100ff667b82 */ /* 0x000e220000000800 */
[----:B------:R-:W-:Y:S02]  /*5060*/  IMAD R39, R118, 0x2a, RZ ;  /* 0x0000002a76277824 */ /* 0x000fe400078e02ff */
[----:B----4-:R-:W-:-:S05]  /*5070*/  IMAD.WIDE R70, R68, 0x2, R134 ;  /* 0x0000000244467825 */ /* 0x010fca00078e0286 */
[----:B------:R-:W4:Y:S01]  /*5080*/  LDC R54, c[0x0][0x3c4] ;  /* 0x0000f100ff367b82 */ /* 0x000f220000000800 */
[C---:B------:R-:W-:Y:S01]  /*5090*/  IMAD.WIDE R68, R67.reuse, 0x2, R134 ;  /* 0x0000000243447825 */ /* 0x040fe200078e0286 */
[----:B------:R-:W-:Y:S03]  /*50a0*/  STL.64 [R1+0xe48], R70 ;  /* 0x000e484601007387 */ /* 0x000fe60000100a00 */
[----:B------:R-:W-:Y:S01]  /*50b0*/  IMAD.WIDE R120, R67, 0x2, R136 ;  /* 0x0000000243787825 */ /* 0x000fe200078e0288 */
[----:B------:R-:W-:Y:S02]  /*50c0*/  STL.64 [R1+0xea0], R124 ;  /* 0x000ea07c01007387 */ /* 0x000fe40000100a00 */
[----:B------:R-:W0:Y:S01]  /*50d0*/  LDC R99, c[0x0][0x3c4] ;  /* 0x0000f100ff637b82 */ /* 0x000e220000000800 */
[C---:B------:R-:W-:Y:S01]  /*50e0*/  IMAD.WIDE R118, R66.reuse, 0x2, R134 ;  /* 0x0000000242767825 */ /* 0x040fe200078e0286 */
[----:B------:R-:W-:Y:S03]  /*50f0*/  STL.64 [R1+0xde8], R68 ;  /* 0x000de84401007387 */ /* 0x000fe60000100a00 */
[----:B------:R-:W-:Y:S01]  /*5100*/  IMAD.WIDE R66, R66, 0x2, R136 ;  /* 0x0000000242427825 */ /* 0x000fe200078e0288 */
[----:B------:R-:W-:Y:S02]  /*5110*/  STL.64 [R1+0xe40], R122 ;  /* 0x000e407a01007387 */ /* 0x000fe40000100a00 */
[----:B------:R-:W0:Y:S01]  /*5120*/  LDC R98, c[0x0][0x3c4] ;  /* 0x0000f100ff627b82 */ /* 0x000e220000000800 */
[----:B------:R-:W-:Y:S01]  /*5130*/  IMAD R65, R65, 0x38, RZ ;  /* 0x0000003841417824 */ /* 0x000fe200078e02ff */
[----:B------:R-:W-:Y:S01]  /*5140*/  STL.64 [R1+0xde0], R120 ;  /* 0x000de07801007387 */ /* 0x000fe20000100a00 */
[----:B------:R-:W-:-:S02]  /*5150*/  IMAD R38, R117, 0x32, RZ ;  /* 0x0000003275267824 */ /* 0x000fc400078e02ff */
[----:B------:R-:W-:Y:S01]  /*5160*/  IMAD R37, R116, 0x3a, RZ ;  /* 0x0000003a74257824 */ /* 0x000fe200078e02ff */
[----:B------:R1:W-:Y:S01]  /*5170*/  STL.64 [R1+0xd80], R66 ;  /* 0x000d804201007387 */ /* 0x0003e20000100a00 */
[----:B------:R-:W-:Y:S01]  /*5180*/  IMAD R31, R115, 0x42, RZ ;  /* 0x00000042731f7824 */ /* 0x000fe200078e02ff */
[----:B------:R-:W0:Y:S01]  /*5190*/  LDC R95, c[0x0][0x3c4] ;  /* 0x0000f100ff5f7b82 */ /* 0x000e220000000800 */
[----:B------:R-:W-:Y:S02]  /*51a0*/  IMAD R30, R114, 0x4a, RZ ;  /* 0x0000004a721e7824 */ /* 0x000fe400078e02ff */
[C---:B------:R-:W-:Y:S01]  /*51b0*/  IMAD.WIDE R116, R65.reuse, 0x2, R134 ;  /* 0x0000000241747825 */ /* 0x040fe200078e0286 */
[----:B------:R-:W-:Y:S03]  /*51c0*/  STL.64 [R1+0xd88], R118 ;  /* 0x000d887601007387 */ /* 0x000fe60000100a00 */
[----:B------:R-:W-:Y:S01]  /*51d0*/  IMAD.WIDE R114, R65, 0x2, R136 ;  /* 0x0000000241727825 */ /* 0x000fe200078e0288 */
[----:B------:R-:W0:Y:S03]  /*51e0*/  LDC R94, c[0x0][0x3c4] ;  /* 0x0000f100ff5e7b82 */ /* 0x000e260000000800 */
[C---:B-1----:R-:W-:Y:S01]  /*51f0*/  IMAD.WIDE R66, R64.reuse, 0x2, R134 ;  /* 0x0000000240427825 */ /* 0x042fe200078e0286 */
[----:B------:R-:W-:Y:S03]  /*5200*/  STL.64 [R1+0xd28], R116 ;  /* 0x000d287401007387 */ /* 0x000fe60000100a00 */
[----:B------:R-:W-:Y:S01]  /*5210*/  IMAD.WIDE R64, R64, 0x2, R136 ;  /* 0x0000000240407825 */ /* 0x000fe200078e0288 */
[----:B------:R-:W1:Y:S01]  /*5220*/  LDC R53, c[0x0][0x3c4] ;  /* 0x0000f100ff357b82 */ /* 0x000e620000000800 */
[----:B------:R-:W-:Y:S02]  /*5230*/  STL.64 [R1+0xcc8], R66 ;  /* 0x000cc84201007387 */ /* 0x000fe40000100a00 */
[----:B------:R-:W-:-:S02]  /*5240*/  IMAD R63, R63, 0x48, RZ ;  /* 0x000000483f3f7824 */ /* 0x000fc400078e02ff */
[----:B------:R2:W-:Y:S01]  /*5250*/  STL.64 [R1+0xcc0], R64 ;  /* 0x000cc04001007387 */ /* 0x0005e20000100a00 */
[----:B------:R-:W-:Y:S02]  /*5260*/  IMAD R62, R62, 0x50, RZ ;  /* 0x000000503e3e7824 */ /* 0x000fe400078e02ff */
[----:B------:R-:W0:Y:S01]  /*5270*/  LDC R52, c[0x0][0x3c4] ;  /* 0x0000f100ff347b82 */ /* 0x000e220000000800 */
[----:B------:R-:W-:Y:S01]  /*5280*/  IMAD R61, R61, 0x58, RZ ;  /* 0x000000583d3d7824 */ /* 0x000fe200078e02ff */
[----:B------:R-:W-:Y:S01]  /*5290*/  STL.64 [R1+0xd20], R114 ;  /* 0x000d207201007387 */ /* 0x000fe20000100a00 */
[----:B------:R-:W-:Y:S02]  /*52a0*/  IMAD R36, R113, 0x52, RZ ;  /* 0x0000005271247824 */ /* 0x000fe400078e02ff */
[----:B------:R-:W-:-:S03]  /*52b0*/  IMAD R35, R112, 0x5a, RZ ;  /* 0x0000005a70237824 */ /* 0x000fc600078e02ff */
[----:B------:R-:W0:Y:S01]  /*52c0*/  LDC R93, c[0x0][0x3c4] ;  /* 0x0000f100ff5d7b82 */ /* 0x000e220000000800 */
[----:B--2---:R-:W-:-:S04]  /*52d0*/  IMAD.WIDE R64, R63, 0x2, R136 ;  /* 0x000000023f407825 */ /* 0x004fc800078e0288 */
[----:B------:R-:W-:-:S03]  /*52e0*/  IMAD R60, R60, 0x60, RZ ;  /* 0x000000603c3c7824 */ /* 0x000fc600078e02ff */
[----:B------:R-:W2:Y:S01]  /*52f0*/  LDC R92, c[0x0][0x3c4] ;  /* 0x0000f100ff5c7b82 */ /* 0x000ea20000000800 */
[----:B-----5:R-:W-:Y:S01]  /*5300*/  IMAD R34, R111, 0x62, RZ ;  /* 0x000000626f227824 */ /* 0x020fe200078e02ff */
[----:B------:R5:W-:Y:S01]  /*5310*/  STL.64 [R1+0xc60], R64 ;  /* 0x000c604001007387 */ /* 0x000be20000100a00 */
[----:B------:R-:W-:Y:S02]  /*5320*/  IMAD R33, R110, 0x6a, RZ ;  /* 0x0000006a6e217824 */ /* 0x000fe400078e02ff */
[----:B------:R-:W-:-:S03]  /*5330*/  IMAD.WIDE R112, R63, 0x2, R134 ;  /* 0x000000023f707825 */ /* 0x000fc600078e0286 */
[----:B------:R-:W0:Y:S01]  /*5340*/  LDC R51, c[0x0][0x3c4] ;  /* 0x0000f100ff337b82 */ /* 0x000e220000000800 */
[C---:B------:R-:W-:Y:S01]  /*5350*/  IMAD.WIDE R110, R62.reuse, 0x2, R134 ;  /* 0x000000023e6e7825 */ /* 0x040fe200078e0286 */
[----:B------:R-:W-:Y:S03]  /*5360*/  STL.64 [R1+0xc68], R112 ;  /* 0x000c687001007387 */ /* 0x000fe60000100a00 */
[----:B------:R-:W-:Y:S02]  /*5370*/  IMAD R59, R59, 0x68, RZ ;  /* 0x000000683b3b7824 */ /* 0x000fe400078e02ff */
[--C-:B-----5:R-:W-:Y:S01]  /*5380*/  IMAD.WIDE R64, R61, 0x2, R136.reuse ;  /* 0x000000023d407825 */ /* 0x120fe200078e0288 */
[----:B------:R-:W5:Y:S03]  /*5390*/  LDC R91, c[0x0][0x3c4] ;  /* 0x0000f100ff5b7b82 */ /* 0x000f660000000800 */
[----:B------:R-:W-:Y:S01]  /*53a0*/  IMAD.WIDE R146, R62, 0x2, R136 ;  /* 0x000000023e927825 */ /* 0x000fe200078e0288 */
[----:B------:R-:W-:Y:S03]  /*53b0*/  STL.64 [R1+0xc08], R110 ;  /* 0x000c086e01007387 */ /* 0x000fe60000100a00 */
[----:B------:R-:W-:Y:S01]  /*53c0*/  IMAD R32, R109, 0x72, RZ ;  /* 0x000000726d207824 */ /* 0x000fe200078e02ff */
[----:B------:R-:W0:Y:S01]  /*53d0*/  LDC R90, c[0x0][0x3c4] ;  /* 0x0000f100ff5a7b82 */ /* 0x000e220000000800 */
[----:B------:R-:W-:-:S02]  /*53e0*/  IMAD R29, R108, 0x7a, RZ ;  /* 0x0000007a6c1d7824 */ /* 0x000fc400078e02ff */
[--C-:B------:R-:W-:Y:S01]  /*53f0*/  IMAD.WIDE R62, R60, 0x2, R134.reuse ;  /* 0x000000023c3e7825 */ /* 0x100fe200078e0286 */
[----:B------:R-:W-:Y:S03]  /*5400*/  STL.64 [R1+0xba0], R64 ;  /* 0x000ba04001007387 */ /* 0x000fe60000100a00 */
[----:B------:R-:W-:Y:S01]  /*5410*/  IMAD R58, R58, 0x70, RZ ;  /* 0x000000703a3a7824 */ /* 0x000fe200078e02ff */
[----:B------:R-:W0:Y:S01]  /*5420*/  LDC R89, c[0x0][0x3c4] ;  /* 0x0000f100ff597b82 */ /* 0x000e220000000800 */
[----:B------:R-:W-:Y:S01]  /*5430*/  IMAD.WIDE R108, R61, 0x2, R134 ;  /* 0x000000023d6c7825 */ /* 0x000fe200078e0286 */
[----:B------:R-:W-:Y:S03]  /*5440*/  STL.64 [R1+0xc00], R146 ;  /* 0x000c009201007387 */ /* 0x000fe60000100a00 */
[----:B------:R-:W-:-:S02]  /*5450*/  IMAD R28, R107, 0x13, RZ ;  /* 0x000000136b1c7824 */ /* 0x000fc400078e02ff */
[----:B------:R-:W-:Y:S01]  /*5460*/  IMAD R27, R106, 0x1b, RZ ;  /* 0x0000001b6a1b7824 */ /* 0x000fe200078e02ff */
[----:B------:R-:W1:Y:S01]  /*5470*/  LDC R88, c[0x0][0x3c4] ;  /* 0x0000f100ff587b82 */ /* 0x000e620000000800 */
[----:B------:R-:W-:Y:S01]  /*5480*/  IMAD.WIDE R60, R60, 0x2, R136 ;  /* 0x000000023c3c7825 */ /* 0x000fe200078e0288 */
[----:B------:R-:W-:Y:S03]  /*5490*/  STL.64 [R1+0xb48], R62 ;  /* 0x000b483e01007387 */ /* 0x000fe60000100a00 */
[----:B------:R-:W-:Y:S02]  /*54a0*/  IMAD R57, R57, 0x78, RZ ;  /* 0x0000007839397824 */ /* 0x000fe400078e02ff */
[C---:B------:R-:W-:Y:S01]  /*54b0*/  IMAD.WIDE R106, R59.reuse, 0x2, R134 ;  /* 0x000000023b6a7825 */ /* 0x040fe200078e0286 */
[----:B------:R-:W1:Y:S01]  /*54c0*/  LDC R87, c[0x0][0x3c4] ;  /* 0x0000f100ff577b82 */ /* 0x000e620000000800 */
[----:B------:R-:W-:Y:S02]  /*54d0*/  STL.64 [R1+0xba8], R108 ;  /* 0x000ba86c01007387 */ /* 0x000fe40000100a00 */
[----:B------:R-:W-:-:S05]  /*54e0*/  IMAD.WIDE R144, R59, 0x2, R136 ;  /* 0x000000023b907825 */ /* 0x000fca00078e0288 */
[----:B------:R-:W1:Y:S01]  /*54f0*/  LDC R86, c[0x0][0x3c4] ;  /* 0x0000f100ff567b82 */ /* 0x000e620000000800 */
[----:B------:R-:W-:Y:S02]  /*5500*/  IMAD R56, R56, 0x11, RZ ;  /* 0x0000001138387824 */ /* 0x000fe400078e02ff */
[----:B------:R-:W-:Y:S01]  /*5510*/  IMAD.WIDE R152, R58, 0x2, R134 ;  /* 0x000000023a987825 */ /* 0x000fe200078e0286 */
[----:B------:R-:W-:Y:S03]  /*5520*/  STL.64 [R1+0xb40], R60 ;  /* 0x000b403c01007387 */ /* 0x000fe60000100a00 */
[----:B------:R-:W-:Y:S01]  /*5530*/  IMAD R55, R55, 0x19, RZ ;  /* 0x0000001937377824 */ /* 0x000fe200078e02ff */
[----:B------:R-:W1:Y:S01]  /*5540*/  LDC R85, c[0x0][0x3c4] ;  /* 0x0000f100ff557b82 */ /* 0x000e620000000800 */
[----:B------:R-:W-:Y:S02]  /*5550*/  IMAD R20, R97, 0x63, RZ ;  /* 0x0000006361147824 */ /* 0x000fe400078e02ff */
[----:B------:R-:W-:-:S02]  /*5560*/  IMAD R19, R96, 0x6b, RZ ;  /* 0x0000006b60137824 */ /* 0x000fc400078e02ff */
[----:B------:R-:W-:Y:S01]  /*5570*/  IMAD.WIDE R148, R58, 0x2, R136 ;  /* 0x000000023a947825 */ /* 0x000fe200078e0288 */
[----:B------:R-:W-:Y:S02]  /*5580*/  STL.64 [R1+0xae8], R106 ;  /* 0x000ae86a01007387 */ /* 0x000fe40000100a00 */
[----:B------:R-:W1:Y:S01]  /*5590*/  LDC R84, c[0x0][0x3c4] ;  /* 0x0000f100ff547b82 */ /* 0x000e620000000800 */
[----:B------:R-:W-:Y:S02]  /*55a0*/  IMAD R22, R101, 0x43, RZ ;  /* 0x0000004365167824 */ /* 0x000fe400078e02ff */
[----:B------:R-:W-:Y:S02]  /*55b0*/  IMAD R21, R100, 0x4b, RZ ;  /* 0x0000004b64157824 */ /* 0x000fe400078e02ff */
[----:B------:R-:W-:Y:S01]  /*55c0*/  IMAD.WIDE R96, R57, 0x2, R134 ;  /* 0x0000000239607825 */ /* 0x000fe200078e0286 */
[----:B------:R-:W-:Y:S02]  /*55d0*/  STL.64 [R1+0xae0], R144 ;  /* 0x000ae09001007387 */ /* 0x000fe40000100a00 */
[----:B------:R-:W2:Y:S01]  /*55e0*/  LDC R83, c[0x0][0x3c4] ;  /* 0x0000f100ff537b82 */ /* 0x000ea20000000800 */
[----:B----4-:R-:W-:-:S02]  /*55f0*/  IMAD R54, R54, 0x21, RZ ;  /* 0x0000002136367824 */ /* 0x010fc400078e02ff */
[----:B------:R-:W-:Y:S02]  /*5600*/  IMAD R26, R105, 0x23, RZ ;  /* 0x00000023691a7824 */ /* 0x000fe400078e02ff */
[----:B0-----:R-:W-:Y:S02]  /*5610*/  IMAD R25, R104, 0x2b, RZ ;  /* 0x0000002b68197824 */ /* 0x001fe400078e02ff */
[----:B---3--:R-:W-:Y:S01]  /*5620*/  IMAD R24, R103, 0x33, RZ ;  /* 0x0000003367187824 */ /* 0x008fe200078e02ff */
[----:B------:R-:W0:Y:S01]  /*5630*/  LDC R82, c[0x0][0x3c4] ;  /* 0x0000f100ff527b82 */ /* 0x000e220000000800 */
[----:B------:R-:W-:Y:S02]  /*5640*/  IMAD R23, R102, 0x3b, RZ ;  /* 0x0000003b66177824 */ /* 0x000fe400078e02ff */
[----:B------:R-:W-:Y:S01]  /*5650*/  IMAD.WIDE R100, R57, 0x2, R136 ;  /* 0x0000000239647825 */ /* 0x000fe200078e0288 */
[----:B------:R-:W-:Y:S03]  /*5660*/  STL.64 [R1+0xa88], R152 ;  /* 0x000a889801007387 */ /* 0x000fe60000100a00 */
[C---:B------:R-:W-:Y:S01]  /*5670*/  IMAD.WIDE R104, R56.reuse, 0x2, R134 ;  /* 0x0000000238687825 */ /* 0x040fe200078e0286 */
[----:B------:R-:W-:Y:S01]  /*5680*/  STL.64 [R1+0xa80], R148 ;  /* 0x000a809401007387 */ /* 0x000fe20000100a00 */
[----:B------:R-:W3:Y:S02]  /*5690*/  LDC R81, c[0x0][0x3c4] ;  /* 0x0000f100ff517b82 */ /* 0x000ee40000000800 */
[--C-:B------:R-:W-:Y:S01]  /*56a0*/  IMAD.WIDE R102, R56, 0x2, R136.reuse ;  /* 0x0000000238667825 */ /* 0x100fe200078e0288 */
[----:B------:R-:W-:Y:S03]  /*56b0*/  STL.64 [R1+0xa28], R96 ;  /* 0x000a286001007387 */ /* 0x000fe60000100a00 */
[----:B------:R-:W-:Y:S01]  /*56c0*/  IMAD.WIDE R56, R55, 0x2, R136 ;  /* 0x0000000237387825 */ /* 0x000fe200078e0288 */
[----:B------:R-:W-:Y:S01]  /*56d0*/  STL.64 [R1+0xa20], R100 ;  /* 0x000a206401007387 */ /* 0x000fe20000100a00 */
[----:B------:R-:W4:Y:S02]  /*56e0*/  LDC R80, c[0x0][0x3c4] ;  /* 0x0000f100ff507b82 */ /* 0x000f240000000800 */
[----:B------:R-:W-:-:S02]  /*56f0*/  IMAD R5, R99, 0x53, RZ ;  /* 0x0000005363057824 */ /* 0x000fc400078e02ff */
[----:B------:R-:W-:Y:S02]  /*5700*/  IMAD R4, R98, 0x5b, RZ ;  /* 0x0000005b62047824 */ /* 0x000fe400078e02ff */
[----:B------:R-:W-:Y:S02]  /*5710*/  IMAD R18, R95, 0x73, RZ ;  /* 0x000000735f127824 */ /* 0x000fe400078e02ff */
[----:B------:R-:W-:Y:S01]  /*5720*/  IMAD R17, R94, 0x7b, RZ ;  /* 0x0000007b5e117824 */ /* 0x000fe200078e02ff */
[----:B------:R-:W0:Y:S01]  /*5730*/  LDC R79, c[0x0][0x3c4] ;  /* 0x0000f100ff4f7b82 */ /* 0x000e220000000800 */
[--C-:B------:R-:W-:Y:S01]  /*5740*/  IMAD.WIDE R98, R55, 0x2, R134.reuse ;  /* 0x0000000237627825 */ /* 0x100fe200078e0286 */
[----:B------:R-:W-:Y:S03]  /*5750*/  STL.64 [R1+0xf08], R104 ;  /* 0x000f086801007387 */ /* 0x000fe60000100a00 */
[----:B------:R-:W-:Y:S01]  /*5760*/  IMAD.WIDE R94, R54, 0x2, R134 ;  /* 0x00000002365e7825 */ /* 0x000fe200078e0286 */
[----:B------:R2:W-:Y:S02]  /*5770*/  STL.64 [R1+0xe90], R56 ;  /* 0x000e903801007387 */ /* 0x0005e40000100a00 */
[----:B------:R-:W0:Y:S01]  /*5780*/  LDC R78, c[0x0][0x3c4] ;  /* 0x0000f100ff4e7b82 */ /* 0x000e220000000800 */
[----:B-1----:R-:W-:-:S02]  /*5790*/  IMAD R53, R53, 0x29, RZ ;  /* 0x0000002935357824 */ /* 0x002fc400078e02ff */
[--C-:B------:R-:W-:Y:S01]  /*57a0*/  IMAD.WIDE R54, R54, 0x2, R136.reuse ;  /* 0x0000000236367825 */ /* 0x100fe200078e0288 */
[----:B------:R-:W-:Y:S03]  /*57b0*/  STL.64 [R1+0xf00], R102 ;  /* 0x000f006601007387 */ /* 0x000fe60000100a00 */
[----:B------:R-:W-:Y:S01]  /*57c0*/  IMAD R52, R52, 0x31, RZ ;  /* 0x0000003134347824 */ /* 0x000fe200078e02ff */
[----:B------:R-:W-:Y:S01]  /*57d0*/  STL.64 [R1+0xe98], R98 ;  /* 0x000e986201007387 */ /* 0x000fe20000100a00 */
[----:B------:R-:W-:Y:S01]  /*57e0*/  IMAD R16, R93, 0xc, RZ ;  /* 0x0000000c5d107824 */ /* 0x000fe200078e02ff */
[----:B------:R-:W1:Y:S01]  /*57f0*/  LDC R77, c[0x0][0x3c4] ;  /* 0x0000f100ff4d7b82 */ /* 0x000e620000000800 */
[----:B--2---:R-:W-:Y:S01]  /*5800*/  IMAD R15, R92, 0x14, RZ ;  /* 0x000000145c0f7824 */ /* 0x004fe200078e02ff */
[----:B------:R2:W-:Y:S01]  /*5810*/  STL.64 [R1+0xe30], R54 ;  /* 0x000e303601007387 */ /* 0x0005e20000100a00 */
[----:B------:R-:W-:-:S04]  /*5820*/  IMAD.WIDE R56, R53, 0x2, R136 ;  /* 0x0000000235387825 */ /* 0x000fc800078e0288 */
[--C-:B------:R-:W-:Y:S01]  /*5830*/  IMAD.WIDE R92, R53, 0x2, R134.reuse ;  /* 0x00000002355c7825 */ /* 0x100fe200078e0286 */
[----:B------:R-:W-:Y:S01]  /*5840*/  STL.64 [R1+0xe38], R94 ;  /* 0x000e385e01007387 */ /* 0x000fe20000100a00 */
[----:B------:R-:W0:Y:S02]  /*5850*/  LDC R72, c[0x0][0x3c4] ;  /* 0x0000f100ff487b82 */ /* 0x000e240000000800 */
[----:B------:R-:W-:Y:S02]  /*5860*/  IMAD R51, R51, 0x39, RZ ;  /* 0x0000003933337824 */ /* 0x000fe400078e02ff */
[----:B--2---:R-:W-:Y:S01]  /*5870*/  IMAD.WIDE R54, R52, 0x2, R134 ;  /* 0x0000000234367825 */ /* 0x004fe200078e0286 */
[----:B------:R-:W-:Y:S03]  /*5880*/  STL.64 [R1+0xdd0], R56 ;  /* 0x000dd03801007387 */ /* 0x000fe60000100a00 */
[----:B------:R-:W2:Y:S01]  /*5890*/  LDC R7, c[0x0][0x3c4] ;  /* 0x0000f100ff077b82 */ /* 0x000ea20000000800 */
[----:B------:R-:W-:Y:S01]  /*58a0*/  STL.64 [R1+0xdd8], R92 ;  /* 0x000dd85c01007387 */ /* 0x000fe20000100a00 */
[----:B-----5:R-:W-:-:S02]  /*58b0*/  IMAD R14, R91, 0x1c, RZ ;  /* 0x0000001c5b0e7824 */ /* 0x020fc400078e02ff */
[----:B------:R-:W-:Y:S01]  /*58c0*/  IMAD R13, R90, 0x24, RZ ;  /* 0x000000245a0d7824 */ /* 0x000fe200078e02ff */
[----:B------:R5:W-:Y:S01]  /*58d0*/  STL.64 [R1+0xd78], R54 ;  /* 0x000d783601007387 */ /* 0x000be20000100a00 */
[----:B------:R-:W-:Y:S02]  /*58e0*/  IMAD.WIDE R90, R52, 0x2, R136 ;  /* 0x00000002345a7825 */ /* 0x000fe400078e0288 */
[----:B------:R-:W0:Y:S02]  /*58f0*/  LDC R140, c[0x0][0x3c4] ;  /* 0x0000f100ff8c7b82 */ /* 0x000e240000000800 */
[----:B------:R-:W-:Y:S02]  /*5900*/  IMAD R12, R89, 0x2c, RZ ;  /* 0x0000002c590c7824 */ /* 0x000fe400078e02ff */
[----:B------:R-:W-:Y:S02]  /*5910*/  IMAD R11, R88, 0x34, RZ ;  /* 0x00000034580b7824 */ /* 0x000fe400078e02ff */
[----:B------:R-:W-:-:S02]  /*5920*/  IMAD R10, R87, 0x3c, RZ ;  /* 0x0000003c570a7824 */ /* 0x000fc400078e02ff */
[----:B------:R-:W1:Y:S01]  /*5930*/  LDC R143, c[0x0][0x3c4] ;  /* 0x0000f100ff8f7b82 */ /* 0x000e620000000800 */
[----:B-----5:R-:W-:-:S04]  /*5940*/  IMAD.WIDE R54, R51, 0x2, R134 ;  /* 0x0000000233367825 */ /* 0x020fc800078e0286 */
[----:B------:R-:W-:Y:S02]  /*5950*/  IMAD R9, R86, 0x44, RZ ;  /* 0x0000004456097824 */ /* 0x000fe400078e02ff */
[C---:B------:R-:W-:Y:S01]  /*5960*/  IMAD.WIDE R52, R50.reuse, 0x2, R134 ;  /* 0x0000000232347825 */ /* 0x040fe200078e0286 */
[----:B------:R-:W-:Y:S03]  /*5970*/  STL.64 [R1+0xd18], R54 ;  /* 0x000d183601007387 */ /* 0x000fe60000100a00 */
[--C-:B------:R-:W-:Y:S01]  /*5980*/  IMAD.WIDE R88, R51, 0x2, R136.reuse ;  /* 0x0000000233587825 */ /* 0x100fe200078e0288 */
[----:B------:R-:W-:Y:S03]  /*5990*/  STL.64 [R1+0xd70], R90 ;  /* 0x000d705a01007387 */ /* 0x000fe60000100a00 */
[----:B------:R-:W-:Y:S01]  /*59a0*/  IMAD.WIDE R86, R50, 0x2, R136 ;  /* 0x0000000232567825 */ /* 0x000fe200078e0288 */
[----:B------:R5:W-:Y:S03]  /*59b0*/  STL.64 [R1+0xcb8], R52 ;  /* 0x000cb83401007387 */ /* 0x000be60000100a00 */
[----:B------:R-:W-:Y:S01]  /*59c0*/  IMAD.WIDE R50, R49, 0x2, R134 ;  /* 0x0000000231327825 */ /* 0x000fe200078e0286 */
[----:B------:R-:W-:Y:S03]  /*59d0*/  STL.64 [R1+0xd10], R88 ;  /* 0x000d105801007387 */ /* 0x000fe60000100a00 */
[----:B------:R-:W-:Y:S01]  /*59e0*/  IMAD R8, R85, 0x4c, RZ ;  /* 0x0000004c55087824 */ /* 0x000fe200078e02ff */
[----:B------:R2:W-:Y:S01]  /*59f0*/  STL.64 [R1+0xc58], R50 ;  /* 0x000c583201007387 */ /* 0x0005e20000100a00 */
[----:B------:R-:W-:-:S02]  /*5a00*/  IMAD R6, R84, 0x54, RZ ;  /* 0x0000005454067824 */ /* 0x000fc400078e02ff */
[----:B------:R-:W-:-:S04]  /*5a10*/  IMAD.WIDE R84, R49, 0x2, R136 ;  /* 0x0000000231547825 */ /* 0x000fc800078e0288 */
[C---:B-----5:R-:W-:Y:S01]  /*5a20*/  IMAD.WIDE R52, R48.reuse, 0x2, R134 ;  /* 0x0000000230347825 */ /* 0x060fe200078e0286 */
[----:B------:R-:W-:Y:S03]  /*5a30*/  STL.64 [R1+0xcb0], R86 ;  /* 0x000cb05601007387 */ /* 0x000fe60000100a00 */
[----:B------:R-:W-:Y:S02]  /*5a40*/  IMAD R3, R83, 0x5c, RZ ;  /* 0x0000005c53037824 */ /* 0x000fe400078e02ff */
[----:B--2---:R-:W-:Y:S01]  /*5a50*/  IMAD.WIDE R50, R48, 0x2, R136 ;  /* 0x0000000230327825 */ /* 0x004fe200078e0288 */
[----:B------:R-:W-:Y:S03]  /*5a60*/  STL.64 [R1+0xbf8], R52 ;  /* 0x000bf83401007387 */ /* 0x000fe60000100a00 */
[----:B0-----:R-:W-:-:S02]  /*5a70*/  IMAD R2, R82, 0x64, RZ ;  /* 0x0000006452027824 */ /* 0x001fc400078e02ff */
[C---:B------:R-:W-:Y:S01]  /*5a80*/  IMAD.WIDE R48, R47.reuse, 0x2, R134 ;  /* 0x000000022f307825 */ /* 0x040fe200078e0286 */
[----:B------:R-:W-:Y:S03]  /*5a90*/  STL.64 [R1+0xc50], R84 ;  /* 0x000c505401007387 */ /* 0x000fe60000100a00 */
[----:B------:R-:W-:Y:S01]  /*5aa0*/  IMAD.WIDE R56, R47, 0x2, R136 ;  /* 0x000000022f387825 */ /* 0x000fe200078e0288 */
[----:B------:R-:W-:Y:S03]  /*5ab0*/  STL.64 [R1+0xbf0], R50 ;  /* 0x000bf03201007387 */ /* 0x000fe60000100a00 */
[C---:B------:R-:W-:Y:S01]  /*5ac0*/  IMAD.WIDE R82, R46.reuse, 0x2, R134 ;  /* 0x000000022e527825 */ /* 0x040fe200078e0286 */
[----:B------:R0:W-:Y:S03]  /*5ad0*/  STL.64 [R1+0xb98], R48 ;  /* 0x000b983001007387 */ /* 0x0001e60000100a00 */
[----:B------:R-:W-:Y:S01]  /*5ae0*/  IMAD.WIDE R46, R46, 0x2, R136 ;  /* 0x000000022e2e7825 */ /* 0x000fe200078e0288 */
[----:B------:R-:W-:Y:S03]  /*5af0*/  STL.64 [R1+0xb90], R56 ;  /* 0x000b903801007387 */ /* 0x000fe60000100a00 */
[----:B---3--:R-:W-:Y:S01]  /*5b00*/  IMAD R139, R81, 0x7c, RZ ;  /* 0x0000007c518b7824 */ /* 0x008fe200078e02ff */
[----:B------:R2:W-:Y:S01]  /*5b10*/  STL.64 [R1+0xb30], R46 ;  /* 0x000b302e01007387 */ /* 0x0005e20000100a00 */
[----:B----4-:R-:W-:-:S02]  /*5b20*/  IMAD R133, R80, 0xd, RZ ;  /* 0x0000000d50857824 */ /* 0x010fc400078e02ff */
[----:B------:R-:W-:-:S04]  /*5b30*/  IMAD.WIDE R80, R45, 0x2, R134 ;  /* 0x000000022d507825 */ /* 0x000fc800078e0286 */
[--C-:B0-----:R-:W-:Y:S01]  /*5b40*/  IMAD.WIDE R48, R45, 0x2, R136.reuse ;  /* 0x000000022d307825 */ /* 0x101fe200078e0288 */
[----:B------:R-:W-:Y:S03]  /*5b50*/  STL.64 [R1+0xb38], R82 ;  /* 0x000b385201007387 */ /* 0x000fe60000100a00 */
[C---:B------:R-:W-:Y:S01]  /*5b60*/  IMAD.WIDE R74, R44.reuse, 0x2, R136 ;  /* 0x000000022c4a7825 */ /* 0x040fe200078e0288 */
[----:B------:R-:W-:Y:S03]  /*5b70*/  STL.64 [R1+0xad0], R48 ;  /* 0x000ad03001007387 */ /* 0x000fe60000100a00 */
[--C-:B--2---:R-:W-:Y:S01]  /*5b80*/  IMAD.WIDE R46, R44, 0x2, R134.reuse ;  /* 0x000000022c2e7825 */ /* 0x104fe200078e0286 */
[----:B------:R-:W-:Y:S03]  /*5b90*/  STL.64 [R1+0xad8], R80 ;  /* 0x000ad85001007387 */ /* 0x000fe60000100a00 */
[----:B------:R-:W-:Y:S01]  /*5ba0*/  IMAD.WIDE R164, R43, 0x2, R134 ;  /* 0x000000022ba47825 */ /* 0x000fe200078e0286 */
[----:B------:R-:W-:Y:S03]  /*5bb0*/  STL.64 [R1+0xa78], R46 ;  /* 0x000a782e01007387 */ /* 0x000fe60000100a00 */
[----:B------:R-:W-:-:S02]  /*5bc0*/  IMAD R132, R79, 0x15, RZ ;  /* 0x000000154f847824 */ /* 0x000fc400078e02ff */
[----:B------:R-:W-:Y:S02]  /*5bd0*/  IMAD R138, R78, 0x1d, RZ ;  /* 0x0000001d4e8a7824 */ /* 0x000fe400078e02ff */
[----:B------:R-:W-:Y:S01]  /*5be0*/  IMAD.WIDE R150, R43, 0x2, R136 ;  /* 0x000000022b967825 */ /* 0x000fe200078e0288 */
[----:B------:R-:W-:Y:S03]  /*5bf0*/  STL.64 [R1+0xa70], R74 ;  /* 0x000a704a01007387 */ /* 0x000fe60000100a00 */
[----:B-1----:R-:W-:Y:S02]  /*5c00*/  IMAD R142, R77, 0x25, RZ ;  /* 0x000000254d8e7824 */ /* 0x002fe400078e02ff */
[C---:B------:R-:W-:Y:S01]  /*5c10*/  IMAD.WIDE R78, R42.reuse, 0x2, R134 ;  /* 0x000000022a4e7825 */ /* 0x040fe200078e0286 */
[----:B------:R-:W-:Y:S03]  /*5c20*/  STL.64 [R1+0xa18], R164 ;  /* 0x000a18a401007387 */ /* 0x000fe60000100a00 */
[----:B------:R-:W-:Y:S01]  /*5c30*/  IMAD.WIDE R76, R42, 0x2, R136 ;  /* 0x000000022a4c7825 */ /* 0x000fe200078e0288 */
[----:B------:R-:W-:Y:S03]  /*5c40*/  STL.64 [R1+0xa10], R150 ;  /* 0x000a109601007387 */ /* 0x000fe60000100a00 */
[----:B------:R-:W-:-:S02]  /*5c50*/  IMAD R131, R72, 0x55, RZ ;  /* 0x0000005548837824 */ /* 0x000fc400078e02ff */
[C-C-:B------:R-:W-:Y:S01]  /*5c60*/  IMAD.WIDE R42, R40.reuse, 0x2, R134.reuse ;  /* 0x00000002282a7825 */ /* 0x140fe200078e0286 */
[----:B------:R-:W-:Y:S03]  /*5c70*/  STL.64 [R1+0xef8], R78 ;  /* 0x000ef84e01007387 */ /* 0x000fe60000100a00 */
[C---:B------:R-:W-:Y:S01]  /*5c80*/  IMAD.WIDE R72, R41.reuse, 0x2, R134 ;  /* 0x0000000229487825 */ /* 0x040fe200078e0286 */
[----:B------:R-:W-:Y:S03]  /*5c90*/  STL.64 [R1+0xef0], R76 ;  /* 0x000ef04c01007387 */ /* 0x000fe60000100a00 */
[--C-:B------:R-:W-:Y:S01]  /*5ca0*/  IMAD.WIDE R70, R41, 0x2, R136.reuse ;  /* 0x0000000229467825 */ /* 0x100fe200078e0288 */
[----:B------:R0:W-:Y:S03]  /*5cb0*/  STL.64 [R1+0xe28], R42 ;  /* 0x000e282a01007387 */ /* 0x0001e60000100a00 */
[----:B------:R-:W-:Y:S01]  /*5cc0*/  IMAD.WIDE R40, R40, 0x2, R136 ;  /* 0x0000000228287825 */ /* 0x000fe200078e0288 */
[----:B------:R-:W-:Y:S03]  /*5cd0*/  STL.64 [R1+0xe88], R72 ;  /* 0x000e884801007387 */ /* 0x000fe60000100a00 */
[C---:B------:R-:W-:Y:S01]  /*5ce0*/  IMAD.WIDE R68, R39.reuse, 0x2, R134 ;  /* 0x0000000227447825 */ /* 0x040fe200078e0286 */
[----:B------:R1:W-:Y:S03]  /*5cf0*/  STL.64 [R1+0xe20], R40 ;  /* 0x000e202801007387 */ /* 0x0003e60000100a00 */
[--C-:B0-----:R-:W-:Y:S01]  /*5d00*/  IMAD.WIDE R42, R39, 0x2, R136.reuse ;  /* 0x00000002272a7825 */ /* 0x101fe200078e0288 */
[----:B------:R-:W-:Y:S03]  /*5d10*/  STL.64 [R1+0xe80], R70 ;  /* 0x000e804601007387 */ /* 0x000fe60000100a00 */
[C---:B------:R-:W-:Y:S01]  /*5d20*/  IMAD.WIDE R156, R38.reuse, 0x2, R136 ;  /* 0x00000002269c7825 */ /* 0x040fe200078e0288 */
[----:B------:R-:W-:Y:S03]  /*5d30*/  STL.64 [R1+0xdc0], R42 ;  /* 0x000dc02a01007387 */ /* 0x000fe60000100a00 */
[--C-:B-1----:R-:W-:Y:S01]  /*5d40*/  IMAD.WIDE R40, R38, 0x2, R134.reuse ;  /* 0x0000000226287825 */ /* 0x102fe200078e0286 */
[----:B------:R-:W-:Y:S03]  /*5d50*/  STL.64 [R1+0xdc8], R68 ;  /* 0x000dc84401007387 */ /* 0x000fe60000100a00 */
[C---:B------:R-:W-:Y:S01]  /*5d60*/  IMAD.WIDE R66, R37.reuse, 0x2, R134 ;  /* 0x0000000225427825 */ /* 0x040fe200078e0286 */
[----:B------:R0:W-:Y:S03]  /*5d70*/  STL.64 [R1+0xd68], R40 ;  /* 0x000d682801007387 */ /* 0x0001e60000100a00 */
[----:B------:R-:W-:Y:S01]  /*5d80*/  IMAD.WIDE R60, R37, 0x2, R136 ;  /* 0x00000002253c7825 */ /* 0x000fe200078e0288 */
[----:B------:R-:W-:Y:S03]  /*5d90*/  STL.64 [R1+0xd60], R156 ;  /* 0x000d609c01007387 */ /* 0x000fe60000100a00 */
[C---:B------:R-:W-:Y:S01]  /*5da0*/  IMAD.WIDE R64, R31.reuse, 0x2, R134 ;  /* 0x000000021f407825 */ /* 0x040fe200078e0286 */
[----:B------:R-:W-:Y:S03]  /*5db0*/  STL.64 [R1+0xd08], R66 ;  /* 0x000d084201007387 */ /* 0x000fe60000100a00 */
[----:B------:R-:W-:Y:S01]  /*5dc0*/  IMAD.WIDE R62, R31, 0x2, R136 ;  /* 0x000000021f3e7825 */ /* 0x000fe200078e0288 */
[----:B------:R-:W-:Y:S03]  /*5dd0*/  STL.64 [R1+0xd00], R60 ;  /* 0x000d003c01007387 */ /* 0x000fe60000100a00 */
[--C-:B0-----:R-:W-:Y:S01]  /*5de0*/  IMAD.WIDE R40, R36, 0x2, R134.reuse ;  /* 0x0000000224287825 */ /* 0x101fe200078e0286 */
[----:B------:R-:W-:Y:S03]  /*5df0*/  STL.64 [R1+0xca8], R64 ;  /* 0x000ca84001007387 */ /* 0x000fe60000100a00 */
[----:B------:R-:W-:Y:S01]  /*5e00*/  IMAD.WIDE R58, R30, 0x2, R134 ;  /* 0x000000021e3a7825 */ /* 0x000fe200078e0286 */
[----:B------:R-:W-:Y:S03]  /*5e10*/  STL.64 [R1+0xca0], R62 ;  /* 0x000ca03e01007387 */ /* 0x000fe60000100a00 */
[--C-:B------:R-:W-:Y:S01]  /*5e20*/  IMAD.WIDE R38, R36, 0x2, R136.reuse ;  /* 0x0000000224267825 */ /* 0x100fe200078e0288 */
[----:B------:R-:W-:Y:S03]  /*5e30*/  STL.64 [R1+0xbe8], R40 ;  /* 0x000be82801007387 */ /* 0x000fe60000100a00 */
[----:B------:R-:W-:Y:S01]  /*5e40*/  IMAD.WIDE R30, R30, 0x2, R136 ;  /* 0x000000021e1e7825 */ /* 0x000fe200078e0288 */
[----:B------:R-:W-:Y:S03]  /*5e50*/  STL.64 [R1+0xc48], R58 ;  /* 0x000c483a01007387 */ /* 0x000fe60000100a00 */
[C---:B------:R-:W-:Y:S01]  /*5e60*/  IMAD.WIDE R36, R35.reuse, 0x2, R134 ;  /* 0x0000000223247825 */ /* 0x040fe200078e0286 */
[----:B------:R0:W-:Y:S04]  /*5e70*/  STL.64 [R1+0xbe0], R38 ;  /* 0x000be02601007387 */ /* 0x0001e80000100a00 */
[----:B------:R-:W-:Y:S04]  /*5e80*/  STL.64 [R1+0xc40], R30 ;  /* 0x000c401e01007387 */ /* 0x000fe80000100a00 */
[----:B------:R1:W-:Y:S01]  /*5e90*/  STL.64 [R1+0xb88], R36 ;  /* 0x000b882401007387 */ /* 0x0003e20000100a00 */
[----:B0-----:R-:W-:-:S04]  /*5ea0*/  IMAD.WIDE R38, R35, 0x2, R136 ;  /* 0x0000000223267825 */ /* 0x001fc800078e0288 */
[C---:B-1----:R-:W-:Y:S01]  /*5eb0*/  IMAD.WIDE R36, R34.reuse, 0x2, R134 ;  /* 0x0000000222247825 */ /* 0x042fe200078e0286 */
[----:B------:R-:W-:Y:S03]  /*5ec0*/  STL.64 [R1+0xb80], R38 ;  /* 0x000b802601007387 */ /* 0x000fe60000100a00 */
[----:B------:R-:W-:Y:S01]  /*5ed0*/  IMAD.WIDE R34, R34, 0x2, R136 ;  /* 0x0000000222227825 */ /* 0x000fe200078e0288 */
[----:B------:R-:W-:Y:S03]  /*5ee0*/  STL.64 [R1+0xb28], R36 ;  /* 0x000b282401007387 */ /* 0x000fe60000100a00 */
[C---:B------:R-:W-:Y:S01]  /*5ef0*/  IMAD.WIDE R54, R33.reuse, 0x2, R134 ;  /* 0x0000000221367825 */ /* 0x040fe200078e0286 */
[----:B------:R0:W-:Y:S03]  /*5f00*/  STL.64 [R1+0xb20], R34 ;  /* 0x000b202201007387 */ /* 0x0001e60000100a00 */
[----:B------:R-:W-:Y:S01]  /*5f10*/  IMAD.WIDE R154, R33, 0x2, R136 ;  /* 0x00000002219a7825 */ /* 0x000fe200078e0288 */
[----:B------:R-:W-:Y:S03]  /*5f20*/  STL.64 [R1+0xac8], R54 ;  /* 0x000ac83601007387 */ /* 0x000fe60000100a00 */
[----:B------:R-:W-:-:S04]  /*5f30*/  IMAD.WIDE R158, R32, 0x2, R134 ;  /* 0x00000002209e7825 */ /* 0x000fc800078e0286 */
[----:B0-----:R-:W-:-:S04]  /*5f40*/  IMAD.WIDE R34, R32, 0x2, R136 ;  /* 0x0000000220227825 */ /* 0x001fc800078e0288 */
[C---:B------:R-:W-:Y:S01]  /*5f50*/  IMAD.WIDE R32, R29.reuse, 0x2, R134 ;  /* 0x000000021d207825 */ /* 0x040fe200078e0286 */
[----:B------:R-:W-:Y:S04]  /*5f60*/  STL.64 [R1+0xa60], R34 ;  /* 0x000a602201007387 */ /* 0x000fe80000100a00 */
[----:B------:R-:W-:Y:S01]  /*5f70*/  STL.64 [R1+0xac0], R154 ;  /* 0x000ac09a01007387 */ /* 0x000fe20000100a00 */
[----:B------:R-:W-:-:S03]  /*5f80*/  IMAD.WIDE R52, R29, 0x2, R136 ;  /* 0x000000021d347825 */ /* 0x000fc600078e0288 */
[----:B------:R0:W-:Y:S01]  /*5f90*/  STL.64 [R1+0xa08], R32 ;  /* 0x000a082001007387 */ /* 0x0001e20000100a00 */
[----:B------:R-:W-:-:S03]  /*5fa0*/  IMAD.WIDE R50, R28, 0x2, R136 ;  /* 0x000000021c327825 */ /* 0x000fc600078e0288 */
[----:B------:R-:W-:Y:S01]  /*5fb0*/  STL.64 [R1+0xa68], R158 ;  /* 0x000a689e01007387 */ /* 0x000fe20000100a00 */
[----:B------:R-:W-:-:S04]  /*5fc0*/  IMAD.WIDE R44, R27, 0x2, R134 ;  /* 0x000000021b2c7825 */ /* 0x000fc800078e0286 */
[----:B0-----:R-:W-:-:S04]  /*5fd0*/  IMAD.WIDE R32, R28, 0x2, R134 ;  /* 0x000000021c207825 */ /* 0x001fc800078e0286 */
[----:B------:R-:W-:Y:S01]  /*5fe0*/  IMAD.WIDE R48, R27, 0x2, R136 ;  /* 0x000000021b307825 */ /* 0x000fe200078e0288 */
[----:B------:R-:W-:Y:S03]  /*5ff0*/  STL.64 [R1+0xee8], R32 ;  /* 0x000ee82001007387 */ /* 0x000fe60000100a00 */
[C-C-:B------:R-:W-:Y:S01]  /*6000*/  IMAD.WIDE R28, R25.reuse, 0x2, R134.reuse ;  /* 0x00000002191c7825 */ /* 0x140fe200078e0286 */
[----:B------:R-:W-:Y:S03]  /*6010*/  STL.64 [R1+0xa00], R52 ;  /* 0x000a003401007387 */ /* 0x000fe60000100a00 */
[C---:B------:R-:W-:Y:S01]  /*6020*/  IMAD.WIDE R46, R26.reuse, 0x2, R134 ;  /* 0x000000021a2e7825 */ /* 0x040fe200078e0286 */
[----:B------:R-:W-:Y:S03]  /*6030*/  STL.64 [R1+0xee0], R50 ;  /* 0x000ee03201007387 */ /* 0x000fe60000100a00 */
[--C-:B------:R-:W-:Y:S01]  /*6040*/  IMAD.WIDE R42, R26, 0x2, R136.reuse ;  /* 0x000000021a2a7825 */ /* 0x100fe200078e0288 */
[----:B------:R-:W-:Y:S03]  /*6050*/  STL.64 [R1+0xe78], R44 ;  /* 0x000e782c01007387 */ /* 0x000fe60000100a00 */
[----:B------:R-:W-:Y:S01]  /*6060*/  IMAD.WIDE R26, R25, 0x2, R136 ;  /* 0x00000002191a7825 */ /* 0x000fe200078e0288 */
[----:B------:R-:W-:Y:S04]  /*6070*/  STL.64 [R1+0xe70], R48 ;  /* 0x000e703001007387 */ /* 0x000fe80000100a00 */
[----:B------:R-:W-:Y:S01]  /*6080*/  STL.64 [R1+0xdb8], R28 ;  /* 0x000db81c01007387 */ /* 0x000fe20000100a00 */
[----:B------:R-:W-:-:S03]  /*6090*/  IMAD.WIDE R40, R24, 0x2, R134 ;  /* 0x0000000218287825 */ /* 0x000fc600078e0286 */
[----:B------:R-:W-:Y:S04]  /*60a0*/  STL.64 [R1+0xe18], R46 ;  /* 0x000e182e01007387 */ /* 0x000fe80000100a00 */
[----:B------:R0:W-:Y:S01]  /*60b0*/  STL.64 [R1+0xdb0], R26 ;  /* 0x000db01a01007387 */ /* 0x0001e20000100a00 */
[----:B------:R-:W-:-:S03]  /*60c0*/  IMAD.WIDE R38, R23, 0x2, R136 ;  /* 0x0000000217267825 */ /* 0x000fc600078e0288 */
[----:B------:R-:W-:Y:S01]  /*60d0*/  STL.64 [R1+0xe10], R42 ;  /* 0x000e102a01007387 */ /* 0x000fe20000100a00 */
[----:B0-----:R-:W-:-:S04]  /*60e0*/  IMAD.WIDE R26, R24, 0x2, R136 ;  /* 0x00000002181a7825 */ /* 0x001fc800078e0288 */
[----:B------:R-:W-:Y:S01]  /*60f0*/  IMAD.WIDE R24, R23, 0x2, R134 ;  /* 0x0000000217187825 */ /* 0x000fe200078e0286 */
[----:B------:R0:W-:Y:S04]  /*6100*/  STL.64 [R1+0xd50], R26 ;  /* 0x000d501a01007387 */ /* 0x0001e80000100a00 */
[----:B------:R-:W-:Y:S01]  /*6110*/  STL.64 [R1+0xd58], R40 ;  /* 0x000d582801007387 */ /* 0x000fe20000100a00 */
[----:B------:R-:W-:-:S03]  /*6120*/  IMAD.WIDE R36, R22, 0x2, R136 ;  /* 0x0000000216247825 */ /* 0x000fc600078e0288 */
[----:B------:R1:W-:Y:S01]  /*6130*/  STL.64 [R1+0xcf8], R24 ;  /* 0x000cf81801007387 */ /* 0x0003e20000100a00 */
[----:B0-----:R-:W-:-:S04]  /*6140*/  IMAD.WIDE R26, R22, 0x2, R134 ;  /* 0x00000002161a7825 */ /* 0x001fc800078e0286 */
[C---:B------:R-:W-:Y:S01]  /*6150*/  IMAD.WIDE R22, R21.reuse, 0x2, R136 ;  /* 0x0000000215167825 */ /* 0x040fe200078e0288 */
[----:B------:R-:W-:Y:S03]  /*6160*/  STL.64 [R1+0xc98], R26 ;  /* 0x000c981a01007387 */ /* 0x000fe60000100a00 */
[--C-:B-1----:R-:W-:Y:S01]  /*6170*/  IMAD.WIDE R24, R21, 0x2, R134.reuse ;  /* 0x0000000215187825 */ /* 0x102fe200078e0286 */
[----:B------:R-:W-:Y:S03]  /*6180*/  STL.64 [R1+0xcf0], R38 ;  /* 0x000cf02601007387 */ /* 0x000fe60000100a00 */
[C---:B------:R-:W-:Y:S01]  /*6190*/  IMAD.WIDE R162, R5.reuse, 0x2, R134 ;  /* 0x0000000205a27825 */ /* 0x040fe200078e0286 */
[----:B------:R-:W-:Y:S03]  /*61a0*/  STL.64 [R1+0xc38], R24 ;  /* 0x000c381801007387 */ /* 0x000fe60000100a00 */
[----:B------:R-:W-:Y:S01]  /*61b0*/  IMAD.WIDE R34, R5, 0x2, R136 ;  /* 0x0000000205227825 */ /* 0x000fe200078e0288 */
[----:B------:R-:W-:Y:S03]  /*61c0*/  STL.64 [R1+0xc90], R36 ;  /* 0x000c902401007387 */ /* 0x000fe60000100a00 */
[--C-:B------:R-:W-:Y:S01]  /*61d0*/  IMAD.WIDE R32, R4, 0x2, R134.reuse ;  /* 0x0000000204207825 */ /* 0x100fe200078e0286 */
[----:B------:R0:W-:Y:S03]  /*61e0*/  STL.64 [R1+0xc30], R22 ;  /* 0x000c301601007387 */ /* 0x0001e60000100a00 */
[C---:B------:R-:W-:Y:S01]  /*61f0*/  IMAD.WIDE R28, R20.reuse, 0x2, R134 ;  /* 0x00000002141c7825 */ /* 0x040fe200078e0286 */
[----:B------:R-:W-:Y:S03]  /*6200*/  STL.64 [R1+0xbd8], R162 ;  /* 0x000bd8a201007387 */ /* 0x000fe60000100a00 */
[--C-:B------:R-:W-:Y:S01]  /*6210*/  IMAD.WIDE R20, R20, 0x2, R136.reuse ;  /* 0x0000000214147825 */ /* 0x100fe200078e0288 */
[----:B------:R-:W-:Y:S03]  /*6220*/  STL.64 [R1+0xbd0], R34 ;  /* 0x000bd02201007387 */ /* 0x000fe60000100a00 */
[----:B------:R-:W-:Y:S01]  /*6230*/  IMAD.WIDE R4, R4, 0x2, R136 ;  /* 0x0000000204047825 */ /* 0x000fe200078e0288 */
[----:B------:R-:W-:Y:S03]  /*6240*/  STL.64 [R1+0xb78], R32 ;  /* 0x000b782001007387 */ /* 0x000fe60000100a00 */
[C---:B0-----:R-:W-:Y:S01]  /*6250*/  IMAD.WIDE R22, R19.reuse, 0x2, R134 ;  /* 0x0000000213167825 */ /* 0x041fe200078e0286 */
[----:B------:R0:W-:Y:S04]  /*6260*/  STL.64 [R1+0xb10], R20 ;  /* 0x000b101401007387 */ /* 0x0001e80000100a00 */
[----:B------:R-:W-:Y:S04]  /*6270*/  STL.64 [R1+0xb70], R4 ;  /* 0x000b700401007387 */ /* 0x000fe80000100a00 */
[----:B------:R1:W-:Y:S01]  /*6280*/  STL.64 [R1+0xab8], R22 ;  /* 0x000ab81601007387 */ /* 0x0003e20000100a00 */
[----:B0-----:R-:W-:-:S03]  /*6290*/  IMAD.WIDE R20, R19, 0x2, R136 ;  /* 0x0000000213147825 */ /* 0x001fc600078e0288 */
[----:B------:R-:W-:Y:S04]  /*62a0*/  STL.64 [R1+0xb18], R28 ;  /* 0x000b181c01007387 */ /* 0x000fe80000100a00 */
[----:B------:R0:W-:Y:S01]  /*62b0*/  STL.64 [R1+0xab0], R20 ;  /* 0x000ab01401007387 */ /* 0x0001e20000100a00 */
[----:B-1----:R-:W-:-:S04]  /*62c0*/  IMAD.WIDE R22, R18, 0x2, R134 ;  /* 0x0000000212167825 */ /* 0x002fc800078e0286 */
[--C-:B------:R-:W-:Y:S01]  /*62d0*/  IMAD.WIDE R160, R17, 0x2, R136.reuse ;  /* 0x0000000211a07825 */ /* 0x100fe200078e0288 */
[----:B------:R-:W-:Y:S03]  /*62e0*/  STL.64 [R1+0xa58], R22 ;  /* 0x000a581601007387 */ /* 0x000fe60000100a00 */
[----:B0-----:R-:W-:-:S04]  /*62f0*/  IMAD.WIDE R20, R18, 0x2, R136 ;  /* 0x0000000212147825 */ /* 0x001fc800078e0288 */
[----:B------:R-:W-:Y:S01]  /*6300*/  IMAD.WIDE R18, R17, 0x2, R134 ;  /* 0x0000000211127825 */ /* 0x000fe200078e0286 */
[----:B------:R-:W-:Y:S03]  /*6310*/  STL.64 [R1+0xa50], R20 ;  /* 0x000a501401007387 */ /* 0x000fe60000100a00 */
[----:B------:R-:W-:Y:S01]  /*6320*/  IMAD.WIDE R24, R16, 0x2, R136 ;  /* 0x0000000210187825 */ /* 0x000fe200078e0288 */
[----:B------:R0:W-:Y:S03]  /*6330*/  STL.64 [R1+0x9f8], R18 ;  /* 0x0009f81201007387 */ /* 0x0001e60000100a00 */
[----:B------:R-:W-:Y:S01]  /*6340*/  IMAD.WIDE R26, R15, 0x2, R134 ;  /* 0x000000020f1a7825 */ /* 0x000fe200078e0286 */
[----:B------:R-:W-:Y:S03]  /*6350*/  STL.64 [R1+0x9f0], R160 ;  /* 0x0009f0a001007387 */ /* 0x000fe60000100a00 */
[C---:B------:R-:W-:Y:S01]  /*6360*/  IMAD.WIDE R16, R14.reuse, 0x2, R136 ;  /* 0x000000020e107825 */ /* 0x040fe200078e0288 */
[----:B------:R-:W-:Y:S03]  /*6370*/  STL.64 [R1+0xf40], R24 ;  /* 0x000f401801007387 */ /* 0x000fe60000100a00 */
[----:B0-----:R-:W-:-:S04]  /*6380*/  IMAD.WIDE R18, R14, 0x2, R134 ;  /* 0x000000020e127825 */ /* 0x001fc800078e0286 */
[----:B------:R-:W-:Y:S01]  /*6390*/  IMAD.WIDE R22, R15, 0x2, R136 ;  /* 0x000000020f167825 */ /* 0x000fe200078e0288 */
[----:B------:R-:W-:Y:S03]  /*63a0*/  STL.64 [R1+0xe68], R18 ;  /* 0x000e681201007387 */ /* 0x000fe60000100a00 */
[C---:B------:R-:W-:Y:S01]  /*63b0*/  IMAD.WIDE R14, R13.reuse, 0x2, R134 ;  /* 0x000000020d0e7825 */ /* 0x040fe200078e0286 */
[----:B------:R-:W-:Y:S04]  /*63c0*/  STL.64 [R1+0xed8], R26 ;  /* 0x000ed81a01007387 */ /* 0x000fe80000100a00 */
        /* <DEDUP_REMOVED lines=12> */
[----:B0-----:R-:W-:-:S05]  /*6490*/  IMAD.WIDE R12, R10, 0x2, R134 ;  /* 0x000000020a0c7825 */ /* 0x001fca00078e0286 */
[----:B------:R0:W-:Y:S01]  /*64a0*/  STL.64 [R1+0xce8], R12 ;  /* 0x000ce80c01007387 */ /* 0x0001e20000100a00 */
[----:B------:R-:W-:-:S04]  /*64b0*/  IMAD.WIDE R16, R10, 0x2, R136 ;  /* 0x000000020a107825 */ /* 0x000fc800078e0288 */
[C---:B------:R-:W-:Y:S01]  /*64c0*/  IMAD.WIDE R10, R9.reuse, 0x2, R136 ;  /* 0x00000002090a7825 */ /* 0x040fe200078e0288 */
[----:B------:R-:W-:Y:S03]  /*64d0*/  STL.64 [R1+0xd40], R18 ;  /* 0x000d401201007387 */ /* 0x000fe60000100a00 */
[----:B0-----:R-:W-:-:S05]  /*64e0*/  IMAD.WIDE R12, R9, 0x2, R134 ;  /* 0x00000002090c7825 */ /* 0x001fca00078e0286 */
[----:B------:R0:W-:Y:S01]  /*64f0*/  STL.64 [R1+0xc88], R12 ;  /* 0x000c880c01007387 */ /* 0x0001e20000100a00 */
[----:B------:R-:W-:-:S03]  /*6500*/  IMAD.WIDE R14, R8, 0x2, R134 ;  /* 0x00000002080e7825 */ /* 0x000fc600078e0286 */
[----:B------:R-:W-:Y:S04]  /*6510*/  STL.64 [R1+0xce0], R16 ;  /* 0x000ce01001007387 */ /* 0x000fe80000100a00 */
[----:B------:R1:W-:Y:S01]  /*6520*/  STL.64 [R1+0xc80], R10 ;  /* 0x000c800a01007387 */ /* 0x0003e20000100a00 */
[----:B0-----:R-:W-:-:S04]  /*6530*/  IMAD.WIDE R12, R6, 0x2, R134 ;  /* 0x00000002060c7825 */ /* 0x001fc800078e0286 */
[----:B-1----:R-:W-:-:S04]  /*6540*/  IMAD.WIDE R10, R8, 0x2, R136 ;  /* 0x00000002080a7825 */ /* 0x002fc800078e0288 */
[----:B------:R-:W-:Y:S01]  /*6550*/  IMAD.WIDE R8, R6, 0x2, R136 ;  /* 0x0000000206087825 */ /* 0x000fe200078e0288 */
[----:B------:R0:W-:Y:S04]  /*6560*/  STL.64 [R1+0xc20], R10 ;  /* 0x000c200a01007387 */ /* 0x0001e80000100a00 */
[----:B------:R-:W-:Y:S04]  /*6570*/  STL.64 [R1+0xc28], R14 ;  /* 0x000c280e01007387 */ /* 0x000fe80000100a00 */
[----:B------:R-:W-:Y:S04]  /*6580*/  STL.64 [R1+0x1130], R14 ;  /* 0x0011300e01007387 */ /* 0x000fe80000100a00 */
[----:B------:R1:W-:Y:S01]  /*6590*/  STL.64 [R1+0xbc0], R8 ;  /* 0x000bc00801007387 */ /* 0x0003e20000100a00 */
[----:B0-----:R-:W-:-:S03]  /*65a0*/  IMAD.WIDE R10, R3, 0x2, R134 ;  /* 0x00000002030a7825 */ /* 0x001fc600078e0286 */
[----:B------:R-:W-:Y:S01]  /*65b0*/  STL.64 [R1+0xbc8], R12 ;  /* 0x000bc80c01007387 */ /* 0x000fe20000100a00 */
[----:B------:R-:W-:-:S03]  /*65c0*/  IMAD R141, R7, 0x6c, RZ ;  /* 0x0000006c078d7824 */ /* 0x000fc600078e02ff */
[----:B------:R-:W-:Y:S01]  /*65d0*/  STL.64 [R1+0x1120], R12 ;  /* 0x0011200c01007387 */ /* 0x000fe20000100a00 */
[----:B-1----:R-:W-:-:S05]  /*65e0*/  IMAD.WIDE R8, R3, 0x2, R136 ;  /* 0x0000000203087825 */ /* 0x002fca00078e0288 */
[----:B------:R0:W-:Y:S04]  /*65f0*/  STL.64 [R1+0xb60], R8 ;  /* 0x000b600801007387 */ /* 0x0001e80000100a00 */
[----:B------:R-:W-:Y:S04]  /*6600*/  STL.64 [R1+0xb68], R10 ;  /* 0x000b680a01007387 */ /* 0x000fe80000100a00 */
[----:B------:R1:W-:Y:S01]  /*6610*/  STL.64 [R1+0x1110], R10 ;  /* 0x0011100a01007387 */ /* 0x0003e20000100a00 */
[----:B0-----:R-:W-:-:S04]  /*6620*/  IMAD.WIDE R8, R2, 0x2, R134 ;  /* 0x0000000202087825 */ /* 0x001fc800078e0286 */
[----:B-1----:R-:W-:Y:S01]  /*6630*/  IMAD.WIDE R10, R141, 0x2, R136 ;  /* 0x000000028d0a7825 */ /* 0x002fe200078e0288 */
[----:B------:R-:W-:Y:S04]  /*6640*/  STL.64 [R1+0xb08], R8 ;  /* 0x000b080801007387 */ /* 0x000fe80000100a00 */
[----:B------:R-:W-:Y:S04]  /*6650*/  STL.64 [R1+0xaa0], R10 ;  /* 0x000aa00a01007387 */ /* 0x000fe80000100a00 */
[----:B------:R0:W-:Y:S04]  /*6660*/  STL.64 [R1+0x1100], R8 ;  /* 0x0011000801007387 */ /* 0x0001e80000100a00 */
[----:B0-----:R-:W2:Y:S04]  /*6670*/  LDL R9, [R1+0x98] ;  /* 0x0000980001097983 */ /* 0x001ea80000100800 */
[----:B------:R-:W3:Y:S01]  /*6680*/  LDL R8, [R1+0x9c] ;  /* 0x00009c0001087983 */ /* 0x000ee20000100800 */
[----:B------:R-:W-:-:S02]  /*6690*/  IMAD R140, R140, 0x74, RZ ;  /* 0x000000748c8c7824 */ /* 0x000fc400078e02ff */
[----:B------:R-:W-:-:S04]  /*66a0*/  IMAD.WIDE R2, R2, 0x2, R136 ;  /* 0x0000000202027825 */ /* 0x000fc800078e0288 */
[C-C-:B------:R-:W-:Y:S01]  /*66b0*/  IMAD.WIDE R12, R140.reuse, 0x2, R134.reuse ;  /* 0x000000028c0c7825 */ /* 0x140fe200078e0286 */
[----:B------:R-:W-:Y:S03]  /*66c0*/  STL.64 [R1+0xb00], R2 ;  /* 0x000b000201007387 */ /* 0x000fe60000100a00 */
[----:B------:R-:W-:Y:S01]  /*66d0*/  IMAD.WIDE R6, R141, 0x2, R134 ;  /* 0x000000028d067825 */ /* 0x000fe200078e0286 */
[----:B------:R0:W-:Y:S03]  /*66e0*/  STL.64 [R1+0xa48], R12 ;  /* 0x000a480c01007387 */ /* 0x0001e60000100a00 */
[----:B------:R-:W-:Y:S01]  /*66f0*/  IMAD.WIDE R10, R140, 0x2, R136 ;  /* 0x000000028c0a7825 */ /* 0x000fe200078e0288 */
[----:B------:R-:W-:Y:S04]  /*6700*/  STL.64 [R1+0xaa8], R6 ;  /* 0x000aa80601007387 */ /* 0x000fe80000100a00 */
[----:B------:R1:W-:Y:S01]  /*6710*/  STL.64 [R1+0xa40], R10 ;  /* 0x000a400a01007387 */ /* 0x0003e20000100a00 */
[----:B0-----:R-:W-:-:S03]  /*6720*/  IMAD.WIDE R12, R139, 0x2, R134 ;  /* 0x000000028b0c7825 */ /* 0x001fc600078e0286 */
[----:B-1----:R-:W4:Y:S04]  /*6730*/  LDL R10, [R1+0x2c] ;  /* 0x00002c00010a7983 */ /* 0x002f280000100800 */
[----:B------:R-:W5:Y:S04]  /*6740*/  LDL R11, [R1+0x28] ;  /* 0x00002800010b7983 */ /* 0x000f680000100800 */
[----:B------:R0:W-:Y:S04]  /*6750*/  STL.64 [R1+0x9e8], R12 ;  /* 0x0009e80c01007387 */ /* 0x0001e80000100a00 */
[----:B0-----:R-:W5:Y:S04]  /*6760*/  LDL.64 R12, [R1+0xea8] ;  /* 0x000ea800010c7983 */ /* 0x001f680000100a00 */
[----:B--2---:R-:W2:Y:S04]  /*6770*/  @P2 LDG.E.U16 R9, desc[UR8][R136.64] ;  /* 0x0000000888092981 */ /* 0x004ea8000c1e1500 */
[----:B---3--:R-:W3:Y:S01]  /*6780*/  @P2 LDG.E.U16 R8, desc[UR8][R134.64] ;  /* 0x0000000886082981 */ /* 0x008ee2000c1e1500 */
[----:B------:R-:W-:-:S04]  /*6790*/  IMAD.WIDE R140, R139, 0x2, R136 ;  /* 0x000000028b8c7825 */ /* 0x000fc800078e0288 */
[C---:B------:R-:W-:Y:S01]  /*67a0*/  IMAD.WIDE R14, R133.reuse, 0x2, R134 ;  /* 0x00000002850e7825 */ /* 0x040fe200078e0286 */
[----:B------:R0:W-:Y:S04]  /*67b0*/  STL.64 [R1+0x9e0], R140 ;  /* 0x0009e08c01007387 */ /* 0x0001e80000100a00 */
[----:B------:R1:W-:Y:S01]  /*67c0*/  STL.64 [R1+0xf38], R14 ;  /* 0x000f380e01007387 */ /* 0x0003e20000100a00 */
[----:B0-----:R-:W-:-:S04]  /*67d0*/  IMAD.WIDE R140, R133, 0x2, R136 ;  /* 0x00000002858c7825 */ /* 0x001fc800078e0288 */
[----:B-1----:R-:W-:Y:S01]  /*67e0*/  IMAD.WIDE R14, R132, 0x2, R134 ;  /* 0x00000002840e7825 */ /* 0x002fe200078e0286 */
[----:B------:R0:W-:Y:S04]  /*67f0*/  STL.64 [R1+0xf30], R140 ;  /* 0x000f308c01007387 */ /* 0x0001e80000100a00 */
[----:B------:R1:W-:Y:S01]  /*6800*/  STL.64 [R1+0xec8], R14 ;  /* 0x000ec80e01007387 */ /* 0x0003e20000100a00 */
[----:B------:R-:W-:-:S03]  /*6810*/  PRMT R130, RZ, 0x7610, R130 ;  /* 0x00007610ff827816 */ /* 0x000fc60000000082 */
[----:B----4-:R-:W4:Y:S01]  /*6820*/  @P2 LDG.E.U16 R10, desc[UR8][R126.64] ;  /* 0x000000087e0a2981 */ /* 0x010f22000c1e1500 */
[----:B0-----:R-:W-:-:S03]  /*6830*/  IMAD.WIDE R140, R132, 0x2, R136 ;  /* 0x00000002848c7825 */ /* 0x001fc600078e0288 */
[----:B-----5:R-:W5:Y:S04]  /*6840*/  @P2 LDG.E.U16 R11, desc[UR8][R128.64] ;  /* 0x00000008800b2981 */ /* 0x020f68000c1e1500 */
[----:B-1----:R-:W4:Y:S01]  /*6850*/  LDL.64 R14, [R1+0xe48] ;  /* 0x000e4800010e7983 */ /* 0x002f220000100a00 */
[----:B------:R-:W-:-:S03]  /*6860*/  IMAD.WIDE R132, R138, 0x2, R134 ;  /* 0x000000028a847825 */ /* 0x000fc600078e0286 */
[----:B------:R0:W-:Y:S01]  /*6870*/  STL.64 [R1+0xec0], R140 ;  /* 0x000ec08c01007387 */ /* 0x0001e20000100a00 */
[----:B------:R-:W-:-:S03]  /*6880*/  IMAD.WIDE R138, R138, 0x2, R136 ;  /* 0x000000028a8a7825 */ /* 0x000fc600078e0288 */
[----:B------:R-:W4:Y:S01]  /*6890*/  @P2 LDG.E.U16 R130, desc[UR8][R12.64] ;  /* 0x000000080c822981 */ /* 0x000f22000c1e1500 */
[----:B0-----:R-:W-:-:S05]  /*68a0*/  IMAD.WIDE R140, R142, 0x2, R134 ;  /* 0x000000028e8c7825 */ /* 0x001fca00078e0286 */
[----:B------:R0:W-:Y:S04]  /*68b0*/  STL.64 [R1+0xdf8], R140 ;  /* 0x000df88c01007387 */ /* 0x0001e80000100a00 */
[----:B------:R-:W-:Y:S04]  /*68c0*/  STL.64 [R1+0xe58], R132 ;  /* 0x000e588401007387 */ /* 0x000fe80000100a00 */
[----:B------:R1:W-:Y:S01]  /*68d0*/  STL.64 [R1+0x1098], R132 ;  /* 0x0010988401007387 */ /* 0x0003e20000100a00 */
[----:B0-----:R-:W-:-:S03]  /*68e0*/  IMAD.WIDE R140, R142, 0x2, R136 ;  /* 0x000000028e8c7825 */ /* 0x001fc600078e0288 */
[----:B------:R-:W-:Y:S01]  /*68f0*/  STL.64 [R1+0xe50], R138 ;  /* 0x000e508a01007387 */ /* 0x000fe20000100a00 */
[----:B-1----:R-:W-:-:S04]  /*6900*/  IMAD R133, R143, 0x2d, RZ ;  /* 0x0000002d8f857824 */ /* 0x002fc800078e02ff */
[C---:B------:R-:W-:Y:S01]  /*6910*/  IMAD.WIDE R142, R133.reuse, 0x2, R134 ;  /* 0x00000002858e7825 */ /* 0x040fe200078e0286 */
[----:B------:R0:W-:Y:S03]  /*6920*/  STL.64 [R1+0x10a8], R138 ;  /* 0x0010a88a01007387 */ /* 0x0001e60000100a00 */
[----:B------:R-:W-:Y:S01]  /*6930*/  IMAD.WIDE R132, R133, 0x2, R136 ;  /* 0x0000000285847825 */ /* 0x000fe200078e0288 */
[----:B------:R-:W-:Y:S04]  /*6940*/  STL.64 [R1+0xdf0], R140 ;  /* 0x000df08c01007387 */ /* 0x000fe80000100a00 */
[----:B------:R1:W-:Y:S04]  /*6950*/  STL.64 [R1+0xd90], R132 ;  /* 0x000d908401007387 */ /* 0x0003e80000100a00 */
[----:B------:R1:W-:Y:S04]  /*6960*/  STL.64 [R1+0x1080], R140 ;  /* 0x0010808c01007387 */ /* 0x0003e80000100a00 */
[----:B0-----:R-:W5:Y:S04]  /*6970*/  LDL.64 R138, [R1+0xcc8] ;  /* 0x000cc800018a7983 */ /* 0x001f680000100a00 */
[----:B-1----:R-:W5:Y:S04]  /*6980*/  LDL.64 R132, [R1+0xcc0] ;  /* 0x000cc00001847983 */ /* 0x002f680000100a00 */
[----:B------:R-:W5:Y:S04]  /*6990*/  LDL.64 R140, [R1+0xd80] ;  /* 0x000d8000018c7983 */ /* 0x000f680000100a00 */
[----:B--2---:R-:W-:Y:S04]  /*69a0*/  @P2 STL [R1+0x98], R9 ;  /* 0x0000980901002387 */ /* 0x004fe80000100800 */
[----:B---3--:R0:W-:Y:S04]  /*69b0*/  @P2 STL [R1+0x9c], R8 ;  /* 0x00009c0801002387 */ /* 0x0081e80000100800 */
[----:B0-----:R-:W2:Y:S04]  /*69c0*/  LDL.64 R8, [R1+0xc60] ;  /* 0x000c600001087983 */ /* 0x001ea80000100a00 */
[----:B------:R-:W-:Y:S04]  /*69d0*/  STL.64 [R1+0xd98], R142 ;  /* 0x000d988e01007387 */ /* 0x000fe80000100a00 */
[----:B------:R-:W-:Y:S04]  /*69e0*/  STL [R1+0x10c0], R142 ;  /* 0x0010c08e01007387 */ /* 0x000fe80000100800 */
[----:B------:R0:W-:Y:S04]  /*69f0*/  STL [R1+0x10b0], R143 ;  /* 0x0010b08f01007387 */ /* 0x0001e80000100800 */
[----:B0-----:R-:W3:Y:S04]  /*6a00*/  LDL.64 R142, [R1+0xde8] ;  /* 0x000de800018e7983 */ /* 0x001ee80000100a00 */
[----:B------:R-:W2:Y:S04]  /*6a10*/  LDL.LU.64 R126, [R1+0x1330] ;  /* 0x00133000017e7983 */ /* 0x000ea80000300a00 */
[----:B------:R-:W3:Y:S04]  /*6a20*/  LDL.LU.64 R128, [R1+0x1328] ;  /* 0x0013280001807983 */ /* 0x000ee80000300a00 */
[----:B----4-:R-:W-:Y:S04]  /*6a30*/  STL [R1+0xf98], R130 ;  /* 0x000f988201007387 */ /* 0x010fe80000100800 */
[----:B--2---:R-:W2:Y:S04]  /*6a40*/  @P2 LDG.E.U16 R127, desc[UR8][R122.64] ;  /* 0x000000087a7f2981 */ /* 0x004ea8000c1e1500 */
[----:B---3--:R-:W3:Y:S04]  /*6a50*/  @P2 LDG.E.U16 R129, desc[UR8][R124.64] ;  /* 0x000000087c812981 */ /* 0x008ee8000c1e1500 */
[----:B------:R-:W4:Y:S04]  /*6a60*/  @P2 LDG.E.U16 R128, desc[UR8][R14.64] ;  /* 0x000000080e802981 */ /* 0x000f28000c1e1500 */
[----:B------:R-:W2:Y:S04]  /*6a70*/  @P2 LDG.E.U16 R126, desc[UR8][R142.64] ;  /* 0x000000088e7e2981 */ /* 0x000ea8000c1e1500 */
[----:B------:R-:W2:Y:S04]  /*6a80*/  LDL.LU.64 R124, [R1+0x1320] ;  /* 0x00132000017c7983 */ /* 0x000ea80000300a00 */
[----:B-----5:R-:W-:Y:S04]  /*6a90*/  @P2 STL [R1+0x28], R11 ;  /* 0x0000280b01002387 */ /* 0x020fe80000100800 */
[----:B------:R0:W-:Y:S04]  /*6aa0*/  @P2 STL [R1+0x2c], R10 ;  /* 0x00002c0a01002387 */ /* 0x0001e80000100800 */
[----:B------:R-:W5:Y:S04]  /*6ab0*/  LDL.64 R12, [R1+0xb48] ;  /* 0x000b4800010c7983 */ /* 0x000f680000100a00 */
[----:B0-----:R-:W5:Y:S04]  /*6ac0*/  LDL.64 R10, [R1+0xba0] ;  /* 0x000ba000010a7983 */ /* 0x001f680000100a00 */
[----:B---3--:R-:W-:Y:S04]  /*6ad0*/  STL [R1+0xf9c], R129 ;  /* 0x000f9c8101007387 */ /* 0x008fe80000100800 */
[----:B------:R-:W3:Y:S04]  /*6ae0*/  LDL.64 R14, [R1+0xb40] ;  /* 0x000b4000010e7983 */ /* 0x000ee80000100a00 */
[----:B----4-:R-:W-:Y:S04]  /*6af0*/  STL [R1+0xfa0], R128 ;  /* 0x000fa08001007387 */ /* 0x010fe80000100800 */
[----:B------:R-:W4:Y:S04]  /*6b00*/  LDL.LU.64 R122, [R1+0x1318] ;  /* 0x00131800017a7983 */ /* 0x000f280000300a00 */
[----:B--2---:R-:W-:Y:S04]  /*6b10*/  STL [R1+0xfa4], R127 ;  /* 0x000fa47f01007387 */ /* 0x004fe80000100800 */
[----:B------:R-:W-:Y:S04]  /*6b20*/  STL [R1+0xfa8], R126 ;  /* 0x000fa87e01007387 */ /* 0x000fe80000100800 */
[----:B------:R-:W2:Y:S04]  /*6b30*/  @P2 LDG.E.U16 R125, desc[UR8][R120.64] ;  /* 0x00000008787d2981 */ /* 0x000ea8000c1e1500 */
[----:B------:R-:W3:Y:S04]  /*6b40*/  @P2 LDG.E.U16 R124, desc[UR8][R118.64] ;  /* 0x00000008767c2981 */ /* 0x000ee8000c1e1500 */
[----:B------:R-:W3:Y:S04]  /*6b50*/  LDL.LU.64 R120, [R1+0x1310] ;  /* 0x0013100001787983 */ /* 0x000ee80000300a00 */
[----:B----4-:R-:W4:Y:S04]  /*6b60*/  @P2 LDG.E.U16 R123, desc[UR8][R140.64] ;  /* 0x000000088c7b2981 */ /* 0x010f28000c1e1500 */
[----:B------:R-:W4:Y:S04]  /*6b70*/  @P2 LDG.E.U16 R122, desc[UR8][R116.64] ;  /* 0x00000008747a2981 */ /* 0x000f28000c1e1500 */
[----:B--2---:R-:W-:Y:S04]  /*6b80*/  STL [R1+0xfac], R125 ;  /* 0x000fac7d01007387 */ /* 0x004fe80000100800 */
[----:B------:R-:W2:Y:S04]  /*6b90*/  LDL.LU.64 R118, [R1+0x1308] ;  /* 0x0013080001767983 */ /* 0x000ea80000300a00 */
[----:B---3--:R-:W3:Y:S04]  /*6ba0*/  @P2 LDG.E.U16 R121, desc[UR8][R114.64] ;  /* 0x0000000872792981 */ /* 0x008ee8000c1e1500 */
[----:B------:R-:W3:Y:S04]  /*6bb0*/  @P2 LDG.E.U16 R120, desc[UR8][R138.64] ;  /* 0x000000088a782981 */ /* 0x000ee8000c1e1500 */
[----:B------:R-:W-:Y:S04]  /*6bc0*/  STL [R1+0xfb8], R124 ;  /* 0x000fb87c01007387 */ /* 0x000fe80000100800 */
[----:B------:R-:W-:Y:S04]  /*6bd0*/  STL [R1+0x1028], R124 ;  /* 0x0010287c01007387 */ /* 0x000fe80000100800 */
[----:B------:R-:W5:Y:S04]  /*6be0*/  LDL.LU.64 R116, [R1+0x1300] ;  /* 0x0013000001747983 */ /* 0x000f680000300a00 */
[----:B----4-:R-:W-:Y:S04]  /*6bf0*/  STL.64 [R1+0xfb0], R122 ;  /* 0x000fb07a01007387 */ /* 0x010fe80000100a00 */
[----:B------:R-:W-:Y:S04]  /*6c00*/  STL [R1+0xfc8], R123 ;  /* 0x000fc87b01007387 */ /* 0x000fe80000100800 */
[----:B------:R-:W4:Y:S04]  /*6c10*/  LDL.LU.64 R114, [R1+0x12f8] ;  /* 0x0012f80001727983 */ /* 0x000f280000300a00 */
[----:B--2---:R-:W2:Y:S04]  /*6c20*/  @P2 LDG.E.U16 R119, desc[UR8][R132.64] ;  /* 0x0000000884772981 */ /* 0x004ea8000c1e1500 */
[----:B------:R-:W2:Y:S04]  /*6c30*/  @P2 LDG.E.U16 R118, desc[UR8][R112.64] ;  /* 0x0000000870762981 */ /* 0x000ea8000c1e1500 */
[----:B---3--:R0:W-:Y:S04]  /*6c40*/  STL.64 [R1+0xfc0], R120 ;  /* 0x000fc07801007387 */ /* 0x0081e80000100a00 */
[----:B------:R-:W3:Y:S04]  /*6c50*/  LDL.LU.64 R112, [R1+0x12f0] ;  /* 0x0012f00001707983 */ /* 0x000ee80000300a00 */
[----:B-----5:R-:W5:Y:S04]  /*6c60*/  @P2 LDG.E.U16 R117, desc[UR8][R8.64] ;  /* 0x0000000808752981 */ /* 0x020f68000c1e1500 */
[----:B------:R-:W5:Y:S04]  /*6c70*/  @P2 LDG.E.U16 R116, desc[UR8][R110.64] ;  /* 0x000000086e742981 */ /* 0x000f68000c1e1500 */
[----:B----4-:R-:W4:Y:S04]  /*6c80*/  @P2 LDG.E.U16 R115, desc[UR8][R146.64] ;  /* 0x0000000892732981 */ /* 0x010f28000c1e1500 */
[----:B------:R-:W4:Y:S04]  /*6c90*/  @P2 LDG.E.U16 R114, desc[UR8][R108.64] ;  /* 0x000000086c722981 */ /* 0x000f28000c1e1500 */
[----:B--2---:R-:W-:Y:S04]  /*6ca0*/  STL.64 [R1+0xfd8], R118 ;  /* 0x000fd87601007387 */ /* 0x004fe80000100a00 */
[----:B------:R-:W2:Y:S04]  /*6cb0*/  LDL.LU.64 R110, [R1+0x12e8] ;  /* 0x0012e800016e7983 */ /* 0x000ea80000300a00 */
[----:B---3--:R-:W3:Y:S04]  /*6cc0*/  @P2 LDG.E.U16 R113, desc[UR8][R10.64] ;  /* 0x000000080a712981 */ /* 0x008ee8000c1e1500 */
[----:B------:R-:W3:Y:S04]  /*6cd0*/  @P2 LDG.E.U16 R112, desc[UR8][R12.64] ;  /* 0x000000080c702981 */ /* 0x000ee8000c1e1500 */
[----:B-----5:R-:W-:Y:S04]  /*6ce0*/  STL.64 [R1+0xfe0], R116 ;  /* 0x000fe07401007387 */ /* 0x020fe80000100a00 */
[----:B------:R-:W5:Y:S04]  /*6cf0*/  LDL.LU R146, [R1+0x12e0] ;  /* 0x0012e00001927983 */ /* 0x000f680000300800 */
[----:B------:R-:W5:Y:S04]  /*6d00*/  LDL.LU.64 R108, [R1+0x12d8] ;  /* 0x0012d800016c7983 */ /* 0x000f680000300a00 */
[----:B----4-:R-:W-:Y:S04]  /*6d10*/  STL.64 [R1+0xfe8], R114 ;  /* 0x000fe87201007387 */ /* 0x010fe80000100a00 */
[----:B------:R-:W4:Y:S04]  /*6d20*/  LDL R12, [R1+0x24] ;  /* 0x00002400010c7983 */ /* 0x000f280000100800 */
[----:B--2---:R-:W2:Y:S04]  /*6d30*/  @P2 LDG.E.U16 R111, desc[UR8][R14.64] ;  /* 0x000000080e6f2981 */ /* 0x004ea8000c1e1500 */
[----:B------:R-:W2:Y:S04]  /*6d40*/  @P2 LDG.E.U16 R110, desc[UR8][R106.64] ;  /* 0x000000086a6e2981 */ /* 0x000ea8000c1e1500 */
[----:B---3--:R-:W-:Y:S04]  /*6d50*/  STL.64 [R1+0x1038], R112 ;  /* 0x0010387001007387 */ /* 0x008fe80000100a00 */
[----:B------:R-:W3:Y:S01]  /*6d60*/  LDL.LU.64 R106, [R1+0x12d0] ;  /* 0x0012d000016a7983 */ /* 0x000ee20000300a00 */
[----:B------:R-:W-:-:S03]  /*6d70*/  PRMT R0, RZ, 0x7610, R0 ;  /* 0x00007610ff007816 */ /* 0x000fc60000000000 */
[----:B------:R-:W3:Y:S04]  /*6d80*/  LDL R13, [R1+0x20] ;  /* 0x00002000010d7983 */ /* 0x000ee80000100800 */
[----:B------:R-:W3:Y:S04]  /*6d90*/  @P2 LDG.E.U16 R0, desc[UR8][R152.64] ;  /* 0x0000000898002981 */ /* 0x000ee8000c1e1500 */
[----:B-----5:R1:W5:Y:S04]  /*6da0*/  @P2 LDG.E.U16 R109, desc[UR8][R144.64] ;  /* 0x00000008906d2981 */ /* 0x020368000c1e1500 */
[----:B------:R-:W5:Y:S04]  /*6db0*/  @P2 LDG.E.U16 R108, desc[UR8][R148.64] ;  /* 0x00000008946c2981 */ /* 0x000f68000c1e1500 */
[----:B----4-:R-:W4:Y:S04]  /*6dc0*/  @P2 LDG.E.U16 R12, desc[UR8][R104.64] ;  /* 0x00000008680c2981 */ /* 0x010f28000c1e1500 */
[----:B--2---:R-:W-:Y:S04]  /*6dd0*/  STL.64 [R1+0x1048], R110 ;  /* 0x0010486e01007387 */ /* 0x004fe80000100a00 */
[----:B------:R-:W2:Y:S04]  /*6de0*/  LDL.LU.64 R152, [R1+0x12c8] ;  /* 0x0012c80001987983 */ /* 0x000ea80000300a00 */
[----:B------:R-:W2:Y:S04]  /*6df0*/  LDL.LU R148, [R1+0x12c0] ;  /* 0x0012c00001947983 */ /* 0x000ea80000300800 */
[----:B---3--:R-:W3:Y:S04]  /*6e00*/  @P2 LDG.E.U16 R107, desc[UR8][R96.64] ;  /* 0x00000008606b2981 */ /* 0x008ee8000c1e1500 */
[----:B------:R-:W3:Y:S01]  /*6e10*/  @P2 LDG.E.U16 R106, desc[UR8][R100.64] ;  /* 0x00000008646a2981 */ /* 0x000ee2000c1e1500 */
[----:B-1----:R-:W-:-:S03]  /*6e20*/  IMAD.WIDE R144, R146, 0x2, R134 ;  /* 0x0000000292907825 */ /* 0x002fc600078e0286 */
[----:B0-----:R-:W4:Y:S04]  /*6e30*/  LDL.64 R120, [R1+0xe90] ;  /* 0x000e900001787983 */ /* 0x001f280000100a00 */
[----:B------:R-:W4:Y:S04]  /*6e40*/  @P2 LDG.E.U16 R13, desc[UR8][R102.64] ;  /* 0x00000008660d2981 */ /* 0x000f28000c1e1500 */
[----:B-----5:R0:W-:Y:S04]  /*6e50*/  STL.64 [R1+0x1058], R108 ;  /* 0x0010586c01007387 */ /* 0x0201e80000100a00 */
[----:B------:R-:W-:Y:S04]  /*6e60*/  STL.64 [R1+0xd38], R144 ;  /* 0x000d389001007387 */ /* 0x000fe80000100a00 */
[----:B------:R-:W-:Y:S04]  /*6e70*/  STL.64 [R1+0x1068], R144 ;  /* 0x0010689001007387 */ /* 0x000fe80000100a00 */
[----:B------:R-:W5:Y:S01]  /*6e80*/  LDL.LU.64 R96, [R1+0x12b8] ;  /* 0x0012b80001607983 */ /* 0x000f620000300a00 */
[----:B0-----:R-:W-:-:S03]  /*6e90*/  IMAD.WIDE R108, R146, 0x2, R136 ;  /* 0x00000002926c7825 */ /* 0x001fc600078e0288 */
[----:B------:R-:W4:Y:S04]  /*6ea0*/  LDL.64 R122, [R1+0xe30] ;  /* 0x000e3000017a7983 */ /* 0x000f280000100a00 */
[----:B------:R-:W4:Y:S04]  /*6eb0*/  LDL.LU.64 R100, [R1+0x12b0] ;  /* 0x0012b00001647983 */ /* 0x000f280000300a00 */
[----:B------:R-:W4:Y:S04]  /*6ec0*/  LDL.64 R124, [R1+0xdd0] ;  /* 0x000dd000017c7983 */ /* 0x000f280000100a00 */
[----:B------:R-:W4:Y:S04]  /*6ed0*/  LDL.64 R126, [R1+0xd78] ;  /* 0x000d7800017e7983 */ /* 0x000f280000100a00 */
[----:B------:R-:W4:Y:S01]  /*6ee0*/  LDL.64 R128, [R1+0xd18] ;  /* 0x000d180001807983 */ /* 0x000f220000100a00 */
[----:B--2---:R-:W-:-:S03]  /*6ef0*/  IMAD.WIDE R146, R148, 0x2, R134 ;  /* 0x0000000294927825 */ /* 0x004fc600078e0286 */
[----:B---3--:R-:W-:Y:S04]  /*6f00*/  STL.64 [R1+0x10b8], R106 ;  /* 0x0010b86a01007387 */ /* 0x008fe80000100a00 */
[----:B------:R-:W2:Y:S04]  /*6f10*/  LDL.64 R142, [R1+0xcb8] ;  /* 0x000cb800018e7983 */ /* 0x000ea80000100a00 */
[----:B------:R-:W3:Y:S04]  /*6f20*/  LDL.64 R14, [R1+0xc58] ;  /* 0x000c5800010e7983 */ /* 0x000ee80000100a00 */
[----:B------:R-:W2:Y:S04]  /*6f30*/  LDL.64 R140, [R1+0xbf8] ;  /* 0x000bf800018c7983 */ /* 0x000ea80000100a00 */
[----:B------:R-:W2:Y:S04]  /*6f40*/  LDL.64 R138, [R1+0xbf0] ;  /* 0x000bf000018a7983 */ /* 0x000ea80000100a00 */
[----:B------:R-:W2:Y:S04]  /*6f50*/  LDL.64 R132, [R1+0xb98] ;  /* 0x000b980001847983 */ /* 0x000ea80000100a00 */
[----:B------:R-:W-:Y:S04]  /*6f60*/  STL.64 [R1+0xd30], R108 ;  /* 0x000d306c01007387 */ /* 0x000fe80000100a00 */
[----:B------:R-:W-:Y:S04]  /*6f70*/  STL.64 [R1+0x10c8], R108 ;  /* 0x0010c86c01007387 */ /* 0x000fe80000100a00 */
[----:B------:R-:W2:Y:S04]  /*6f80*/  LDL.LU.64 R104, [R1+0x12a8] ;  /* 0x0012a80001687983 */ /* 0x000ea80000300a00 */
[----:B------:R-:W3:Y:S04]  /*6f90*/  LDL.64 R8, [R1+0xb30] ;  /* 0x000b300001087983 */ /* 0x000ee80000100a00 */
[----:B------:R-:W-:Y:S04]  /*6fa0*/  STL.64 [R1+0xcd8], R146 ;  /* 0x000cd89201007387 */ /* 0x000fe80000100a00 */
[----:B------:R-:W-:Y:S04]  /*6fb0*/  STL.64 [R1+0x10d0], R146 ;  /* 0x0010d09201007387 */ /* 0x000fe80000100a00 */
[----:B------:R-:W3:Y:S01]  /*6fc0*/  LDL.LU.64 R102, [R1+0x12a0] ;  /* 0x0012a00001667983 */ /* 0x000ee20000300a00 */
[----:B------:R-:W-:-:S03]  /*6fd0*/  IMAD.WIDE R110, R148, 0x2, R136 ;  /* 0x00000002946e7825 */ /* 0x000fc600078e0288 */
[----:B----4-:R-:W-:Y:S01]  /*6fe0*/  @P2 STL [R1+0x20], R13 ;  /* 0x0000200d01002387 */ /* 0x010fe20000100800 */
[----:B------:R-:W-:-:S03]  /*6ff0*/  IMAD.WIDE R148, R153, 0x2, R134 ;  /* 0x0000000299947825 */ /* 0x000fc600078e0286 */
[----:B------:R0:W-:Y:S04]  /*7000*/  @P2 STL [R1+0x24], R12 ;  /* 0x0000240c01002387 */ /* 0x0001e80000100800 */
[----:B------:R-:W4:Y:S04]  /*7010*/  @P2 LDG.E.U16 R101, desc[UR8][R92.64] ;  /* 0x000000085c652981 */ /* 0x000f28000c1e1500 */
[----:B-----5:R-:W5:Y:S04]  /*7020*/  @P2 LDG.E.U16 R96, desc[UR8][R88.64] ;  /* 0x0000000858602981 */ /* 0x020f68000c1e1500 */
[----:B0-----:R-:W4:Y:S04]  /*7030*/  LDL.64 R12, [R1+0xad0] ;  /* 0x000ad000010c7983 */ /* 0x001f280000100a00 */
[----:B------:R-:W-:Y:S04]  /*7040*/  STL.64 [R1+0xcd0], R110 ;  /* 0x000cd06e01007387 */ /* 0x000fe80000100a00 */
[----:B------:R-:W-:Y:S01]  /*7050*/  STL.64 [R1+0x10d8], R110 ;  /* 0x0010d86e01007387 */ /* 0x000fe20000100a00 */
[----:B------:R-:W-:-:S03]  /*7060*/  IMAD.WIDE R112, R153, 0x2, R136 ;  /* 0x0000000299707825 */ /* 0x000fc600078e0288 */
[----:B------:R0:W4:Y:S04]  /*7070*/  @P2 LDG.E.U16 R100, desc[UR8][R124.64] ;  /* 0x000000087c642981 */ /* 0x000128000c1e1500 */
[----:B------:R-:W4:Y:S04]  /*7080*/  @P2 LDG.E.U16 R97, desc[UR8][R128.64] ;  /* 0x0000000880612981 */ /* 0x000f28000c1e1500 */
[----:B--2---:R-:W2:Y:S04]  /*7090*/  @P2 LDG.E.U16 R105, desc[UR8][R98.64] ;  /* 0x0000000862692981 */ /* 0x004ea8000c1e1500 */
[----:B------:R-:W2:Y:S04]  /*70a0*/  @P2 LDG.E.U16 R104, desc[UR8][R120.64] ;  /* 0x0000000878682981 */ /* 0x000ea8000c1e1500 */
[----:B------:R-:W2:Y:S04]  /*70b0*/  LDL.LU.64 R98, [R1+0x1298] ;  /* 0x0012980001627983 */ /* 0x000ea80000300a00 */
[----:B------:R-:W4:Y:S04]  /*70c0*/  LDL.64 R10, [R1+0xa78] ;  /* 0x000a7800010a7983 */ /* 0x000f280000100a00 */
[----:B------:R-:W-:Y:S04]  /*70d0*/  STL.64 [R1+0xc78], R148 ;  /* 0x000c789401007387 */ /* 0x000fe80000100a00 */
[----:B------:R-:W-:Y:S04]  /*70e0*/  STL.64 [R1+0x10e0], R148 ;  /* 0x0010e09401007387 */ /* 0x000fe80000100a00 */
[----:B---3--:R-:W3:Y:S04]  /*70f0*/  @P2 LDG.E.U16 R103, desc[UR8][R94.64] ;  /* 0x000000085e672981 */ /* 0x008ee8000c1e1500 */
[----:B------:R-:W3:Y:S04]  /*7100*/  @P2 LDG.E.U16 R102, desc[UR8][R122.64] ;  /* 0x000000087a662981 */ /* 0x000ee8000c1e1500 */
[----:B------:R-:W3:Y:S04]  /*7110*/  LDL.LU.64 R94, [R1+0x1290] ;  /* 0x00129000015e7983 */ /* 0x000ee80000300a00 */
[----:B------:R-:W4:Y:S04]  /*7120*/  LDL.LU.64 R92, [R1+0x1288] ;  /* 0x00128800015c7983 */ /* 0x000f280000300a00 */
[----:B--2---:R-:W2:Y:S01]  /*7130*/  @P2 LDG.E.U16 R98, desc[UR8][R90.64] ;  /* 0x000000085a622981 */ /* 0x004ea2000c1e1500 */
[----:B0-----:R-:W-:-:S03]  /*7140*/  IMAD.WIDE R124, R152, 0x2, R136 ;  /* 0x00000002987c7825 */ /* 0x001fc600078e0288 */
[----:B------:R-:W2:Y:S04]  /*7150*/  @P2 LDG.E.U16 R99, desc[UR8][R126.64] ;  /* 0x000000087e632981 */ /* 0x000ea8000c1e1500 */
[----:B------:R-:W2:Y:S04]  /*7160*/  LDL.LU.64 R90, [R1+0x1280] ;  /* 0x00128000015a7983 */ /* 0x000ea80000300a00 */
[----:B------:R-:W5:Y:S04]  /*7170*/  LDL.LU.64 R88, [R1+0x1278] ;  /* 0x0012780001587983 */ /* 0x000f680000300a00 */
[----:B---3--:R-:W3:Y:S04]  /*7180*/  @P2 LDG.E.U16 R94, desc[UR8][R86.64] ;  /* 0x00000008565e2981 */ /* 0x008ee8000c1e1500 */
[----:B----4-:R-:W4:Y:S04]  /*7190*/  @P2 LDG.E.U16 R92, desc[UR8][R84.64] ;  /* 0x00000008545c2981 */ /* 0x010f28000c1e1500 */
[----:B------:R-:W3:Y:S04]  /*71a0*/  @P2 LDG.E.U16 R93, desc[UR8][R14.64] ;  /* 0x000000080e5d2981 */ /* 0x000ee8000c1e1500 */
[----:B------:R-:W3:Y:S04]  /*71b0*/  LDL.LU.64 R86, [R1+0x1270] ;  /* 0x0012700001567983 */ /* 0x000ee80000300a00 */
[----:B------:R-:W4:Y:S04]  /*71c0*/  LDL.LU.64 R84, [R1+0x1268] ;  /* 0x0012680001547983 */ /* 0x000f280000300a00 */
[----:B------:R-:W4:Y:S04]  /*71d0*/  LDL R14, [R1+0x1c] ;  /* 0x00001c00010e7983 */ /* 0x000f280000100800 */
[----:B------:R-:W4:Y:S04]  /*71e0*/  LDL R15, [R1+0x18] ;  /* 0x00001800010f7983 */ /* 0x000f280000100800 */
[----:B------:R-:W4:Y:S04]  /*71f0*/  @P2 LDG.E.U16 R95, desc[UR8][R142.64] ;  /* 0x000000088e5f2981 */ /* 0x000f28000c1e1500 */
[----:B--2---:R-:W2:Y:S04]  /*7200*/  @P2 LDG.E.U16 R91, desc[UR8][R140.64] ;  /* 0x000000088c5b2981 */ /* 0x004ea8000c1e1500 */
[----:B-----5:R-:W5:Y:S04]  /*7210*/  @P2 LDG.E.U16 R88, desc[UR8][R56.64] ;  /* 0x0000000838582981 */ /* 0x020f68000c1e1500 */
[----:B------:R-:W2:Y:S04]  /*7220*/  @P2 LDG.E.U16 R89, desc[UR8][R132.64] ;  /* 0x0000000884592981 */ /* 0x000ea8000c1e1500 */
[----:B------:R-:W2:Y:S04]  /*7230*/  @P2 LDG.E.U16 R90, desc[UR8][R138.64] ;  /* 0x000000088a5a2981 */ /* 0x000ea8000c1e1500 */
[----:B------:R-:W2:Y:S04]  /*7240*/  LDL.LU.64 R56, [R1+0x1260] ;  /* 0x0012600001387983 */ /* 0x000ea80000300a00 */
[----:B---3--:R-:W3:Y:S04]  /*7250*/  @P2 LDG.E.U16 R87, desc[UR8][R82.64] ;  /* 0x0000000852572981 */ /* 0x008ee8000c1e1500 */
[----:B----4-:R-:W4:Y:S04]  /*7260*/  @P2 LDG.E.U16 R85, desc[UR8][R80.64] ;  /* 0x0000000850552981 */ /* 0x010f28000c1e1500 */
[----:B------:R-:W3:Y:S04]  /*7270*/  @P2 LDG.E.U16 R84, desc[UR8][R12.64] ;  /* 0x000000080c542981 */ /* 0x000ee8000c1e1500 */
[----:B------:R-:W3:Y:S04]  /*7280*/  LDL.LU.64 R82, [R1+0x1258] ;  /* 0x0012580001527983 */ /* 0x000ee80000300a00 */
[----:B------:R-:W4:Y:S04]  /*7290*/  LDL.LU.64 R80, [R1+0x1250] ;  /* 0x0012500001507983 */ /* 0x000f280000300a00 */
[----:B------:R-:W5:Y:S04]  /*72a0*/  LDL.64 R122, [R1+0xe28] ;  /* 0x000e2800017a7983 */ /* 0x000f680000100a00 */
[----:B------:R-:W5:Y:S04]  /*72b0*/  LDL.64 R140, [R1+0xe20] ;  /* 0x000e2000018c7983 */ /* 0x000f680000100a00 */
[----:B------:R-:W5:Y:S04]  /*72c0*/  LDL.64 R132, [R1+0xdc0] ;  /* 0x000dc00001847983 */ /* 0x000f680000100a00 */
[----:B------:R-:W5:Y:S04]  /*72d0*/  LDL.64 R12, [R1+0xd68] ;  /* 0x000d6800010c7983 */ /* 0x000f680000100a00 */
[----:B------:R-:W5:Y:S04]  /*72e0*/  @P2 LDG.E.U16 R86, desc[UR8][R8.64] ;  /* 0x0000000808562981 */ /* 0x000f68000c1e1500 */
[----:B------:R-:W5:Y:S04]  /*72f0*/  @P2 LDG.E.U16 R15, desc[UR8][R76.64] ;  /* 0x000000084c0f2981 */ /* 0x000f68000c1e1500 */
[----:B------:R-:W5:Y:S04]  /*7300*/  @P2 LDG.E.U16 R14, desc[UR8][R78.64] ;  /* 0x000000084e0e2981 */ /* 0x000f68000c1e1500 */
[----:B--2---:R-:W2:Y:S04]  /*7310*/  @P2 LDG.E.U16 R56, desc[UR8][R10.64] ;  /* 0x000000080a382981 */ /* 0x004ea8000c1e1500 */
[----:B---3--:R-:W3:Y:S04]  /*7320*/  @P2 LDG.E.U16 R83, desc[UR8][R74.64] ;  /* 0x000000084a532981 */ /* 0x008ee8000c1e1500 */
[----:B----4-:R0:W4:Y:S04]  /*7330*/  @P2 LDG.E.U16 R81, desc[UR8][R150.64] ;  /* 0x0000000896512981 */ /* 0x010128000c1e1500 */
[----:B------:R1:W2:Y:S04]  /*7340*/  @P2 LDG.E.U16 R82, desc[UR8][R164.64] ;  /* 0x00000008a4522981 */ /* 0x0002a8000c1e1500 */
[----:B------:R-:W2:Y:S01]  /*7350*/  LDL.LU.64 R74, [R1+0x1248] ;  /* 0x00124800014a7983 */ /* 0x000ea20000300a00 */
[----:B0-----:R-:W-:-:S03]  /*7360*/  IMAD.WIDE R150, R152, 0x2, R134 ;  /* 0x0000000298967825 */ /* 0x001fc600078e0286 */
[----:B------:R-:W-:Y:S01]  /*7370*/  STL.64 [R1+0xc70], R112 ;  /* 0x000c707001007387 */ /* 0x000fe20000100a00 */
[----:B------:R-:W-:-:S03]  /*7380*/  IMAD.WIDE R152, R131, 0x2, R134 ;  /* 0x0000000283987825 */ /* 0x000fc600078e0286 */
[----:B------:R-:W3:Y:S01]  /*7390*/  LDL.64 R126, [R1+0xbe8] ;  /* 0x000be800017e7983 */ /* 0x000ee20000100a00 */
[----:B-1----:R-:W-:-:S03]  /*73a0*/  IMAD.WIDE R164, R131, 0x2, R136 ;  /* 0x0000000283a47825 */ /* 0x002fc600078e0288 */
[----:B------:R-:W3:Y:S04]  /*73b0*/  LDL.64 R128, [R1+0xbe0] ;  /* 0x000be00001807983 */ /* 0x000ee80000100a00 */
[----:B------:R-:W3:Y:S04]  /*73c0*/  LDL.64 R130, [R1+0xb88] ;  /* 0x000b880001827983 */ /* 0x000ee80000100a00 */
[----:B------:R-:W3:Y:S04]  /*73d0*/  LDL.64 R142, [R1+0xb80] ;  /* 0x000b8000018e7983 */ /* 0x000ee80000100a00 */
[----:B------:R-:W3:Y:S04]  /*73e0*/  LDL.64 R138, [R1+0xb28] ;  /* 0x000b2800018a7983 */ /* 0x000ee80000100a00 */
[----:B------:R-:W3:Y:S04]  /*73f0*/  LDL.64 R8, [R1+0xb20] ;  /* 0x000b200001087983 */ /* 0x000ee80000100a00 */
[----:B------:R-:W-:Y:S04]  /*7400*/  STL.64 [R1+0xc18], R150 ;  /* 0x000c189601007387 */ /* 0x000fe80000100a00 */
[----:B------:R-:W3:Y:S04]  /*7410*/  LDL.LU.64 R78, [R1+0x1240] ;  /* 0x00124000014e7983 */ /* 0x000ee80000300a00 */
[----:B------:R-:W-:Y:S04]  /*7420*/  STL.64 [R1+0xc10], R124 ;  /* 0x000c107c01007387 */ /* 0x000fe80000100a00 */
[----:B------:R-:W4:Y:S04]  /*7430*/  LDL.LU.64 R76, [R1+0x1238] ;  /* 0x00123800014c7983 */ /* 0x000f280000300a00 */
[----:B------:R-:W4:Y:S04]  /*7440*/  LDL.64 R10, [R1+0xa60] ;  /* 0x000a6000010a7983 */ /* 0x000f280000100a00 */
[----:B------:R-:W-:Y:S04]  /*7450*/  STL.64 [R1+0xbb8], R152 ;  /* 0x000bb89801007387 */ /* 0x000fe80000100a00 */
[----:B------:R-:W4:Y:S04]  /*7460*/  @P2 LDG.E.U16 R80, desc[UR8][R72.64] ;  /* 0x0000000848502981 */ /* 0x000f28000c1e1500 */
[----:B------:R-:W4:Y:S04]  /*7470*/  LDL.LU.64 R72, [R1+0x1230] ;  /* 0x0012300001487983 */ /* 0x000f280000300a00 */
[----:B-----5:R-:W-:Y:S04]  /*7480*/  @P2 STL [R1+0x18], R15 ;  /* 0x0000180f01002387 */ /* 0x020fe80000100800 */
[----:B------:R0:W-:Y:S04]  /*7490*/  @P2 STL [R1+0x1c], R14 ;  /* 0x00001c0e01002387 */ /* 0x0001e80000100800 */
[----:B0-----:R-:W5:Y:S04]  /*74a0*/  LDL.64 R14, [R1+0xa08] ;  /* 0x000a0800010e7983 */ /* 0x001f680000100a00 */
[----:B------:R-:W-:Y:S04]  /*74b0*/  STL.64 [R1+0xbb0], R164 ;  /* 0x000bb0a401007387 */ /* 0x000fe80000100a00 */
[----:B--2---:R0:W2:Y:S04]  /*74c0*/  @P2 LDG.E.U16 R75, desc[UR8][R132.64] ;  /* 0x00000008844b2981 */ /* 0x0040a8000c1e1500 */
[----:B------:R-:W2:Y:S04]  /*74d0*/  @P2 LDG.E.U16 R74, desc[UR8][R12.64] ;  /* 0x000000080c4a2981 */ /* 0x000ea8000c1e1500 */
[----:B---3--:R-:W3:Y:S04]  /*74e0*/  @P2 LDG.E.U16 R79, desc[UR8][R70.64] ;  /* 0x00000008464f2981 */ /* 0x008ee8000c1e1500 */
[----:B------:R-:W2:Y:S04]  /*74f0*/  @P2 LDG.E.U16 R78, desc[UR8][R122.64] ;  /* 0x000000087a4e2981 */ /* 0x000ea8000c1e1500 */
[----:B----4-:R-:W4:Y:S04]  /*7500*/  @P2 LDG.E.U16 R76, desc[UR8][R68.64] ;  /* 0x00000008444c2981 */ /* 0x010f28000c1e1500 */
[----:B------:R-:W2:Y:S04]  /*7510*/  LDL.LU.64 R70, [R1+0x1228] ;  /* 0x0012280001467983 */ /* 0x000ea80000300a00 */
[----:B------:R-:W3:Y:S04]  /*7520*/  @P2 LDG.E.U16 R77, desc[UR8][R140.64] ;  /* 0x000000088c4d2981 */ /* 0x000ee8000c1e1500 */
[----:B------:R-:W3:Y:S04]  /*7530*/  LDL.LU.64 R68, [R1+0x1220] ;  /* 0x0012200001447983 */ /* 0x000ee80000300a00 */
[----:B------:R-:W4:Y:S04]  /*7540*/  @P2 LDG.E.U16 R73, desc[UR8][R156.64] ;  /* 0x000000089c492981 */ /* 0x000f28000c1e1500 */
[----:B------:R-:W4:Y:S04]  /*7550*/  @P2 LDG.E.U16 R72, desc[UR8][R66.64] ;  /* 0x0000000842482981 */ /* 0x000f28000c1e1500 */
[----:B------:R-:W0:Y:S04]  /*7560*/  LDL.LU.64 R156, [R1+0x1218] ;  /* 0x00121800019c7983 */ /* 0x000e280000300a00 */
[----:B------:R-:W4:Y:S04]  /*7570*/  LDL.LU.64 R66, [R1+0x1210] ;  /* 0x0012100001427983 */ /* 0x000f280000300a00 */
[----:B-----5:R-:W5:Y:S04]  /*7580*/  @P2 LDG.E.U16 R57, desc[UR8][R14.64] ;  /* 0x000000080e392981 */ /* 0x020f68000c1e1500 */
[----:B--2---:R-:W2:Y:S04]  /*7590*/  @P2 LDG.E.U16 R71, desc[UR8][R60.64] ;  /* 0x000000083c472981 */ /* 0x004ea8000c1e1500 */
[----:B------:R-:W2:Y:S04]  /*75a0*/  @P2 LDG.E.U16 R70, desc[UR8][R64.64] ;  /* 0x0000000840462981 */ /* 0x000ea8000c1e1500 */
[----:B---3--:R-:W3:Y:S04]  /*75b0*/  @P2 LDG.E.U16 R69, desc[UR8][R62.64] ;  /* 0x000000083e452981 */ /* 0x008ee8000c1e1500 */
[----:B------:R-:W2:Y:S04]  /*75c0*/  LDL.LU.64 R60, [R1+0x1208] ;  /* 0x00120800013c7983 */ /* 0x000ea80000300a00 */
[----:B------:R-:W3:Y:S04]  /*75d0*/  LDL.LU.64 R64, [R1+0x1200] ;  /* 0x0012000001407983 */ /* 0x000ee80000300a00 */
[----:B------:R-:W5:Y:S04]  /*75e0*/  LDL.LU.64 R62, [R1+0x11f8] ;  /* 0x0011f800013e7983 */ /* 0x000f680000300a00 */
[----:B------:R-:W5:Y:S04]  /*75f0*/  LDL.64 R140, [R1+0xee8] ;  /* 0x000ee800018c7983 */ /* 0x000f680000100a00 */
[----:B------:R-:W5:Y:S04]  /*7600*/  LDL R133, [R1+0x14] ;  /* 0x0000140001857983 */ /* 0x000f680000100800 */
[----:B------:R-:W5:Y:S04]  /*7610*/  @P2 LDG.E.U16 R68, desc[UR8][R58.64] ;  /* 0x000000083a442981 */ /* 0x000f68000c1e1500 */
[----:B----4-:R-:W4:Y:S01]  /*7620*/  @P2 LDG.E.U16 R67, desc[UR8][R30.64] ;  /* 0x000000081e432981 */ /* 0x010f22000c1e1500 */
[----:B0-----:R-:W-:-:S03]  /*7630*/  IMAD R132, R157, 0x65, RZ ;  /* 0x000000659d847824 */ /* 0x001fc600078e02ff */
[----:B------:R-:W4:Y:S04]  /*7640*/  @P2 LDG.E.U16 R66, desc[UR8][R126.64] ;  /* 0x000000087e422981 */ /* 0x000f28000c1e1500 */
[----:B------:R-:W4:Y:S04]  /*7650*/  LDL.LU.64 R58, [R1+0x11f0] ;  /* 0x0011f000013a7983 */ /* 0x000f280000300a00 */
[----:B------:R-:W4:Y:S04]  /*7660*/  LDL R13, [R1+0x10] ;  /* 0x00001000010d7983 */ /* 0x000f280000100800 */
[----:B------:R-:W4:Y:S04]  /*7670*/  LDL.LU.64 R30, [R1+0x11e8] ;  /* 0x0011e800011e7983 */ /* 0x000f280000300a00 */
[----:B--2---:R-:W2:Y:S04]  /*7680*/  @P2 LDG.E.U16 R60, desc[UR8][R54.64] ;  /* 0x00000008363c2981 */ /* 0x004ea8000c1e1500 */
[----:B---3--:R-:W3:Y:S04]  /*7690*/  @P2 LDG.E.U16 R64, desc[UR8][R130.64] ;  /* 0x0000000882402981 */ /* 0x008ee8000c1e1500 */
[----:B-----5:R-:W5:Y:S04]  /*76a0*/  @P2 LDG.E.U16 R63, desc[UR8][R142.64] ;  /* 0x000000088e3f2981 */ /* 0x020f68000c1e1500 */
[----:B------:R-:W2:Y:S04]  /*76b0*/  LDL.LU.64 R54, [R1+0x11e0] ;  /* 0x0011e00001367983 */ /* 0x000ea80000300a00 */
[----:B------:R-:W3:Y:S04]  /*76c0*/  @P2 LDG.E.U16 R62, desc[UR8][R138.64] ;  /* 0x000000088a3e2981 */ /* 0x000ee8000c1e1500 */
[----:B------:R-:W3:Y:S04]  /*76d0*/  @P2 LDG.E.U16 R61, desc[UR8][R8.64] ;  /* 0x00000008083d2981 */ /* 0x000ee8000c1e1500 */
[----:B------:R-:W3:Y:S04]  /*76e0*/  @P2 LDG.E.U16 R133, desc[UR8][R140.64] ;  /* 0x000000088c852981 */ /* 0x000ee8000c1e1500 */
[----:B------:R-:W3:Y:S04]  /*76f0*/  @P2 LDG.E.U16 R65, desc[UR8][R128.64] ;  /* 0x0000000880412981 */ /* 0x000ee8000c1e1500 */
[----:B----4-:R0:W4:Y:S04]  /*7700*/  @P2 LDG.E.U16 R59, desc[UR8][R154.64] ;  /* 0x000000089a3b2981 */ /* 0x010128000c1e1500 */
[----:B------:R-:W3:Y:S04]  /*7710*/  @P2 LDG.E.U16 R58, desc[UR8][R10.64] ;  /* 0x000000080a3a2981 */ /* 0x000ee8000c1e1500 */
[----:B------:R1:W3:Y:S04]  /*7720*/  @P2 LDG.E.U16 R30, desc[UR8][R158.64] ;  /* 0x000000089e1e2981 */ /* 0x0002e8000c1e1500 */
[----:B------:R-:W3:Y:S04]  /*7730*/  @P2 LDG.E.U16 R13, desc[UR8][R50.64] ;  /* 0x00000008320d2981 */ /* 0x000ee8000c1e1500 */
[----:B------:R-:W3:Y:S01]  /*7740*/  LDL.LU R159, [R1+0x11d8] ;  /* 0x0011d800019f7983 */ /* 0x000ee20000300800 */
[----:B0-----:R-:W-:-:S03]  /*7750*/  IMAD.WIDE R154, R156, 0x2, R134 ;  /* 0x000000029c9a7825 */ /* 0x001fc600078e0286 */
[----:B------:R-:W4:Y:S04]  /*7760*/  LDL.64 R114, [R1+0xdb8] ;  /* 0x000db80001727983 */ /* 0x000f280000100a00 */
[----:B------:R-:W4:Y:S04]  /*7770*/  LDL.64 R130, [R1+0xdb0] ;  /* 0x000db00001827983 */ /* 0x000f280000100a00 */
[----:B------:R-:W4:Y:S04]  /*7780*/  LDL.64 R142, [R1+0xd50] ;  /* 0x000d5000018e7983 */ /* 0x000f280000100a00 */
[----:B------:R-:W4:Y:S04]  /*7790*/  LDL.64 R138, [R1+0xcf8] ;  /* 0x000cf800018a7983 */ /* 0x000f280000100a00 */
[----:B------:R-:W-:Y:S04]  /*77a0*/  STL.64 [R1+0xb58], R154 ;  /* 0x000b589a01007387 */ /* 0x000fe80000100a00 */
[----:B--2---:R-:W2:Y:S04]  /*77b0*/  @P2 LDG.E.U16 R55, desc[UR8][R52.64] ;  /* 0x0000000834372981 */ /* 0x004ea8000c1e1500 */
[----:B------:R-:W2:Y:S04]  /*77c0*/  @P2 LDG.E.U16 R54, desc[UR8][R44.64] ;  /* 0x000000082c362981 */ /* 0x000ea8000c1e1500 */
[----:B------:R-:W2:Y:S04]  /*77d0*/  LDL.LU.64 R52, [R1+0x11d0] ;  /* 0x0011d00001347983 */ /* 0x000ea80000300a00 */
[----:B------:R-:W4:Y:S04]  /*77e0*/  LDL.64 R14, [R1+0xc98] ;  /* 0x000c9800010e7983 */ /* 0x000f280000100a00 */
[----:B------:R-:W4:Y:S04]  /*77f0*/  LDL.64 R8, [R1+0xc38] ;  /* 0x000c380001087983 */ /* 0x000f280000100a00 */
[----:B------:R-:W4:Y:S01]  /*7800*/  LDL.64 R10, [R1+0xc30] ;  /* 0x000c3000010a7983 */ /* 0x000f220000100a00 */
[----:B---3--:R-:W-:-:S02]  /*7810*/  IMAD R12, R159, 0x6d, RZ ;  /* 0x0000006d9f0c7824 */ /* 0x008fc400078e02ff */
[----:B-1----:R-:W-:-:S04]  /*7820*/  IMAD.WIDE R158, R156, 0x2, R136 ;  /* 0x000000029c9e7825 */ /* 0x002fc800078e0288 */
[C---:B------:R-:W-:Y:S01]  /*7830*/  IMAD.WIDE R156, R132.reuse, 0x2, R134 ;  /* 0x00000002849c7825 */ /* 0x040fe200078e0286 */
[----:B------:R-:W-:Y:S04]  /*7840*/  STL.64 [R1+0xb50], R158 ;  /* 0x000b509e01007387 */ /* 0x000fe80000100a00 */
[----:B------:R-:W-:Y:S04]  /*7850*/  STL.64 [R1+0xaf8], R156 ;  /* 0x000af89c01007387 */ /* 0x000fe80000100a00 */
[----:B------:R-:W3:Y:S01]  /*7860*/  LDL.LU.64 R50, [R1+0x11c8] ;  /* 0x0011c80001327983 */ /* 0x000ee20000300a00 */
[----:B------:R-:W-:-:S04]  /*7870*/  IMAD.WIDE R128, R132, 0x2, R136 ;  /* 0x0000000284807825 */ /* 0x000fc800078e0288 */
[C---:B------:R-:W-:Y:S01]  /*7880*/  IMAD.WIDE R126, R12.reuse, 0x2, R134 ;  /* 0x000000020c7e7825 */ /* 0x040fe200078e0286 */
[----:B------:R-:W-:Y:S04]  /*7890*/  STL.64 [R1+0xaf0], R128 ;  /* 0x000af08001007387 */ /* 0x000fe80000100a00 */
[----:B------:R-:W5:Y:S04]  /*78a0*/  LDL.LU.64 R44, [R1+0x11c0] ;  /* 0x0011c000012c7983 */ /* 0x000f680000300a00 */
[----:B------:R-:W-:Y:S04]  /*78b0*/  STL.64 [R1+0xa98], R126 ;  /* 0x000a987e01007387 */ /* 0x000fe80000100a00 */
[----:B--2---:R-:W2:Y:S04]  /*78c0*/  @P2 LDG.E.U16 R53, desc[UR8][R48.64] ;  /* 0x0000000830352981 */ /* 0x004ea8000c1e1500 */
[----:B------:R-:W2:Y:S04]  /*78d0*/  @P2 LDG.E.U16 R52, desc[UR8][R46.64] ;  /* 0x000000082e342981 */ /* 0x000ea8000c1e1500 */
[----:B------:R-:W2:Y:S04]  /*78e0*/  LDL.LU.64 R48, [R1+0x11b8] ;  /* 0x0011b80001307983 */ /* 0x000ea80000300a00 */
[----:B------:R0:W-:Y:S04]  /*78f0*/  @P2 STL [R1+0x14], R133 ;  /* 0x0000148501002387 */ /* 0x0001e80000100800 */
[----:B0-----:R-:W2:Y:S04]  /*7900*/  LDL.64 R132, [R1+0xb10] ;  /* 0x000b100001847983 */ /* 0x001ea80000100a00 */
[----:B------:R-:W2:Y:S04]  /*7910*/  LDL.LU.64 R46, [R1+0x11b0] ;  /* 0x0011b000012e7983 */ /* 0x000ea80000300a00 */
[----:B------:R-:W2:Y:S04]  /*7920*/  LDL.64 R116, [R1+0xab8] ;  /* 0x000ab80001747983 */ /* 0x000ea80000100a00 */
[----:B------:R-:W2:Y:S04]  /*7930*/  LDL.64 R122, [R1+0xab0] ;  /* 0x000ab000017a7983 */ /* 0x000ea80000100a00 */
[----:B---3--:R-:W3:Y:S04]  /*7940*/  @P2 LDG.E.U16 R51, desc[UR8][R42.64] ;  /* 0x000000082a332981 */ /* 0x008ee8000c1e1500 */
[----:B----4-:R-:W4:Y:S04]  /*7950*/  @P2 LDG.E.U16 R50, desc[UR8][R114.64] ;  /* 0x0000000872322981 */ /* 0x010f28000c1e1500 */
[----:B------:R-:W3:Y:S04]  /*7960*/  LDL.LU.64 R42, [R1+0x11a8] ;  /* 0x0011a800012a7983 */ /* 0x000ee80000300a00 */
[----:B------:R-:W4:Y:S04]  /*7970*/  LDL.64 R118, [R1+0xa58] ;  /* 0x000a580001767983 */ /* 0x000f280000100a00 */
[----:B------:R-:W4:Y:S04]  /*7980*/  LDL.64 R120, [R1+0xa50] ;  /* 0x000a500001787983 */ /* 0x000f280000100a00 */
[----:B------:R-:W4:Y:S04]  /*7990*/  LDL.64 R140, [R1+0x9f8] ;  /* 0x0009f800018c7983 */ /* 0x000f280000100a00 */
[----:B-----5:R-:W5:Y:S04]  /*79a0*/  @P2 LDG.E.U16 R45, desc[UR8][R38.64] ;  /* 0x00000008262d2981 */ /* 0x020f68000c1e1500 */
[----:B------:R-:W4:Y:S04]  /*79b0*/  @P2 LDG.E.U16 R44, desc[UR8][R14.64] ;  /* 0x000000080e2c2981 */ /* 0x000f28000c1e1500 */
[----:B--2---:R-:W2:Y:S04]  /*79c0*/  @P2 LDG.E.U16 R48, desc[UR8][R40.64] ;  /* 0x0000000828302981 */ /* 0x004ea8000c1e1500 */
[----:B------:R-:W2:Y:S04]  /*79d0*/  @P2 LDG.E.U16 R49, desc[UR8][R130.64] ;  /* 0x0000000882312981 */ /* 0x000ea8000c1e1500 */
[----:B------:R-:W2:Y:S04]  /*79e0*/  LDL.LU.64 R40, [R1+0x11a0] ;  /* 0x0011a00001287983 */ /* 0x000ea80000300a00 */
[----:B------:R-:W5:Y:S04]  /*79f0*/  LDL.LU.64 R38, [R1+0x1198] ;  /* 0x0011980001267983 */ /* 0x000f680000300a00 */
[----:B------:R0:W-:Y:S04]  /*7a00*/  @P2 STL [R1+0x10], R13 ;  /* 0x0000100d01002387 */ /* 0x0001e80000100800 */
[----:B------:R-:W5:Y:S04]  /*7a10*/  @P2 LDG.E.U16 R47, desc[UR8][R142.64] ;  /* 0x000000088e2f2981 */ /* 0x000f68000c1e1500 */
[----:B------:R-:W5:Y:S04]  /*7a20*/  @P2 LDG.E.U16 R46, desc[UR8][R138.64] ;  /* 0x000000088a2e2981 */ /* 0x000f68000c1e1500 */
[----:B0-----:R-:W5:Y:S04]  /*7a30*/  LDL R13, [R1+0x40] ;  /* 0x00004000010d7983 */ /* 0x001f680000100800 */
[----:B---3--:R-:W3:Y:S04]  /*7a40*/  @P2 LDG.E.U16 R43, desc[UR8][R36.64] ;  /* 0x00000008242b2981 */ /* 0x008ee8000c1e1500 */
[----:B------:R-:W3:Y:S04]  /*7a50*/  @P2 LDG.E.U16 R42, desc[UR8][R8.64] ;  /* 0x00000008082a2981 */ /* 0x000ee8000c1e1500 */
[----:B------:R-:W3:Y:S04]  /*7a60*/  LDL.LU.64 R36, [R1+0x1190] ;  /* 0x0011900001247983 */ /* 0x000ee80000300a00 */
[----:B------:R-:W3:Y:S04]  /*7a70*/  LDL R14, [R1+0xc] ;  /* 0x00000c00010e7983 */ /* 0x000ee80000100800 */
[----:B------:R-:W3:Y:S04]  /*7a80*/  LDL R15, [R1+0x8] ;  /* 0x00000800010f7983 */ /* 0x000ee80000100800 */
[----:B----4-:R-:W4:Y:S04]  /*7a90*/  @P2 LDG.E.U16 R31, desc[UR8][R140.64] ;  /* 0x000000088c1f2981 */ /* 0x010f28000c1e1500 */
[----:B--2---:R-:W2:Y:S04]  /*7aa0*/  @P2 LDG.E.U16 R40, desc[UR8][R162.64] ;  /* 0x00000008a2282981 */ /* 0x004ea8000c1e1500 */
[----:B-----5:R-:W5:Y:S04]  /*7ab0*/  @P2 LDG.E.U16 R39, desc[UR8][R34.64] ;  /* 0x0000000822272981 */ /* 0x020f68000c1e1500 */
[----:B------:R-:W2:Y:S04]  /*7ac0*/  @P2 LDG.E.U16 R38, desc[UR8][R32.64] ;  /* 0x0000000820262981 */ /* 0x000ea8000c1e1500 */
[----:B------:R-:W2:Y:S04]  /*7ad0*/  LDL.LU.64 R162, [R1+0x1188] ;  /* 0x0011880001a27983 */ /* 0x000ea80000300a00 */
[----:B------:R-:W2:Y:S04]  /*7ae0*/  LDL.LU.64 R34, [R1+0x1180] ;  /* 0x0011800001227983 */ /* 0x000ea80000300a00 */
[----:B------:R-:W4:Y:S04]  /*7af0*/  @P2 LDG.E.U16 R41, desc[UR8][R10.64] ;  /* 0x000000080a292981 */ /* 0x000f28000c1e1500 */
[----:B------:R-:W4:Y:S04]  /*7b00*/  LDL.LU.64 R32, [R1+0x1178] ;  /* 0x0011780001207983 */ /* 0x000f280000300a00 */
[----:B------:R-:W5:Y:S04]  /*7b10*/  @P2 LDG.E.U16 R13, desc[UR8][R24.64] ;  /* 0x00000008180d2981 */ /* 0x000f68000c1e1500 */
[----:B------:R-:W5:Y:S04]  /*7b20*/  LDL.64 R10, [R1+0xe68] ;  /* 0x000e6800010a7983 */ /* 0x000f680000100a00 */
[----:B---3--:R-:W3:Y:S04]  /*7b30*/  @P2 LDG.E.U16 R37, desc[UR8][R4.64] ;  /* 0x0000000804252981 */ /* 0x008ee8000c1e1500 */
[----:B------:R-:W3:Y:S04]  /*7b40*/  @P2 LDG.E.U16 R36, desc[UR8][R28.64] ;  /* 0x000000081c242981 */ /* 0x000ee8000c1e1500 */
[----:B------:R-:W3:Y:S04]  /*7b50*/  @P2 LDG.E.U16 R15, desc[UR8][R22.64] ;  /* 0x00000008160f2981 */ /* 0x000ee8000c1e1500 */
[----:B------:R-:W3:Y:S04]  /*7b60*/  LDL.LU.64 R4, [R1+0x1170] ;  /* 0x0011700001047983 */ /* 0x000ee80000300a00 */
[----:B------:R-:W5:Y:S04]  /*7b70*/  LDL.64 R8, [R1+0xe60] ;  /* 0x000e600001087983 */ /* 0x000f680000100a00 */
[----:B------:R-:W5:Y:S04]  /*7b80*/  LDL.LU.64 R28, [R1+0x1168] ;  /* 0x00116800011c7983 */ /* 0x000f680000300a00 */
[----:B------:R-:W5:Y:S04]  /*7b90*/  LDL.64 R130, [R1+0xe08] ;  /* 0x000e080001827983 */ /* 0x000f680000100a00 */
[----:B------:R-:W5:Y:S04]  /*7ba0*/  LDL.64 R142, [R1+0xe00] ;  /* 0x000e0000018e7983 */ /* 0x000f680000100a00 */
[----:B------:R-:W5:Y:S04]  /*7bb0*/  LDL.64 R138, [R1+0xda8] ;  /* 0x000da800018a7983 */ /* 0x000f680000100a00 */
[----:B------:R-:W5:Y:S04]  /*7bc0*/  @P2 LDG.E.U16 R14, desc[UR8][R26.64] ;  /* 0x000000081a0e2981 */ /* 0x000f68000c1e1500 */
[----:B--2---:R-:W2:Y:S04]  /*7bd0*/  @P2 LDG.E.U16 R35, desc[UR8][R132.64] ;  /* 0x0000000884232981 */ /* 0x004ea8000c1e1500 */
[----:B------:R-:W2:Y:S04]  /*7be0*/  @P2 LDG.E.U16 R34, desc[UR8][R116.64] ;  /* 0x0000000874222981 */ /* 0x000ea8000c1e1500 */
[----:B----4-:R0:W4:Y:S04]  /*7bf0*/  @P2 LDG.E.U16 R33, desc[UR8][R122.64] ;  /* 0x000000087a212981 */ /* 0x010128000c1e1500 */
[----:B------:R-:W2:Y:S04]  /*7c00*/  LDL.64 R132, [R1+0xda0] ;  /* 0x000da00001847983 */ /* 0x000ea80000100a00 */
[----:B------:R-:W2:Y:S01]  /*7c10*/  @P2 LDG.E.U16 R32, desc[UR8][R120.64] ;  /* 0x0000000878202981 */ /* 0x000ea2000c1e1500 */
[----:B0-----:R-:W-:-:S05]  /*7c20*/  IMAD.WIDE R122, R12, 0x2, R136 ;  /* 0x000000020c7a7825 */ /* 0x001fca00078e0288 */
[----:B------:R-:W-:Y:S04]  /*7c30*/  STL.64 [R1+0xa90], R122 ;  /* 0x000a907a01007387 */ /* 0x000fe80000100a00 */
[----:B------:R-:W2:Y:S04]  /*7c40*/  LDL.LU.64 R24, [R1+0x1160] ;  /* 0x0011600001187983 */ /* 0x000ea80000300a00 */
[----:B------:R-:W4:Y:S04]  /*7c50*/  LDL.64 R140, [R1+0xce8] ;  /* 0x000ce800018c7983 */ /* 0x000f280000100a00 */
[----:B---3--:R0:W3:Y:S04]  /*7c60*/  @P2 LDG.E.U16 R4, desc[UR8][R118.64] ;  /* 0x0000000876042981 */ /* 0x0080e8000c1e1500 */
[----:B-----5:R1:W5:Y:S01]  /*7c70*/  @P2 LDG.E.U16 R29, desc[UR8][R160.64] ;  /* 0x00000008a01d2981 */ /* 0x020362000c1e1500 */
[----:B0-----:R-:W-:Y:S01]  /*7c80*/  IMAD R118, R163, 0x7d, RZ ;  /* 0x0000007da3767824 */ /* 0x001fe200078e02ff */
[----:B------:R-:W0:Y:S02]  /*7c90*/  LDC R119, c[0x0][0x3c4] ;  /* 0x0000f100ff777b82 */ /* 0x000e240000000800 */
[----:B------:R-:W3:Y:S01]  /*7ca0*/  @P2 LDG.E.U16 R28, desc[UR8][R10.64] ;  /* 0x000000080a1c2981 */ /* 0x000ee2000c1e1500 */
[----:B-1----:R-:W-:-:S04]  /*7cb0*/  IMAD.WIDE R160, R162, 0x2, R134 ;  /* 0x00000002a2a07825 */ /* 0x002fc800078e0286 */
[----:B------:R-:W-:Y:S01]  /*7cc0*/  IMAD.WIDE R162, R162, 0x2, R136 ;  /* 0x00000002a2a27825 */ /* 0x000fe200078e0288 */
[----:B------:R-:W-:Y:S04]  /*7cd0*/  STL.64 [R1+0xa38], R160 ;  /* 0x000a38a001007387 */ /* 0x000fe80000100a00 */
[----:B------:R-:W3:Y:S04]  /*7ce0*/  LDL.LU.64 R26, [R1+0x1158] ;  /* 0x00115800011a7983 */ /* 0x000ee80000300a00 */
[----:B------:R-:W4:Y:S04]  /*7cf0*/  LDL.64 R144, [R1+0xc88] ;  /* 0x000c880001907983 */ /* 0x000f280000100a00 */
[----:B------:R-:W-:Y:S04]  /*7d00*/  STL.64 [R1+0xa30], R162 ;  /* 0x000a30a201007387 */ /* 0x000fe80000100a00 */
[----:B------:R-:W4:Y:S01]  /*7d10*/  LDL.LU.64 R22, [R1+0x1150] ;  /* 0x0011500001167983 */ /* 0x000f220000300a00 */
[----:B------:R-:W-:-:S03]  /*7d20*/  IMAD.WIDE R120, R118, 0x2, R134 ;  /* 0x0000000276787825 */ /* 0x000fc600078e0286 */
[----:B------:R-:W-:Y:S04]  /*7d30*/  @P2 STL [R1+0x8], R15 ;  /* 0x0000080f01002387 */ /* 0x000fe80000100800 */
[----:B------:R1:W-:Y:S04]  /*7d40*/  @P2 STL [R1+0xc], R14 ;  /* 0x00000c0e01002387 */ /* 0x0003e80000100800 */
[----:B-1----:R-:W5:Y:S04]  /*7d50*/  LDL.64 R14, [R1+0xc80] ;  /* 0x000c8000010e7983 */ /* 0x002f680000100a00 */
[----:B------:R1:W-:Y:S04]  /*7d60*/  @P2 STL [R1+0x40], R13 ;  /* 0x0000400d01002387 */ /* 0x0003e80000100800 */
[----:B-1----:R-:W5:Y:S04]  /*7d70*/  LDL.64 R12, [R1+0xc20] ;  /* 0x000c2000010c7983 */ /* 0x002f680000100a00 */
[----:B------:R-:W-:Y:S04]  /*7d80*/  STL.64 [R1+0x9d8], R120 ;  /* 0x0009d87801007387 */ /* 0x000fe80000100a00 */
[----:B------:R-:W5:Y:S04]  /*7d90*/  LDL.64 R10, [R1+0xbc0] ;  /* 0x000bc000010a7983 */ /* 0x000f680000100a00 */
[----:B------:R-:W5:Y:S04]  /*7da0*/  LDL.64 R114, [R1+0xaa0] ;  /* 0x000aa00001727983 */ /* 0x000f680000100a00 */
[----:B--2---:R-:W2:Y:S04]  /*7db0*/  @P2 LDG.E.U16 R25, desc[UR8][R142.64] ;  /* 0x000000088e192981 */ /* 0x004ea8000c1e1500 */
[----:B------:R-:W2:Y:S04]  /*7dc0*/  @P2 LDG.E.U16 R24, desc[UR8][R138.64] ;  /* 0x000000088a182981 */ /* 0x000ea8000c1e1500 */
[----:B---3--:R-:W3:Y:S04]  /*7dd0*/  @P2 LDG.E.U16 R27, desc[UR8][R8.64] ;  /* 0x00000008081b2981 */ /* 0x008ee8000c1e1500 */
[----:B------:R-:W2:Y:S04]  /*7de0*/  @P2 LDG.E.U16 R26, desc[UR8][R130.64] ;  /* 0x00000008821a2981 */ /* 0x000ea8000c1e1500 */
[----:B------:R-:W2:Y:S04]  /*7df0*/  LDL.64 R8, [R1+0xb60] ;  /* 0x000b600001087983 */ /* 0x000ea80000100a00 */
[----:B----4-:R-:W4:Y:S04]  /*7e00*/  @P2 LDG.E.U16 R22, desc[UR8][R20.64] ;  /* 0x0000000814162981 */ /* 0x010f28000c1e1500 */
[----:B------:R-:W2:Y:S04]  /*7e10*/  @P2 LDG.E.U16 R23, desc[UR8][R132.64] ;  /* 0x0000000884172981 */ /* 0x000ea8000c1e1500 */
[----:B------:R-:W2:Y:S04]  /*7e20*/  LDL.LU.64 R20, [R1+0x1148] ;  /* 0x0011480001147983 */ /* 0x000ea80000300a00 */
[----:B------:R-:W3:Y:S04]  /*7e30*/  LDL.64 R148, [R1+0xa48] ;  /* 0x000a480001947983 */ /* 0x000ee80000100a00 */
[----:B------:R-:W3:Y:S04]  /*7e40*/  LDL.64 R110, [R1+0xa40] ;  /* 0x000a4000016e7983 */ /* 0x000ee80000100a00 */
[----:B------:R-:W3:Y:S04]  /*7e50*/  LDL.64 R146, [R1+0x9e8] ;  /* 0x0009e80001927983 */ /* 0x000ee80000100a00 */
[----:B------:R-:W3:Y:S04]  /*7e60*/  LDL.64 R116, [R1+0x9e0] ;  /* 0x0009e00001747983 */ /* 0x000ee80000100a00 */
[----:B------:R-:W4:Y:S04]  /*7e70*/  LDL.64 R108, [R1+0xf38] ;  /* 0x000f3800016c7983 */ /* 0x000f280000100a00 */
[----:B------:R-:W4:Y:S04]  /*7e80*/  LDL R142, [R1+0x3c] ;  /* 0x00003c00018e7983 */ /* 0x000f280000100800 */
[----:B------:R-:W5:Y:S04]  /*7e90*/  LDL.64 R106, [R1+0xf30] ;  /* 0x000f3000016a7983 */ /* 0x000f680000100a00 */
[----:B------:R-:W5:Y:S04]  /*7ea0*/  LDL R143, [R1+0x38] ;  /* 0x00003800018f7983 */ /* 0x000f680000100800 */
[----:B------:R-:W5:Y:S04]  /*7eb0*/  LDL.64 R138, [R1+0xec8] ;  /* 0x000ec800018a7983 */ /* 0x000f680000100a00 */
[----:B------:R-:W5:Y:S04]  /*7ec0*/  LDL R131, [R1+0x4] ;  /* 0x0000040001837983 */ /* 0x000f680000100800 */
[----:B------:R-:W5:Y:S04]  /*7ed0*/  LDL.64 R132, [R1+0xec0] ;  /* 0x000ec00001847983 */ /* 0x000f680000100a00 */
[----:B------:R-:W5:Y:S04]  /*7ee0*/  LDL R130, [R1] ;  /* 0x0000000001827983 */ /* 0x000f680000100800 */
[----:B--2---:R-:W2:Y:S04]  /*7ef0*/  @P2 LDG.E.U16 R21, desc[UR8][R18.64] ;  /* 0x0000000812152981 */ /* 0x004ea8000c1e1500 */
[----:B------:R-:W2:Y:S04]  /*7f00*/  @P2 LDG.E.U16 R20, desc[UR8][R140.64] ;  /* 0x000000088c142981 */ /* 0x000ea8000c1e1500 */
[----:B------:R-:W2:Y:S04]  /*7f10*/  LDL.LU.64 R18, [R1+0x1140] ;  /* 0x0011400001127983 */ /* 0x000ea80000300a00 */
[----:B------:R-:W2:Y:S01]  /*7f20*/  LDL.64 R140, [R1+0xdf8] ;  /* 0x000df800018c7983 */ /* 0x000ea20000100a00 */
[----:B0-----:R-:W-:-:S03]  /*7f30*/  IMAD R119, R119, 0xe, RZ ;  /* 0x0000000e77777824 */ /* 0x001fc600078e02ff */
[----:B---3--:R-:W3:Y:S04]  /*7f40*/  @P2 LDG.E.U16 R5, desc[UR8][R146.64] ;  /* 0x0000000892052981 */ /* 0x008ee8000c1e1500 */
[----:B----4-:R-:W4:Y:S04]  /*7f50*/  @P2 LDG.E.U16 R142, desc[UR8][R108.64] ;  /* 0x000000086c8e2981 */ /* 0x010f28000c1e1500 */
[----:B-----5:R-:W5:Y:S04]  /*7f60*/  @P2 LDG.E.U16 R143, desc[UR8][R106.64] ;  /* 0x000000086a8f2981 */ /* 0x020f68000c1e1500 */
[----:B------:R-:W3:Y:S04]  /*7f70*/  @P2 LDG.E.U16 R131, desc[UR8][R138.64] ;  /* 0x000000088a832981 */ /* 0x000ee8000c1e1500 */
[----:B------:R-:W3:Y:S04]  /*7f80*/  @P2 LDG.E.U16 R130, desc[UR8][R132.64] ;  /* 0x0000000884822981 */ /* 0x000ee8000c1e1500 */
[----:B--2---:R-:W2:Y:S04]  /*7f90*/  @P2 LDG.E.U16 R19, desc[UR8][R16.64] ;  /* 0x0000000810132981 */ /* 0x004ea8000c1e1500 */
[----:B------:R-:W2:Y:S04]  /*7fa0*/  @P2 LDG.E.U16 R18, desc[UR8][R144.64] ;  /* 0x0000000890122981 */ /* 0x000ea8000c1e1500 */
[----:B------:R-:W2:Y:S04]  /*7fb0*/  LDL.LU.64 R16, [R1+0x1138] ;  /* 0x0011380001107983 */ /* 0x000ea80000300a00 */
[----:B------:R-:W3:Y:S04]  /*7fc0*/  LDL.64 R144, [R1+0xd90] ;  /* 0x000d900001907983 */ /* 0x000ee80000100a00 */
[----:B--2---:R-:W2:Y:S04]  /*7fd0*/  @P2 LDG.E.U16 R17, desc[UR8][R14.64] ;  /* 0x000000080e112981 */ /* 0x004ea8000c1e1500 */
[----:B------:R-:W2:Y:S04]  /*7fe0*/  LDL.LU.64 R14, [R1+0x1130] ;  /* 0x00113000010e7983 */ /* 0x000ea80000300a00 */
        /* <DEDUP_REMOVED lines=15> */
[----:B------:R-:W2:Y:S04]  /*80e0*/  @P2 LDG.E.U16 R8, desc[UR8][R6.64] ;  /* 0x0000000806082981 */ /* 0x000ea8000c1e1500 */
[----:B------:R-:W2:Y:S04]  /*80f0*/  LDL.LU.64 R2, [R1+0x10f0] ;  /* 0x0010f00001027983 */ /* 0x000ea80000300a00 */
[----:B------:R-:W3:Y:S04]  /*8100*/  LDL.LU.64 R6, [R1+0x10e8] ;  /* 0x0010e80001067983 */ /* 0x000ee80000300a00 */
[----:B--2---:R-:W2:Y:S04]  /*8110*/  @P2 LDG.E.U16 R2, desc[UR8][R148.64] ;  /* 0x0000000894022981 */ /* 0x004ea8000c1e1500 */
[----:B---3--:R0:W3:Y:S04]  /*8120*/  @P2 LDG.E.U16 R7, desc[UR8][R114.64] ;  /* 0x0000000872072981 */ /* 0x0080e8000c1e1500 */
[----:B------:R-:W2:Y:S04]  /*8130*/  @P2 LDG.E.U16 R6, desc[UR8][R110.64] ;  /* 0x000000086e062981 */ /* 0x000ea8000c1e1500 */
[----:B------:R-:W2:Y:S01]  /*8140*/  LDL.LU.64 R148, [R1+0x10e0] ;  /* 0x0010e00001947983 */ /* 0x000ea20000300a00 */
[----:B0-----:R-:W-:-:S03]  /*8150*/  IMAD.WIDE R114, R118, 0x2, R136 ;  /* 0x0000000276727825 */ /* 0x001fc600078e0288 */
[----:B------:R0:W2:Y:S04]  /*8160*/  @P2 LDG.E.U16 R3, desc[UR8][R116.64] ;  /* 0x0000000874032981 */ /* 0x0000a8000c1e1500 */
[----:B------:R-:W2:Y:S04]  /*8170*/  LDL.LU.64 R110, [R1+0x10d8] ;  /* 0x0010d800016e7983 */ /* 0x000ea80000300a00 */
[----:B------:R-:W2:Y:S01]  /*8180*/  LDL.LU.64 R146, [R1+0x10d0] ;  /* 0x0010d00001927983 */ /* 0x000ea20000300a00 */
[----:B0-----:R-:W-:-:S03]  /*8190*/  IMAD.WIDE R116, R119, 0x2, R134 ;  /* 0x0000000277747825 */ /* 0x001fc600078e0286 */
[----:B------:R-:W-:Y:S04]  /*81a0*/  STL.64 [R1+0x9d0], R114 ;  /* 0x0009d07201007387 */ /* 0x000fe80000100a00 */
[----:B------:R-:W2:Y:S04]  /*81b0*/  LDL.LU.64 R108, [R1+0x10c8] ;  /* 0x0010c800016c7983 */ /* 0x000ea80000300a00 */
[----:B----4-:R0:W-:Y:S01]  /*81c0*/  @P2 STL [R1+0x3c], R142 ;  /* 0x00003c8e01002387 */ /* 0x0101e20000100800 */
[----:B------:R-:W-:-:S03]  /*81d0*/  IMAD.WIDE R118, R119, 0x2, R136 ;  /* 0x0000000277767825 */ /* 0x000fc600078e0288 */
[----:B0-----:R-:W4:Y:S04]  /*81e0*/  LDL.LU R142, [R1+0x10c0] ;  /* 0x0010c000018e7983 */ /* 0x001f280000300800 */
[----:B------:R-:W2:Y:S04]  /*81f0*/  LDL.LU.64 R106, [R1+0x10b8] ;  /* 0x0010b800016a7983 */ /* 0x000ea80000300a00 */
[----:B-----5:R0:W-:Y:S04]  /*8200*/  @P2 STL [R1+0x38], R143 ;  /* 0x0000388f01002387 */ /* 0x0201e80000100800 */
[----:B0-----:R-:W4:Y:S04]  /*8210*/  LDL.LU R143, [R1+0x10b0] ;  /* 0x0010b000018f7983 */ /* 0x001f280000300800 */
[----:B------:R-:W-:Y:S04]  /*8220*/  STL.64 [R1+0xf28], R116 ;  /* 0x000f287401007387 */ /* 0x000fe80000100a00 */
[----:B------:R-:W5:Y:S04]  /*8230*/  LDL.LU.64 R138, [R1+0x10a8] ;  /* 0x0010a800018a7983 */ /* 0x000f680000300a00 */
[----:B------:R0:W-:Y:S04]  /*8240*/  @P2 STL [R1+0x4], R131 ;  /* 0x0000048301002387 */ /* 0x0001e80000100800 */
[----:B0-----:R-:W2:Y:S04]  /*8250*/  LDL.LU R131, [R1+0x10a0] ;  /* 0x0010a00001837983 */ /* 0x001ea80000300800 */
[----:B------:R-:W-:Y:S04]  /*8260*/  STL.64 [R1+0xf20], R118 ;  /* 0x000f207601007387 */ /* 0x000fe80000100a00 */
[----:B------:R-:W2:Y:S04]  /*8270*/  LDL.LU.64 R132, [R1+0x1098] ;  /* 0x0010980001847983 */ /* 0x000ea80000300a00 */
[----:B--2---:R-:W2:Y:S04]  /*8280*/  @P2 LDG.E.U16 R131, desc[UR8][R132.64] ;  /* 0x0000000884832981 */ /* 0x004ea8000c1e1500 */
[----:B------:R-:W5:Y:S04]  /*8290*/  LDL.LU.64 R132, [R1+0x1090] ;  /* 0x0010900001847983 */ /* 0x000f680000300a00 */
[----:B-----5:R-:W5:Y:S04]  /*82a0*/  @P2 LDG.E.U16 R132, desc[UR8][R138.64] ;  /* 0x000000088a842981 */ /* 0x020f68000c1e1500 */
[----:B------:R-:W2:Y:S04]  /*82b0*/  @P2 LDG.E.U16 R133, desc[UR8][R118.64] ;  /* 0x0000000876852981 */ /* 0x000ea8000c1e1500 */
[----:B------:R-:W2:Y:S04]  /*82c0*/  LDL.LU.64 R138, [R1+0x1088] ;  /* 0x00108800018a7983 */ /* 0x000ea80000300a00 */
[----:B--2---:R-:W2:Y:S04]  /*82d0*/  @P2 LDG.E.U16 R138, desc[UR8][R140.64] ;  /* 0x000000088c8a2981 */ /* 0x004ea8000c1e1500 */
[----:B------:R-:W2:Y:S04]  /*82e0*/  LDL.LU.64 R140, [R1+0x1080] ;  /* 0x00108000018c7983 */ /* 0x000ea80000300a00 */
[----:B--2---:R-:W2:Y:S04]  /*82f0*/  @P2 LDG.E.U16 R139, desc[UR8][R140.64] ;  /* 0x000000088c8b2981 */ /* 0x004ea8000c1e1500 */
[----:B------:R-:W4:Y:S04]  /*8300*/  LDL.LU R141, [R1+0x1078] ;  /* 0x00107800018d7983 */ /* 0x000f280000300800 */
[----:B----4-:R-:W4:Y:S04]  /*8310*/  @P2 LDG.E.U16 R141, desc[UR8][R142.64] ;  /* 0x000000088e8d2981 */ /* 0x010f28000c1e1500 */
[----:B------:R-:W2:Y:S04]  /*8320*/  LDL.LU.64 R142, [R1+0x1070] ;  /* 0x00107000018e7983 */ /* 0x000ea80000300a00 */
[----:B--2---:R-:W2:Y:S04]  /*8330*/  @P2 LDG.E.U16 R142, desc[UR8][R144.64] ;  /* 0x00000008908e2981 */ /* 0x004ea8000c1e1500 */
[----:B------:R-:W2:Y:S04]  /*8340*/  LDL.LU.64 R144, [R1+0x1068] ;  /* 0x0010680001907983 */ /* 0x000ea80000300a00 */
[----:B------:R-:W3:Y:S04]  /*8350*/  LDL R140, [R1+0x34] ;  /* 0x00003400018c7983 */ /* 0x000ee80000100800 */
[----:B--2---:R-:W2:Y:S04]  /*8360*/  @P2 LDG.E.U16 R143, desc[UR8][R144.64] ;  /* 0x00000008908f2981 */ /* 0x004ea8000c1e1500 */
[----:B---3--:R-:W3:Y:S04]  /*8370*/  @P2 LDG.E.U16 R140, desc[UR8][R116.64] ;  /* 0x00000008748c2981 */ /* 0x008ee8000c1e1500 */
[----:B------:R-:W2:Y:S04]  /*8380*/  LDL.LU.64 R144, [R1+0x1060] ;  /* 0x0010600001907983 */ /* 0x000ea80000300a00 */
[----:B--2---:R-:W2:Y:S04]  /*8390*/  @P2 LDG.E.U16 R144, desc[UR8][R108.64] ;  /* 0x000000086c902981 */ /* 0x004ea8000c1e1500 */
[----:B------:R-:W2:Y:S04]  /*83a0*/  @P2 LDG.E.U16 R145, desc[UR8][R146.64] ;  /* 0x0000000892912981 */ /* 0x000ea8000c1e1500 */
[----:B------:R-:W2:Y:S04]  /*83b0*/  LDL.LU.64 R108, [R1+0x1058] ;  /* 0x00105800016c7983 */ /* 0x000ea80000300a00 */
        /* <DEDUP_REMOVED lines=11> */
[----:B------:R-:W2:Y:S04]  /*8470*/  LDL.LU R124, [R1+0x1028] ;  /* 0x00102800017c7983 */ /* 0x000ea80000300800 */
[----:B------:R-:W2:Y:S04]  /*8480*/  LDL.LU.64 R152, [R1+0x1020] ;  /* 0x0010200001987983 */ /* 0x000ea80000300a00 */
[----:B------:R0:W-:Y:S04]  /*8490*/  @P2 STL [R1], R130 ;  /* 0x0000008201002387 */ /* 0x0001e80000100800 */
[----:B--2---:R-:W2:Y:S04]  /*84a0*/  @P2 LDG.E.U16 R152, desc[UR8][R164.64] ;  /* 0x00000008a4982981 */ /* 0x004ea8000c1e1500 */
[----:B------:R-:W2:Y:S04]  /*84b0*/  @P2 LDG.E.U16 R153, desc[UR8][R154.64] ;  /* 0x000000089a992981 */ /* 0x000ea8000c1e1500 */
[----:B------:R-:W2:Y:S04]  /*84c0*/  LDL.LU R165, [R1+0x1018] ;  /* 0x0010180001a57983 */ /* 0x000ea80000300800 */
[----:B------:R-:W2:Y:S04]  /*84d0*/  LDL.LU.64 R154, [R1+0x1010] ;  /* 0x00101000019a7983 */ /* 0x000ea80000300a00 */
[----:B--2---:R-:W2:Y:S04]  /*84e0*/  @P2 LDG.E.U16 R154, desc[UR8][R158.64] ;  /* 0x000000089e9a2981 */ /* 0x004ea8000c1e1500 */
[----:B------:R-:W2:Y:S04]  /*84f0*/  @P2 LDG.E.U16 R155, desc[UR8][R156.64] ;  /* 0x000000089c9b2981 */ /* 0x000ea8000c1e1500 */
[----:B------:R-:W2:Y:S04]  /*8500*/  LDL.LU.64 R158, [R1+0x1008] ;  /* 0x00100800019e7983 */ /* 0x000ea80000300a00 */
[----:B------:R-:W3:Y:S04]  /*8510*/  LDL.LU.64 R156, [R1+0x1000] ;  /* 0x00100000019c7983 */ /* 0x000ee80000300a00 */
[----:B------:R-:W4:Y:S04]  /*8520*/  LDL.LU R125, [R1+0x64] ;  /* 0x00006400017d7983 */ /* 0x000f280000300800 */
[----:B--2---:R-:W2:Y:S04]  /*8530*/  @P2 LDG.E.U16 R159, desc[UR8][R160.64] ;  /* 0x00000008a09f2981 */ /* 0x004ea8000c1e1500 */
[----:B---3--:R-:W3:Y:S04]  /*8540*/  @P2 LDG.E.U16 R157, desc[UR8][R126.64] ;  /* 0x000000087e9d2981 */ /* 0x008ee8000c1e1500 */
[----:B------:R-:W2:Y:S04]  /*8550*/  @P2 LDG.E.U16 R156, desc[UR8][R128.64] ;  /* 0x00000008809c2981 */ /* 0x000ea8000c1e1500 */
[----:B------:R1:W2:Y:S04]  /*8560*/  @P2 LDG.E.U16 R158, desc[UR8][R122.64] ;  /* 0x000000087a9e2981 */ /* 0x0002a8000c1e1500 */
[----:B------:R-:W2:Y:S04]  /*8570*/  LDL.LU R126, [R1+0x60] ;  /* 0x00006000017e7983 */ /* 0x000ea80000300800 */
[----:B------:R-:W2:Y:S01]  /*8580*/  LDL.LU R127, [R1+0x9c] ;  /* 0x00009c00017f7983 */ /* 0x000ea20000300800 */
[----:B-1----:R-:W1:Y:S03]  /*8590*/  LDC R123, c[0x0][0x3c4] ;  /* 0x0000f100ff7b7b82 */ /* 0x002e660000000800 */
[----:B------:R-:W2:Y:S04]  /*85a0*/  LDL.LU R128, [R1+0x98] ;  /* 0x0000980001807983 */ /* 0x000ea80000300800 */
[----:B------:R-:W2:Y:S04]  /*85b0*/  LDL.LU R129, [R1+0x2c] ;  /* 0x00002c0001817983 */ /* 0x000ea80000300800 */
[----:B0-----:R-:W2:Y:S04]  /*85c0*/  LDL.LU R130, [R1+0x28] ;  /* 0x0000280001827983 */ /* 0x001ea80000300800 */
[----:B------:R-:W2:Y:S01]  /*85d0*/  LDL.LU.64 R160, [R1+0xff8] ;  /* 0x000ff80001a07983 */ /* 0x000ea20000300a00 */
[----:B------:R-:W-:-:S03]  /*85e0*/  IMAD R122, R165, 0x16, RZ ;  /* 0x00000016a57a7824 */ /* 0x000fc600078e02ff */
[----:B--2---:R-:W2:Y:S04]  /*85f0*/  @P2 LDG.E.U16 R160, desc[UR8][R162.64] ;  /* 0x00000008a2a02981 */ /* 0x004ea8000c1e1500 */
[----:B------:R1:W2:Y:S04]  /*8600*/  @P2 LDG.E.U16 R161, desc[UR8][R120.64] ;  /* 0x0000000878a12981 */ /* 0x0002a8000c1e1500 */
[----:B------:R-:W2:Y:S01]  /*8610*/  LDL.LU.64 R162, [R1+0xff0] ;  /* 0x000ff00001a27983 */ /* 0x000ea20000300a00 */
[----:B------:R-:W-:-:S04]  /*8620*/  IMAD.WIDE R164, R122, 0x2, R134 ;  /* 0x000000027aa47825 */ /* 0x000fc800078e0286 */
[----:B-1----:R-:W-:Y:S01]  /*8630*/  IMAD R121, R123, 0x1e, RZ ;  /* 0x0000001e7b797824 */ /* 0x002fe200078e02ff */
[----:B------:R0:W-:Y:S01]  /*8640*/  STL.64 [R1+0xeb8], R164 ;  /* 0x000eb8a401007387 */ /* 0x0001e20000100a00 */
[----:B------:R-:W-:-:S03]  /*8650*/  IMAD.WIDE R122, R122, 0x2, R136 ;  /* 0x000000027a7a7825 */ /* 0x000fc600078e0288 */
[----:B--2---:R-:W2:Y:S04]  /*8660*/  @P2 LDG.E.U16 R162, desc[UR8][R114.64] ;  /* 0x0000000872a22981 */ /* 0x004ea8000c1e1500 */
[----:B------:R-:W2:Y:S04]  /*8670*/  @P2 LDG.E.U16 R163, desc[UR8][R164.64] ;  /* 0x00000008a4a32981 */ /* 0x000ea8000c1e1500 */
[----:B------:R-:W2:Y:S04]  /*8680*/  LDL.LU.64 R114, [R1+0xfe8] ;  /* 0x000fe80001727983 */ /* 0x000ea80000300a00 */
[----:B------:R-:W2:Y:S04]  /*8690*/  LDL.LU.64 R116, [R1+0xfe0] ;  /* 0x000fe00001747983 */ /* 0x000ea80000300a00 */
[----:B------:R-:W2:Y:S04]  /*86a0*/  LDL.LU.64 R118, [R1+0xfd8] ;  /* 0x000fd80001767983 */ /* 0x000ea80000300a00 */
[----:B------:R-:W-:Y:S04]  /*86b0*/  STL [R1+0x30], R133 ;  /* 0x0000308501007387 */ /* 0x000fe80000100800 */
[----:B------:R-:W-:Y:S04]  /*86c0*/  STL.64 [R1+0xeb0], R122 ;  /* 0x000eb07a01007387 */ /* 0x000fe80000100a00 */
[----:B0-----:R-:W2:Y:S01]  /*86d0*/  LDL.LU.64 R164, [R1+0xfd0] ;  /* 0x000fd00001a47983 */ /* 0x001ea20000300a00 */
[----:B------:R-:W-:-:S05]  /*86e0*/  IMAD.WIDE R120, R121, 0x2, R134 ;  /* 0x0000000279787825 */ /* 0x000fca00078e0286 */
[----:B------:R-:W-:Y:S04]  /*86f0*/  STL.64 [R1+0xf48], R120 ;  /* 0x000f487801007387 */ /* 0x000fe80000100a00 */
[----:B------:R0:W-:Y:S02]  /*8700*/  @P2 STL [R1+0x34], R140 ;  /* 0x0000348c01002387 */ /* 0x0001e40000100800 */
[----:B0-----:R-:W0:Y:S02]  /*8710*/  LDC R140, c[0x0][0x3c4] ;  /* 0x0000f100ff8c7b82 */ /* 0x001e240000000800 */
[----:B--2---:R-:W2:Y:S01]  /*8720*/  @P2 LDG.E.U16 R164, desc[UR8][R122.64] ;  /* 0x000000087aa42981 */ /* 0x004ea2000c1e1500 */
[----:B------:R-:W1:Y:S03]  /*8730*/  S2R R133, SR_TID.X ;  /* 0x0000000000857919 */ /* 0x000e660000002100 */
[----:B------:R3:W2:Y:S04]  /*8740*/  @P2 LDG.E.U16 R165, desc[UR8][R120.64] ;  /* 0x0000000878a52981 */ /* 0x0006a8000c1e1500 */
[----:B------:R-:W2:Y:S01]  /*8750*/  LDL.LU R123, [R1+0xfc8] ;  /* 0x000fc800017b7983 */ /* 0x000ea20000300800 */
[----:B0-----:R-:W-:-:S04]  /*8760*/  IMAD R140, R140, 0x7, RZ ;  /* 0x000000078c8c7824 */ /* 0x001fc800078e02ff */
[----:B---3--:R-:W-:Y:S01]  /*8770*/  IMAD.WIDE R120, R140, 0x2, R134 ;  /* 0x000000028c787825 */ /* 0x008fe200078e0286 */
[----:B------:R-:W-:-:S06]  /*8780*/  PRMT R124, RZ, 0x7610, R124 ;  /* 0x00007610ff7c7816 */ /* 0x000fcc000000007c */
[----:B------:R-:W3:Y:S01]  /*8790*/  @P2 LDG.E.U16 R124, desc[UR8][R120.64] ;  /* 0x00000008787c2981 */ /* 0x000ee2000c1e1500 */
[----:B-1----:R-:W-:-:S04]  /*87a0*/  LOP3.LUT R133, R133, 0x3f, RZ, 0xc0, !PT ;  /* 0x0000003f85857812 */ /* 0x002fc800078ec0ff */
[----:B------:R-:W-:Y:S02]  /*87b0*/  SHF.L.U32 R133, R133, 0x1, RZ ;  /* 0x0000000185857819 */ /* 0x000fe400000006ff */
[----:B--2---:R-:W-:-:S05]  /*87c0*/  PRMT R123, RZ, 0x7610, R123 ;  /* 0x00007610ff7b7816 */ /* 0x004fca000000007b */
[----:B------:R0:W-:Y:S02]  /*87d0*/  STL.S16 [R1+0xa0], R123 ;  /* 0x0000a07b01007387 */ /* 0x0001e40000100600 */
[----:B0-----:R-:W-:Y:S02]  /*87e0*/  IMAD.WIDE R122, R140, 0x2, R136 ;  /* 0x000000028c7a7825 */ /* 0x001fe400078e0288 */
[----:B------:R-:W0:Y:S02]  /*87f0*/  S2R R140, SR_TID.X ;  /* 0x00000000008c7919 */ /* 0x000e240000002100 */
[----:B0-----:R-:W-:-:S04]  /*8800*/  LOP3.LUT R140, R140, 0x40, RZ, 0xc0, !PT ;  /* 0x000000408c8c7812 */ /* 0x001fc800078ec0ff */
[----:B------:R-:W-:Y:S02]  /*8810*/  LEA R140, R140, R133, 0x8 ;  /* 0x000000858c8c7211 */ /* 0x000fe400078e40ff */
[----:B------:R-:W2:Y:S01]  /*8820*/  LDL.LU R133, [R1+0xa0] ;  /* 0x0000a00001857983 */ /* 0x000ea20000300800 */
[----:B------:R-:W-:-:S04]  /*8830*/  @!UP0 UIADD3 UR12, UPT, UPT, -UR10, 0x100000, URZ ;  /* 0x001000000a0c8890 */ /* 0x000fc8000fffe1ff */
[----:B------:R-:W-:Y:S02]  /*8840*/  @!UP0 USHF.L.U32 UR13, UR12, 0xb, URZ ;  /* 0x0000000b0c0d8899 */ /* 0x000fe400080006ff */
[----:B------:R-:W-:Y:S01]  /*8850*/  @!UP0 USHF.L.U32 UR12, UR12, 0x1, URZ ;  /* 0x000000010c0c8899 */ /* 0x000fe200080006ff */
[----:B------:R-:W-:Y:S01]  /*8860*/  VOTEU.ALL UP1, P1 ;  /* 0x0000000000ff7886 */ /* 0x000fe20000820000 */
[----:B------:R-:W5:Y:S04]  /*8870*/  LDL.LU.64 R120, [R1+0xfc0] ;  /* 0x000fc00001787983 */ /* 0x000f680000300a00 */
[----:B---3--:R0:W-:Y:S06]  /*8880*/  STL [R1+0xa4], R124 ;  /* 0x0000a47c01007387 */ /* 0x0081ec0000100800 */
[----:B------:R1:W3:Y:S01]  /*8890*/  @!UP1 SYNCS.EXCH.64 URZ, [UR4+0x38008], UR12 ;  /* 0x0380080c04ff95b2 */ /* 0x0002e20008000100 */
[----:B----4-:R4:W-:Y:S04]  /*88a0*/  STS.U16 [R140+UR4+0x400], R125 ;  /* 0x0004007d8c007988 */ /* 0x0109e80008000404 */
[----:B0-----:R-:W3:Y:S04]  /*88b0*/  LDL.LU R124, [R1+0xfb8] ;  /* 0x000fb800017c7983 */ /* 0x001ee80000300800 */
[----:B------:R0:W-:Y:S04]  /*88c0*/  STS.U16 [R140+UR4+0x8400], R126 ;  /* 0x0084007e8c007988 */ /* 0x0001e80008000404 */
[----:B------:R0:W-:Y:S04]  /*88d0*/  STS.U16 [R140+UR4], R127 ;  /* 0x0000007f8c007988 */ /* 0x0001e80008000404 */
[----:B------:R0:W-:Y:S04]  /*88e0*/  STS.U16 [R140+UR4+0x8000], R128 ;  /* 0x008000808c007988 */ /* 0x0001e80008000404 */
[----:B------:R0:W-:Y:S04]  /*88f0*/  STS.U16 [R140+UR4+0x800], R129 ;  /* 0x000800818c007988 */ /* 0x0001e80008000404 */
[----:B------:R0:W-:Y:S04]  /*8900*/  STS.U16 [R140+UR4+0x8800], R130 ;  /* 0x008800828c007988 */ /* 0x0001e80008000404 */
[----:B--2---:R-:W2:Y:S04]  /*8910*/  @P2 LDG.E.U16 R133, desc[UR8][R122.64] ;  /* 0x000000087a852981 */ /* 0x004ea8000c1e1500 */
[----:B------:R-:W2:Y:S04]  /*8920*/  LDL.LU.64 R122, [R1+0xfb0] ;  /* 0x000fb000017a7983 */ /* 0x000ea80000300a00 */
[----:B----4-:R-:W4:Y:S04]  /*8930*/  LDL.LU R125, [R1+0xfac] ;  /* 0x000fac00017d7983 */ /* 0x010f280000300800 */
[----:B0-----:R-:W2:Y:S04]  /*8940*/  LDL.LU R126, [R1+0xfa8] ;  /* 0x000fa800017e7983 */ /* 0x001ea80000300800 */
[----:B------:R-:W3:Y:S04]  /*8950*/  LDL.LU R127, [R1+0xfa4] ;  /* 0x000fa400017f7983 */ /* 0x000ee80000300800 */
[----:B------:R-:W5:Y:S04]  /*8960*/  LDL.LU R128, [R1+0xfa0] ;  /* 0x000fa00001807983 */ /* 0x000f680000300800 */
[----:B------:R-:W5:Y:S04]  /*8970*/  LDL.LU R129, [R1+0xf9c] ;  /* 0x000f9c0001817983 */ /* 0x000f680000300800 */
[----:B------:R-:W5:Y:S04]  /*8980*/  LDL.LU R130, [R1+0xf98] ;  /* 0x000f980001827983 */ /* 0x000f680000300800 */
[----:B----4-:R-:W-:Y:S04]  /*8990*/  STS.U16 [R140+UR4+0x9400], R125 ;  /* 0x0094007d8c007988 */ /* 0x010fe80008000404 */
[----:B--2---:R-:W-:Y:S04]  /*89a0*/  STS.U16 [R140+UR4+0x1400], R126 ;  /* 0x0014007e8c007988 */ /* 0x004fe80008000404 */
[----:B---3--:R-:W-:Y:S04]  /*89b0*/  STS.U16 [R140+UR4+0x9000], R127 ;  /* 0x0090007f8c007988 */ /* 0x008fe80008000404 */
[----:B-----5:R-:W-:Y:S04]  /*89c0*/  STS.U16 [R140+UR4+0x1000], R128 ;  /* 0x001000808c007988 */ /* 0x020fe80008000404 */
[----:B------:R-:W-:Y:S04]  /*89d0*/  STS.U16 [R140+UR4+0x8c00], R129 ;  /* 0x008c00818c007988 */ /* 0x000fe80008000404 */
[----:B------:R0:W-:Y:S04]  /*89e0*/  STS.U16 [R140+UR4+0xc00], R130 ;  /* 0x000c00828c007988 */ /* 0x0001e80008000404 */
[----:B0-----:R-:W2:Y:S04]  /*89f0*/  LDL.LU R130, [R1+0x20] ;  /* 0x0000200001827983 */ /* 0x001ea80000300800 */
[----:B------:R-:W3:Y:S04]  /*8a00*/  LDL.LU R129, [R1+0x24] ;  /* 0x0000240001817983 */ /* 0x000ee80000300800 */
[----:B------:R-:W4:Y:S04]  /*8a10*/  LDL.LU R128, [R1+0x90] ;  /* 0x0000900001807983 */ /* 0x000f280000300800 */
[----:B------:R-:W5:Y:S04]  /*8a20*/  LDL.LU R127, [R1+0x94] ;  /* 0x00009400017f7983 */ /* 0x000f680000300800 */
[----:B------:R-:W2:Y:S04]  /*8a30*/  LDL.LU R126, [R1+0x58] ;  /* 0x00005800017e7983 */ /* 0x000ea80000300800 */
[----:B------:R-:W2:Y:S04]  /*8a40*/  LDL.LU R125, [R1+0x5c] ;  /* 0x00005c00017d7983 */ /* 0x000ea80000300800 */
[----:B------:R0:W-:Y:S04]  /*8a50*/  STS.U16 [R140+UR4+0x1800], R124 ;  /* 0x0018007c8c007988 */ /* 0x0001e80008000404 */
[----:B------:R-:W-:Y:S01]  /*8a60*/  STS.U16 [R140+UR4+0x9800], R123 ;  /* 0x0098007b8c007988 */ /* 0x000fe20008000404 */
[----:B0-----:R-:W-:-:S03]  /*8a70*/  LOP3.LUT R124, R140, 0x10, RZ, 0x3c, !PT ;  /* 0x000000108c7c7812 */ /* 0x001fc600078e3cff */
        /* <DEDUP_REMOVED lines=18> */
[----:B--2---:R0:W-:Y:S04]  /*8ba0*/  STS.U16 [R124+UR4+0x480], R125 ;  /* 0x0004807d7c007988 */ /* 0x0041e80008000404 */
[----:B------:R2:W-:Y:S04]  /*8bb0*/  STS.U16 [R124+UR4+0x8480], R126 ;  /* 0x0084807e7c007988 */ /* 0x0005e80008000404 */
[----:B-----5:R5:W-:Y:S04]  /*8bc0*/  STS.U16 [R124+UR4+0x80], R127 ;  /* 0x0000807f7c007988 */ /* 0x020be80008000404 */
[----:B0-----:R-:W3:Y:S04]  /*8bd0*/  LDL.LU R125, [R1+0x8c] ;  /* 0x00008c00017d7983 */ /* 0x001ee80000300800 */
[----:B--2---:R-:W2:Y:S04]  /*8be0*/  LDL.LU R126, [R1+0x88] ;  /* 0x00008800017e7983 */ /* 0x004ea80000300800 */
[----:B----4-:R0:W-:Y:S04]  /*8bf0*/  STS.U16 [R124+UR4+0x8080], R128 ;  /* 0x008080807c007988 */ /* 0x0101e80008000404 */
[----:B-----5:R-:W4:Y:S04]  /*8c00*/  LDL.LU R127, [R1+0x54] ;  /* 0x00005400017f7983 */ /* 0x020f280000300800 */
[----:B---3--:R3:W-:Y:S04]  /*8c10*/  STS.U16 [R124+UR4+0x880], R129 ;  /* 0x000880817c007988 */ /* 0x0087e80008000404 */
[----:B0-----:R-:W5:Y:S04]  /*8c20*/  LDL.LU R128, [R1+0x50] ;  /* 0x0000500001807983 */ /* 0x001f680000300800 */
[----:B------:R0:W-:Y:S04]  /*8c30*/  STS.U16 [R124+UR4+0x8880], R130 ;  /* 0x008880827c007988 */ /* 0x0001e80008000404 */
[----:B---3--:R-:W3:Y:S04]  /*8c40*/  LDL.LU R129, [R1+0x1c] ;  /* 0x00001c0001817983 */ /* 0x008ee80000300800 */
[----:B0-----:R-:W3:Y:S04]  /*8c50*/  LDL.LU R130, [R1+0x18] ;  /* 0x0000180001827983 */ /* 0x001ee80000300800 */
        /* <DEDUP_REMOVED lines=17> */
[----:B------:R-:W-:Y:S01]  /*8d70*/  STS.U16 [R124+UR4+0xac80], R88 ;  /* 0x00ac80587c007988 */ /* 0x000fe20008000404 */
[----:B------:R-:W-:-:S03]  /*8d80*/  LOP3.LUT R0, R140, 0x20, RZ, 0x3c, !PT ;  /* 0x000000208c007812 */ /* 0x000fc600078e3cff */
[----:B------:R-:W-:Y:S04]  /*8d90*/  STS.U16 [R124+UR4+0x3080], R87 ;  /* 0x003080577c007988 */ /* 0x000fe80008000404 */
[----:B------:R-:W-:Y:S04]  /*8da0*/  STS.U16 [R124+UR4+0xb080], R86 ;  /* 0x00b080567c007988 */ /* 0x000fe80008000404 */
[----:B------:R-:W-:Y:S04]  /*8db0*/  STS.U16 [R124+UR4+0x3480], R85 ;  /* 0x003480557c007988 */ /* 0x000fe80008000404 */
[----:B------:R-:W-:Y:S04]  /*8dc0*/  STS.U16 [R124+UR4+0xb480], R84 ;  /* 0x00b480547c007988 */ /* 0x000fe80008000404 */
[----:B------:R0:W-:Y:S04]  /*8dd0*/  STS.U16 [R124+UR4+0x3880], R56 ;  /* 0x003880387c007988 */ /* 0x0001e80008000404 */
[----:B------:R1:W-:Y:S04]  /*8de0*/  STS.U16 [R124+UR4+0xb880], R83 ;  /* 0x00b880537c007988 */ /* 0x0003e80008000404 */
[----:B------:R-:W-:Y:S04]  /*8df0*/  STS.U16 [R124+UR4+0x3c80], R82 ;  /* 0x003c80527c007988 */ /* 0x000fe80008000404 */
[----:B------:R1:W-:Y:S01]  /*8e00*/  STS.U16 [R124+UR4+0xbc80], R81 ;  /* 0x00bc80517c007988 */ /* 0x0003e20008000404 */
[C---:B0-----:R-:W-:Y:S01]  /*8e10*/  LOP3.LUT R56, R140.reuse, 0x30, RZ, 0x3c, !PT ;  /* 0x000000308c387812 */ /* 0x041fe200078e3cff */
[----:B-1----:R-:W0:Y:S08]  /*8e20*/  LDC R83, c[0x0][0x3c4] ;  /* 0x0000f100ff537b82 */ /* 0x002e300000000800 */
[----:B------:R-:W1:Y:S08]  /*8e30*/  LDC R81, c[0x0][0x3c4] ;  /* 0x0000f100ff517b82 */ /* 0x000e700000000800 */
[----:B------:R-:W0:Y:S01]  /*8e40*/  LDC R82, c[0x0][0x3c4] ;  /* 0x0000f100ff527b82 */ /* 0x000e220000000800 */
[----:B------:R0:W-:Y:S04]  /*8e50*/  STS.U16 [R0+UR4+0x100], R125 ;  /* 0x0001007d00007988 */ /* 0x0001e80008000404 */
[----:B--2---:R2:W-:Y:S04]  /*8e60*/  STS.U16 [R0+UR4+0x8100], R126 ;  /* 0x0081007e00007988 */ /* 0x0045e80008000404 */
[----:B0-----:R-:W3:Y:S04]  /*8e70*/  LDL.LU R125, [R1+0x84] ;  /* 0x00008400017d7983 */ /* 0x001ee80000300800 */
[----:B----4-:R0:W-:Y:S04]  /*8e80*/  STS.U16 [R0+UR4+0x500], R127 ;  /* 0x0005007f00007988 */ /* 0x0101e80008000404 */
[----:B--2---:R-:W2:Y:S04]  /*8e90*/  LDL.LU R126, [R1+0x80] ;  /* 0x00008000017e7983 */ /* 0x004ea80000300800 */
[----:B-----5:R4:W-:Y:S04]  /*8ea0*/  STS.U16 [R0+UR4+0x8500], R128 ;  /* 0x0085008000007988 */ /* 0x0209e80008000404 */
[----:B0-----:R-:W5:Y:S04]  /*8eb0*/  LDL.LU R127, [R1+0x4c] ;  /* 0x00004c00017f7983 */ /* 0x001f680000300800 */
[----:B---3--:R0:W-:Y:S04]  /*8ec0*/  STS.U16 [R0+UR4+0x900], R129 ;  /* 0x0009008100007988 */ /* 0x0081e80008000404 */
[----:B----4-:R-:W3:Y:S04]  /*8ed0*/  LDL.LU R128, [R1+0x48] ;  /* 0x0000480001807983 */ /* 0x010ee80000300800 */
[----:B------:R4:W-:Y:S04]  /*8ee0*/  STS.U16 [R0+UR4+0x8900], R130 ;  /* 0x0089008200007988 */ /* 0x0009e80008000404 */
[----:B0-----:R-:W3:Y:S04]  /*8ef0*/  LDL.LU R129, [R1+0x14] ;  /* 0x0000140001817983 */ /* 0x001ee80000300800 */
[----:B----4-:R-:W4:Y:S04]  /*8f00*/  LDL.LU R130, [R1+0x10] ;  /* 0x0000100001827983 */ /* 0x010f280000300800 */
[----:B------:R0:W-:Y:S04]  /*8f10*/  STS.U16 [R0+UR4+0xd00], R80 ;  /* 0x000d005000007988 */ /* 0x0001e80008000404 */
[----:B------:R-:W-:Y:S04]  /*8f20*/  STS.U16 [R0+UR4+0x8d00], R79 ;  /* 0x008d004f00007988 */ /* 0x000fe80008000404 */
[----:B------:R1:W-:Y:S01]  /*8f30*/  STS.U16 [R0+UR4+0x1100], R78 ;  /* 0x0011004e00007988 */ /* 0x0003e20008000404 */
[----:B0-----:R-:W0:Y:S03]  /*8f40*/  LDC R80, c[0x0][0x3c4] ;  /* 0x0000f100ff507b82 */ /* 0x001e260000000800 */
[----:B------:R-:W-:Y:S04]  /*8f50*/  STS.U16 [R0+UR4+0x9100], R77 ;  /* 0x0091004d00007988 */ /* 0x000fe80008000404 */
[----:B------:R1:W-:Y:S02]  /*8f60*/  STS.U16 [R0+UR4+0x1500], R76 ;  /* 0x0015004c00007988 */ /* 0x0003e40008000404 */
[----:B-1----:R-:W1:Y:S02]  /*8f70*/  LDC R78, c[0x0][0x3c4] ;  /* 0x0000f100ff4e7b82 */ /* 0x002e640000000800 */
[----:B------:R-:W-:Y:S04]  /*8f80*/  STS.U16 [R0+UR4+0x9500], R75 ;  /* 0x0095004b00007988 */ /* 0x000fe80008000404 */
[----:B------:R0:W-:Y:S02]  /*8f90*/  STS.U16 [R0+UR4+0x1900], R74 ;  /* 0x0019004a00007988 */ /* 0x0001e40008000404 */
[----:B------:R-:W1:Y:S02]  /*8fa0*/  LDC R76, c[0x0][0x3c4] ;  /* 0x0000f100ff4c7b82 */ /* 0x000e640000000800 */
[----:B------:R-:W-:Y:S04]  /*8fb0*/  STS.U16 [R0+UR4+0x9900], R73 ;  /* 0x0099004900007988 */ /* 0x000fe80008000404 */
[----:B------:R0:W-:Y:S02]  /*8fc0*/  STS.U16 [R0+UR4+0x1d00], R72 ;  /* 0x001d004800007988 */ /* 0x0001e40008000404 */
[----:B0-----:R-:W0:Y:S02]  /*8fd0*/  LDC R74, c[0x0][0x3c4] ;  /* 0x0000f100ff4a7b82 */ /* 0x001e240000000800 */
[----:B------:R-:W-:Y:S04]  /*8fe0*/  STS.U16 [R0+UR4+0x9d00], R71 ;  /* 0x009d004700007988 */ /* 0x000fe80008000404 */
[----:B------:R1:W-:Y:S02]  /*8ff0*/  STS.U16 [R0+UR4+0x2100], R70 ;  /* 0x0021004600007988 */ /* 0x0003e40008000404 */
[----:B------:R-:W0:Y:S02]  /*9000*/  LDC R72, c[0x0][0x3c4] ;  /* 0x0000f100ff487b82 */ /* 0x000e240000000800 */
        /* <DEDUP_REMOVED lines=15> */
[----:B------:R0:W-:Y:S04]  /*9100*/  STS.U16 [R0+UR4+0xb500], R59 ;  /* 0x00b5003b00007988 */ /* 0x0001e80008000404 */
[----:B------:R-:W-:Y:S02]  /*9110*/  STS.U16 [R0+UR4+0x3900], R30 ;  /* 0x0039001e00007988 */ /* 0x000fe40008000404 */
[----:B------:R-:W1:Y:S02]  /*9120*/  LDC R60, c[0x0][0x3c4] ;  /* 0x0000f100ff3c7b82 */ /* 0x000e640000000800 */
[----:B------:R-:W-:Y:S04]  /*9130*/  STS.U16 [R0+UR4+0xb900], R58 ;  /* 0x00b9003a00007988 */ /* 0x000fe80008000404 */
[----:B------:R0:W-:Y:S02]  /*9140*/  STS.U16 [R0+UR4+0x3d00], R57 ;  /* 0x003d003900007988 */ /* 0x0001e40008000404 */
[----:B0-----:R-:W0:Y:S02]  /*9150*/  LDC R59, c[0x0][0x3c4] ;  /* 0x0000f100ff3b7b82 */ /* 0x001e240000000800 */
[----:B------:R-:W-:Y:S06]  /*9160*/  STS.U16 [R0+UR4+0xbd00], R55 ;  /* 0x00bd003700007988 */ /* 0x000fec0008000404 */
[----:B------:R-:W0:Y:S08]  /*9170*/  LDC R57, c[0x0][0x3c4] ;  /* 0x0000f100ff397b82 */ /* 0x000e300000000800 */
        /* <DEDUP_REMOVED lines=10> */
[----:B------:R-:W0:Y:S01]  /*9220*/  LDC R79, c[0x0][0x3c4] ;  /* 0x0000f100ff4f7b82 */ /* 0x000e220000000800 */
[----:B------:R0:W-:Y:S04]  /*9230*/  STS.U16 [R56+UR4+0x180], R125 ;  /* 0x0001807d38007988 */ /* 0x0001e80008000404 */
[----:B--2---:R2:W-:Y:S04]  /*9240*/  STS.U16 [R56+UR4+0x8180], R126 ;  /* 0x0081807e38007988 */ /* 0x0045e80008000404 */
[----:B0-----:R-:W4:Y:S04]  /*9250*/  LDL.LU R125, [R1+0x7c] ;  /* 0x00007c00017d7983 */ /* 0x001f280000300800 */
[----:B-----5:R0:W-:Y:S04]  /*9260*/  STS.U16 [R56+UR4+0x580], R127 ;  /* 0x0005807f38007988 */ /* 0x0201e80008000404 */
[----:B--2---:R-:W2:Y:S04]  /*9270*/  LDL.LU R126, [R1+0x78] ;  /* 0x00007800017e7983 */ /* 0x004ea80000300800 */
[----:B---3--:R3:W-:Y:S04]  /*9280*/  STS.U16 [R56+UR4+0x8580], R128 ;  /* 0x0085808038007988 */ /* 0x0087e80008000404 */
[----:B0-----:R-:W5:Y:S04]  /*9290*/  LDL.LU R127, [R1+0x44] ;  /* 0x00004400017f7983 */ /* 0x001f680000300800 */
[----:B------:R0:W-:Y:S04]  /*92a0*/  STS.U16 [R56+UR4+0x980], R129 ;  /* 0x0009808138007988 */ /* 0x0001e80008000404 */
[----:B---3--:R-:W3:Y:S04]  /*92b0*/  LDL.LU R128, [R1+0x40] ;  /* 0x0000400001807983 */ /* 0x008ee80000300800 */
[----:B----4-:R4:W-:Y:S04]  /*92c0*/  STS.U16 [R56+UR4+0x8980], R130 ;  /* 0x0089808238007988 */ /* 0x0109e80008000404 */
[----:B0-----:R-:W3:Y:S04]  /*92d0*/  LDL.LU R129, [R1+0xc] ;  /* 0x00000c0001817983 */ /* 0x001ee80000300800 */
[----:B----4-:R-:W4:Y:S01]  /*92e0*/  LDL.LU R130, [R1+0x8] ;  /* 0x0000080001827983 */ /* 0x010f220000300800 */
[----:B------:R-:W-:-:S03]  /*92f0*/  LOP3.LUT R0, R140, 0x40, RZ, 0x3c, !PT ;  /* 0x000000408c007812 */ /* 0x000fc600078e3cff */
        /* <DEDUP_REMOVED lines=36> */
[----:B0-----:R-:W2:Y:S04]  /*9540*/  LDL.LU R129, [R1+0x4] ;  /* 0x0000040001817983 */ /* 0x001ea80000300800 */
[----:B----4-:R-:W4:Y:S01]  /*9550*/  LDL.LU R130, [R1] ;  /* 0x0000000001827983 */ /* 0x010f220000300800 */
        /* <DEDUP_REMOVED lines=27> */
[----:B-----5:R0:W-:Y:S04]  /*9710*/  STS.U16 [R4+UR4+0x680], R127 ;  /* 0x0006807f04007988 */ /* 0x0201e80008000404 */
[----:B---3--:R3:W-:Y:S04]  /*9720*/  STS.U16 [R4+UR4+0x8680], R128 ;  /* 0x0086808004007988 */ /* 0x0087e80008000404 */
[----:B0-----:R-:W5:Y:S04]  /*9730*/  LDL.LU R127, [R1+0x6c] ;  /* 0x00006c00017f7983 */ /* 0x001f680000300800 */
[----:B--2---:R0:W-:Y:S04]  /*9740*/  STS.U16 [R4+UR4+0xa80], R129 ;  /* 0x000a808104007988 */ /* 0x0041e80008000404 */
[----:B---3--:R-:W2:Y:S04]  /*9750*/  LDL.LU R128, [R1+0x68] ;  /* 0x0000680001807983 */ /* 0x008ea80000300800 */
[----:B----4-:R3:W-:Y:S04]  /*9760*/  STS.U16 [R4+UR4+0x8a80], R130 ;  /* 0x008a808204007988 */ /* 0x0107e80008000404 */
[----:B0-----:R-:W4:Y:S04]  /*9770*/  LDL.LU R129, [R1+0x34] ;  /* 0x0000340001817983 */ /* 0x001f280000300800 */
[----:B---3--:R-:W3:Y:S01]  /*9780*/  LDL.LU R130, [R1+0x30] ;  /* 0x0000300001827983 */ /* 0x008ee20000300800 */
[----:B------:R-:W-:-:S03]  /*9790*/  LOP3.LUT R0, R140, 0x60, RZ, 0x3c, !PT ;  /* 0x000000608c007812 */ /* 0x000fc600078e3cff */
        /* <DEDUP_REMOVED lines=28> */
[----:B------:R-:W-:-:S02]  /*9960*/  PRMT R31, RZ, 0x7610, R31 ;  /* 0x00007610ff1f7816 */ /* 0x000fc4000000001f */
[----:B------:R-:W-:Y:S02]  /*9970*/  PRMT R30, RZ, 0x7610, R30 ;  /* 0x00007610ff1e7816 */ /* 0x000fe4000000001e */
[----:B------:R-:W-:Y:S02]  /*9980*/  PRMT R29, RZ, 0x7610, R29 ;  /* 0x00007610ff1d7816 */ /* 0x000fe4000000001d */
[----:B------:R-:W-:Y:S01]  /*9990*/  PRMT R28, RZ, 0x7610, R28 ;  /* 0x00007610ff1c7816 */ /* 0x000fe2000000001c */
[----:B------:R-:W-:Y:S01]  /*99a0*/  STL [R1+0xf5c], R133 ;  /* 0x000f5c8501007387 */ /* 0x000fe20000100800 */
[----:B------:R-:W-:Y:S02]  /*99b0*/  PRMT R27, RZ, 0x7610, R27 ;  /* 0x00007610ff1b7816 */ /* 0x000fe4000000001b */
[----:B------:R-:W-:Y:S01]  /*99c0*/  PRMT R26, RZ, 0x7610, R26 ;  /* 0x00007610ff1a7816 */ /* 0x000fe2000000001a */
[----:B------:R-:W-:Y:S01]  /*99d0*/  STL [R1+0xf60], R140 ;  /* 0x000f608c01007387 */ /* 0x000fe20000100800 */
[----:B------:R-:W-:-:S02]  /*99e0*/  PRMT R25, RZ, 0x7610, R25 ;  /* 0x00007610ff197816 */ /* 0x000fc40000000019 */
[----:B------:R-:W-:Y:S01]  /*99f0*/  PRMT R24, RZ, 0x7610, R24 ;  /* 0x00007610ff187816 */ /* 0x000fe20000000018 */
[----:B------:R-:W-:Y:S01]  /*9a00*/  STL.64 [R1+0xf68], R30 ;  /* 0x000f681e01007387 */ /* 0x000fe20000100a00 */
[----:B------:R-:W-:Y:S02]  /*9a10*/  PRMT R23, RZ, 0x7610, R23 ;  /* 0x00007610ff177816 */ /* 0x000fe40000000017 */
[----:B------:R-:W-:Y:S01]  /*9a20*/  PRMT R22, RZ, 0x7610, R22 ;  /* 0x00007610ff167816 */ /* 0x000fe20000000016 */
[----:B------:R-:W-:Y:S01]  /*9a30*/  STL.64 [R1+0xf70], R28 ;  /* 0x000f701c01007387 */ /* 0x000fe20000100a00 */
[----:B------:R-:W-:Y:S01]  /*9a40*/  IMAD R57, R57, 0xf, RZ ;  /* 0x0000000f39397824 */ /* 0x000fe200078e02ff */
[----:B------:R-:W-:Y:S02]  /*9a50*/  PRMT R49, RZ, 0x7610, R49 ;  /* 0x00007610ff317816 */ /* 0x000fe40000000031 */
[----:B------:R-:W-:Y:S01]  /*9a60*/  STL.64 [R1+0xf78], R26 ;  /* 0x000f781a01007387 */ /* 0x000fe20000100a00 */
[----:B------:R-:W-:Y:S01]  /*9a70*/  PRMT R48, RZ, 0x7610, R48 ;  /* 0x00007610ff307816 */ /* 0x000fe20000000030 */
[----:B------:R-:W-:-:S02]  /*9a80*/  IMAD R58, R58, 0x17, RZ ;  /* 0x000000173a3a7824 */ /* 0x000fc400078e02ff */
[----:B------:R-:W-:Y:S01]  /*9a90*/  STL.64 [R1+0xf80], R24 ;  /* 0x000f801801007387 */ /* 0x000fe20000100a00 */
[----:B------:R-:W-:-:S03]  /*9aa0*/  IMAD R59, R59, 0x1f, RZ ;  /* 0x0000001f3b3b7824 */ /* 0x000fc600078e02ff */
[----:B------:R-:W-:Y:S01]  /*9ab0*/  STL.64 [R1+0xf88], R22 ;  /* 0x000f881601007387 */ /* 0x000fe20000100a00 */
[----:B0-----:R-:W-:-:S04]  /*9ac0*/  IMAD.WIDE R138, R57, 0x2, R134 ;  /* 0x00000002398a7825 */ /* 0x001fc800078e0286 */
[----:B-1----:R-:W-:Y:S01]  /*9ad0*/  IMAD R60, R60, 0x26, RZ ;  /* 0x000000263c3c7824 */ /* 0x002fe200078e02ff */
[----:B------:R0:W-:Y:S01]  /*9ae0*/  STL.64 [R1+0xf90], R48 ;  /* 0x000f903001007387 */ /* 0x0001e20000100a00 */
[----:B------:R-:W-:Y:S02]  /*9af0*/  IMAD R61, R61, 0x27, RZ ;  /* 0x000000273d3d7824 */ /* 0x000fe400078e02ff */
[----:B------:R-:W-:-:S04]  /*9b00*/  IMAD.WIDE R124, R59, 0x2, R134 ;  /* 0x000000023b7c7825 */ /* 0x000fc800078e0286 */
[----:B------:R-:W-:Y:S02]  /*9b10*/  IMAD R62, R62, 0x2e, RZ ;  /* 0x0000002e3e3e7824 */ /* 0x000fe400078e02ff */
[----:B------:R-:W-:-:S04]  /*9b20*/  IMAD.WIDE R122, R59, 0x2, R136 ;  /* 0x000000023b7a7825 */ /* 0x000fc800078e0288 */
[----:B0-----:R-:W-:-:S04]  /*9b30*/  IMAD.WIDE R48, R60, 0x2, R134 ;  /* 0x000000023c307825 */ /* 0x001fc800078e0286 */
[----:B------:R-:W-:Y:S02]  /*9b40*/  IMAD R63, R63, 0x2f, RZ ;  /* 0x0000002f3f3f7824 */ /* 0x000fe400078e02ff */
[----:B------:R-:W-:-:S04]  /*9b50*/  IMAD.WIDE R120, R61, 0x2, R134 ;  /* 0x000000023d787825 */ /* 0x000fc800078e0286 */
[----:B------:R-:W-:Y:S02]  /*9b60*/  IMAD R64, R64, 0x36, RZ ;  /* 0x0000003640407824 */ /* 0x000fe400078e02ff */
[----:B------:R-:W-:-:S04]  /*9b70*/  IMAD.WIDE R24, R62, 0x2, R134 ;  /* 0x000000023e187825 */ /* 0x000fc800078e0286 */
[----:B------:R-:W-:-:S04]  /*9b80*/  IMAD.WIDE R118, R61, 0x2, R136 ;  /* 0x000000023d767825 */ /* 0x000fc800078e0288 */
[----:B------:R-:W-:-:S04]  /*9b90*/  IMAD.WIDE R26, R62, 0x2, R136 ;  /* 0x000000023e1a7825 */ /* 0x000fc800078e0288 */
[----:B------:R-:W-:Y:S02]  /*9ba0*/  IMAD R65, R65, 0x37, RZ ;  /* 0x0000003741417824 */ /* 0x000fe400078e02ff */
[----:B------:R-:W-:-:S04]  /*9bb0*/  IMAD.WIDE R116, R63, 0x2, R134 ;  /* 0x000000023f747825 */ /* 0x000fc800078e0286 */
[----:B------:R-:W-:Y:S02]  /*9bc0*/  IMAD R66, R66, 0x3e, RZ ;  /* 0x0000003e42427824 */ /* 0x000fe400078e02ff */
[----:B------:R-:W-:-:S04]  /*9bd0*/  IMAD.WIDE R28, R64, 0x2, R134 ;  /* 0x00000002401c7825 */ /* 0x000fc800078e0286 */
        /* <DEDUP_REMOVED lines=8> */
[----:B------:R-:W-:Y:S02]  /*9c60*/  IMAD R69, R69, 0x47, RZ ;  /* 0x0000004745457824 */ /* 0x000fe400078e02ff */
[----:B------:R-:W-:-:S04]  /*9c70*/  IMAD.WIDE R108, R67, 0x2, R134 ;  /* 0x00000002436c7825 */ /* 0x000fc800078e0286 */
[----:B------:R-:W-:Y:S02]  /*9c80*/  IMAD R70, R70, 0x4e, RZ ;  /* 0x0000004e46467824 */ /* 0x000fe400078e02ff */
[----:B------:R-:W-:-:S04]  /*9c90*/  IMAD.WIDE R64, R68, 0x2, R134 ;  /* 0x0000000244407825 */ /* 0x000fc800078e0286 */
[----:B------:R-:W-:-:S04]  /*9ca0*/  IMAD.WIDE R106, R67, 0x2, R136 ;  /* 0x00000002436a7825 */ /* 0x000fc800078e0288 */
[----:B------:R-:W-:Y:S01]  /*9cb0*/  IMAD.WIDE R62, R68, 0x2, R136 ;  /* 0x00000002443e7825 */ /* 0x000fe200078e0288 */
[----:B---3--:R0:W-:Y:S02]  /*9cc0*/  STS.U16 [R0+UR4+0x8700], R130 ;  /* 0x0087008200007988 */ /* 0x0081e40008000404 */
[----:B0-----:R-:W0:Y:S02]  /*9cd0*/  LDC R130, c[0x0][0x3c4] ;  /* 0x0000f100ff827b82 */ /* 0x001e240000000800 */
[----:B--2---:R-:W-:Y:S04]  /*9ce0*/  STS.U16 [R0+UR4+0x8300], R128 ;  /* 0x0083008000007988 */ /* 0x004fe80008000404 */
[----:B----4-:R1:W-:Y:S04]  /*9cf0*/  STS.U16 [R0+UR4+0x700], R129 ;  /* 0x0007008100007988 */ /* 0x0103e80008000404 */
[----:B-----5:R2:W-:Y:S01]  /*9d00*/  STS.U16 [R0+UR4+0x300], R127 ;  /* 0x0003007f00007988 */ /* 0x0205e20008000404 */
[----:B-1----:R-:W-:-:S04]  /*9d10*/  IMAD.WIDE R128, R58, 0x2, R134 ;  /* 0x000000023a807825 */ /* 0x002fc800078e0286 */
[----:B0-----:R-:W-:-:S04]  /*9d20*/  IMAD R130, R130, 0x1e, RZ ;  /* 0x0000001e82827824 */ /* 0x001fc800078e02ff */
[----:B------:R-:W-:-:S04]  /*9d30*/  IMAD.WIDE R22, R130, 0x2, R136 ;  /* 0x0000000282167825 */ /* 0x000fc800078e0288 */
[--C-:B------:R-:W-:Y:S01]  /*9d40*/  IMAD.WIDE R130, R57, 0x2, R136.reuse ;  /* 0x0000000239827825 */ /* 0x100fe200078e0288 */
[----:B------:R0:W-:Y:S03]  /*9d50*/  STL.64 [R1+0x9a8], R22 ;  /* 0x0009a81601007387 */ /* 0x0001e60000100a00 */
[----:B------:R-:W-:Y:S02]  /*9d60*/  IMAD R71, R71, 0x4f, RZ ;  /* 0x0000004f47477824 */ /* 0x000fe400078e02ff */
[----:B--2---:R-:W-:Y:S01]  /*9d70*/  IMAD.WIDE R126, R58, 0x2, R136 ;  /* 0x000000023a7e7825 */ /* 0x004fe200078e0288 */
[----:B------:R-:W-:Y:S03]  /*9d80*/  STL.64 [R1+0x9c8], R138 ;  /* 0x0009c88a01007387 */ /* 0x000fe60000100a00 */
[----:B------:R-:W-:Y:S01]  /*9d90*/  IMAD R72, R72, 0x56, RZ ;  /* 0x0000005648487824 */ /* 0x000fe200078e02ff */
[----:B------:R-:W-:Y:S01]  /*9da0*/  STL.64 [R1+0x9c0], R130 ;  /* 0x0009c08201007387 */ /* 0x000fe20000100a00 */
[----:B------:R-:W-:-:S04]  /*9db0*/  IMAD.WIDE R104, R69, 0x2, R134 ;  /* 0x0000000245687825 */ /* 0x000fc800078e0286 */
[----:B------:R-:W-:Y:S01]  /*9dc0*/  IMAD R73, R73, 0x57, RZ ;  /* 0x0000005749497824 */ /* 0x000fe200078e02ff */
[----:B------:R-:W-:Y:S01]  /*9dd0*/  STL.64 [R1+0x9b8], R128 ;  /* 0x0009b88001007387 */ /* 0x000fe20000100a00 */
[----:B0-----:R-:W-:-:S04]  /*9de0*/  IMAD.WIDE R22, R60, 0x2, R136 ;  /* 0x000000023c167825 */ /* 0x001fc800078e0288 */
[----:B------:R-:W-:Y:S01]  /*9df0*/  IMAD R74, R74, 0x5e, RZ ;  /* 0x0000005e4a4a7824 */ /* 0x000fe200078e02ff */
[----:B------:R-:W-:Y:S01]  /*9e00*/  STL.64 [R1+0x9b0], R126 ;  /* 0x0009b07e01007387 */ /* 0x000fe20000100a00 */
[----:B------:R-:W-:-:S04]  /*9e10*/  IMAD.WIDE R102, R69, 0x2, R136 ;  /* 0x0000000245667825 */ /* 0x000fc800078e0288 */
[----:B------:R-:W-:Y:S01]  /*9e20*/  IMAD R75, R75, 0x5f, RZ ;  /* 0x0000005f4b4b7824 */ /* 0x000fe200078e02ff */
[----:B------:R-:W-:Y:S01]  /*9e30*/  STL.64 [R1+0x9a0], R124 ;  /* 0x0009a07c01007387 */ /* 0x000fe20000100a00 */
[----:B------:R-:W-:Y:S02]  /*9e40*/  IMAD R76, R76, 0x66, RZ ;  /* 0x000000664c4c7824 */ /* 0x000fe400078e02ff */
[----:B------:R-:W-:Y:S01]  /*9e50*/  IMAD R77, R77, 0x67, RZ ;  /* 0x000000674d4d7824 */ /* 0x000fe200078e02ff */
[----:B------:R-:W-:Y:S01]  /*9e60*/  STL.64 [R1+0x990], R48 ;  /* 0x0009903001007387 */ /* 0x000fe20000100a00 */
[----:B------:R-:W-:Y:S02]  /*9e70*/  IMAD R78, R78, 0x6e, RZ ;  /* 0x0000006e4e4e7824 */ /* 0x000fe400078e02ff */
[----:B------:R-:W-:Y:S01]  /*9e80*/  IMAD R81, R81, 0x6f, RZ ;  /* 0x0000006f51517824 */ /* 0x000fe200078e02ff */
[----:B------:R-:W-:Y:S01]  /*9e90*/  STL.64 [R1+0x998], R122 ;  /* 0x0009987a01007387 */ /* 0x000fe20000100a00 */
[----:B------:R-:W-:-:S02]  /*9ea0*/  IMAD R79, R79, 0x76, RZ ;  /* 0x000000764f4f7824 */ /* 0x000fc400078e02ff */
[----:B------:R-:W-:Y:S01]  /*9eb0*/  IMAD R80, R80, 0x7e, RZ ;  /* 0x0000007e50507824 */ /* 0x000fe200078e02ff */
[----:B------:R-:W-:Y:S01]  /*9ec0*/  STL.64 [R1+0x988], R22 ;  /* 0x0009881601007387 */ /* 0x000fe20000100a00 */
[----:B------:R-:W-:Y:S01]  /*9ed0*/  PRMT R55, RZ, 0x7610, R55 ;  /* 0x00007610ff377816 */ /* 0x000fe20000000037 */
[----:B------:R-:W-:Y:S01]  /*9ee0*/  IMAD R82, R82, 0x77, RZ ;  /* 0x0000007752527824 */ /* 0x000fe200078e02ff */
[----:B------:R-:W-:Y:S01]  /*9ef0*/  PRMT R54, RZ, 0x7610, R54 ;  /* 0x00007610ff367816 */ /* 0x000fe20000000036 */
[----:B------:R-:W-:Y:S01]  /*9f00*/  STL.64 [R1+0x980], R120 ;  /* 0x0009807801007387 */ /* 0x000fe20000100a00 */
[----:B------:R-:W-:Y:S01]  /*9f10*/  PRMT R53, RZ, 0x7610, R53 ;  /* 0x00007610ff357816 */ /* 0x000fe20000000035 */
[----:B------:R-:W-:Y:S01]  /*9f20*/  IMAD R83, R83, 0x7f, RZ ;  /* 0x0000007f53537824 */ /* 0x000fe200078e02ff */
[----:B------:R-:W-:Y:S01]  /*9f30*/  PRMT R52, RZ, 0x7610, R52 ;  /* 0x00007610ff347816 */ /* 0x000fe20000000034 */
[----:B------:R-:W-:Y:S01]  /*9f40*/  STL.64 [R1+0x970], R24 ;  /* 0x0009701801007387 */ /* 0x000fe20000100a00 */
[----:B------:R-:W-:Y:S01]  /*9f50*/  PRMT R51, RZ, 0x7610, R51 ;  /* 0x00007610ff337816 */ /* 0x000fe20000000033 */
[----:B------:R-:W0:Y:S02]  /*9f60*/  LDC R57, c[0x0][0x3d4] ;  /* 0x0000f500ff397b82 */ /* 0x000e240000000800 */
[----:B------:R-:W-:Y:S04]  /*9f70*/  STL.64 [R1+0x978], R118 ;  /* 0x0009787601007387 */ /* 0x000fe80000100a00 */
[----:B------:R-:W-:Y:S04]  /*9f80*/  STL.64 [R1+0x968], R26 ;  /* 0x0009681a01007387 */ /* 0x000fe80000100a00 */
[----:B------:R-:W-:Y:S04]  /*9f90*/  STL.64 [R1+0x960], R116 ;  /* 0x0009607401007387 */ /* 0x000fe80000100a00 */
[----:B------:R-:W-:Y:S04]  /*9fa0*/  STL.64 [R1+0x950], R28 ;  /* 0x0009501c01007387 */ /* 0x000fe80000100a00 */
[----:B------:R-:W-:Y:S04]  /*9fb0*/  STL.64 [R1+0x958], R114 ;  /* 0x0009587201007387 */ /* 0x000fe80000100a00 */
[----:B------:R-:W-:Y:S04]  /*9fc0*/  STL.64 [R1+0x948], R30 ;  /* 0x0009481e01007387 */ /* 0x000fe80000100a00 */
[----:B------:R-:W-:Y:S04]  /*9fd0*/  STL.64 [R1+0x940], R112 ;  /* 0x0009407001007387 */ /* 0x000fe80000100a00 */
[----:B------:R-:W-:Y:S01]  /*9fe0*/  STL.64 [R1+0x930], R140 ;  /* 0x0009308c01007387 */ /* 0x000fe20000100a00 */
[----:B------:R-:W-:-:S03]  /*9ff0*/  IMAD.WIDE R60, R70, 0x2, R134 ;  /* 0x00000002463c7825 */ /* 0x000fc600078e0286 */
[----:B------:R-:W-:Y:S04]  /*a000*/  STL.64 [R1+0x938], R110 ;  /* 0x0009386e01007387 */ /* 0x000fe80000100a00 */
[----:B------:R-:W-:Y:S01]  /*a010*/  STL.64 [R1+0x928], R132 ;  /* 0x0009288401007387 */ /* 0x000fe20000100a00 */
[----:B------:R-:W-:-:S03]  /*a020*/  IMAD.WIDE R58, R70, 0x2, R136 ;  /* 0x00000002463a7825 */ /* 0x000fc600078e0288 */
[----:B------:R-:W2:Y:S01]  /*a030*/  LDL.64 R66, [R1+0x9a8] ;  /* 0x0009a80001427983 */ /* 0x000ea20000100a00 */
[----:B------:R-:W-:-:S03]  /*a040*/  IMAD.WIDE R100, R71, 0x2, R134 ;  /* 0x0000000247647825 */ /* 0x000fc600078e0286 */
[----:B------:R-:W-:Y:S04]  /*a050*/  STL.64 [R1+0x920], R108 ;  /* 0x0009206c01007387 */ /* 0x000fe80000100a00 */
[----:B------:R-:W-:Y:S01]  /*a060*/  STL.64 [R1+0x910], R64 ;  /* 0x0009104001007387 */ /* 0x000fe20000100a00 */
[----:B------:R-:W-:-:S03]  /*a070*/  IMAD.WIDE R98, R71, 0x2, R136 ;  /* 0x0000000247627825 */ /* 0x000fc600078e0288 */
[----:B------:R-:W-:Y:S04]  /*a080*/  STL.64 [R1+0x918], R106 ;  /* 0x0009186a01007387 */ /* 0x000fe80000100a00 */
[----:B------:R-:W-:Y:S04]  /*a090*/  STS.U16 [R0+UR4+0x8b00], R164 ;  /* 0x008b00a400007988 */ /* 0x000fe80008000404 */
[----:B------:R1:W-:Y:S04]  /*a0a0*/  STS.U16 [R0+UR4+0xf00], R165 ;  /* 0x000f00a500007988 */ /* 0x0003e80008000404 */
[----:B------:R-:W-:Y:S01]  /*a0b0*/  STL.64 [R1+0x908], R62 ;  /* 0x0009083e01007387 */ /* 0x000fe20000100a00 */
[----:B------:R-:W-:-:S03]  /*a0c0*/  IMAD.WIDE R96, R73, 0x2, R134 ;  /* 0x0000000249607825 */ /* 0x000fc600078e0286 */
[----:B------:R-:W-:Y:S01]  /*a0d0*/  STL.64 [R1+0x900], R104 ;  /* 0x0009006801007387 */ /* 0x000fe20000100a00 */
[----:B-1----:R-:W-:-:S03]  /*a0e0*/  IMAD.WIDE R164, R72, 0x2, R134 ;  /* 0x0000000248a47825 */ /* 0x002fc600078e0286 */
[----:B------:R1:W-:Y:S04]  /*a0f0*/  STS.U16 [R0+UR4+0xb00], R163 ;  /* 0x000b00a300007988 */ /* 0x0003e80008000404 */
[----:B------:R3:W-:Y:S01]  /*a100*/  STL.64 [R1+0x8f0], R60 ;  /* 0x0008f03c01007387 */ /* 0x0007e20000100a00 */
[----:B------:R-:W-:-:S03]  /*a110*/  IMAD.WIDE R160, R74, 0x2, R134 ;  /* 0x000000024aa07825 */ /* 0x000fc600078e0286 */
[----:B------:R-:W-:Y:S01]  /*a120*/  STL.64 [R1+0x8f8], R102 ;  /* 0x0008f86601007387 */ /* 0x000fe20000100a00 */
[----:B-1----:R-:W-:-:S03]  /*a130*/  IMAD.WIDE R162, R72, 0x2, R136 ;  /* 0x0000000248a27825 */ /* 0x002fc600078e0288 */
[----:B------:R1:W-:Y:S01]  /*a140*/  STL.64 [R1+0x8e8], R58 ;  /* 0x0008e83a01007387 */ /* 0x0003e20000100a00 */
[----:B------:R-:W-:-:S03]  /*a150*/  IMAD.WIDE R94, R73, 0x2, R136 ;  /* 0x00000002495e7825 */ /* 0x000fc600078e0288 */
[----:B------:R-:W-:Y:S01]  /*a160*/  STL.64 [R1+0x8e0], R100 ;  /* 0x0008e06401007387 */ /* 0x000fe20000100a00 */
        /* <DEDUP_REMOVED lines=25> */
[----:B------:R-:W-:Y:S04]  /*a300*/  STL.64 [R1+0x880], R152 ;  /* 0x0008809801007387 */ /* 0x000fe80000100a00 */
[----:B------:R-:W-:Y:S01]  /*a310*/  STL.64 [R1+0x848], R86 ;  /* 0x0008485601007387 */ /* 0x000fe20000100a00 */
[----:B------:R-:W-:-:S03]  /*a320*/  IMAD.WIDE R142, R80, 0x2, R136 ;  /* 0x00000002508e7825 */ /* 0x000fc600078e0288 */
[----:B------:R-:W-:Y:S01]  /*a330*/  STL.64 [R1+0x878], R150 ;  /* 0x0008789601007387 */ /* 0x000fe20000100a00 */
[----:B------:R-:W-:-:S03]  /*a340*/  PRMT R50, RZ, 0x7610, R50 ;  /* 0x00007610ff327816 */ /* 0x000fc60000000032 */
[----:B------:R-:W-:Y:S04]  /*a350*/  STL.64 [R1+0x840], R84 ;  /* 0x0008405401007387 */ /* 0x000fe80000100a00 */
[----:B------:R-:W-:Y:S04]  /*a360*/  STL.64 [R1+0x870], R148 ;  /* 0x0008709401007387 */ /* 0x000fe80000100a00 */
[----:B------:R-:W-:Y:S04]  /*a370*/  STL.64 [R1+0x868], R146 ;  /* 0x0008689201007387 */ /* 0x000fe80000100a00 */
[----:B------:R-:W-:Y:S04]  /*a380*/  STL.64 [R1+0x860], R144 ;  /* 0x0008609001007387 */ /* 0x000fe80000100a00 */
[----:B------:R-:W4:Y:S04]  /*a390*/  @P2 LDG.E.U16 R55, desc[UR8][R48.64] ;  /* 0x0000000830372981 */ /* 0x000f28000c1e1500 */
[----:B------:R-:W5:Y:S04]  /*a3a0*/  @P2 LDG.E.U16 R54, desc[UR8][R22.64] ;  /* 0x0000000816362981 */ /* 0x000f68000c1e1500 */
[----:B------:R-:W4:Y:S04]  /*a3b0*/  @P2 LDG.E.U16 R53, desc[UR8][R24.64] ;  /* 0x0000000818352981 */ /* 0x000f28000c1e1500 */
[----:B------:R-:W4:Y:S04]  /*a3c0*/  LDL.LU.64 R48, [R1+0xf90] ;  /* 0x000f900001307983 */ /* 0x000f280000300a00 */
[----:B------:R-:W5:Y:S04]  /*a3d0*/  LDL.LU.64 R22, [R1+0xf88] ;  /* 0x000f880001167983 */ /* 0x000f680000300a00 */
[----:B------:R-:W-:Y:S04]  /*a3e0*/  STL.64 [R1+0x858], R142 ;  /* 0x0008588e01007387 */ /* 0x000fe80000100a00 */
[----:B------:R-:W5:Y:S04]  /*a3f0*/  LDL.LU.64 R24, [R1+0xf80] ;  /* 0x000f800001187983 */ /* 0x000f680000300a00 */
[----:B------:R-:W5:Y:S04]  /*a400*/  @P2 LDG.E.U16 R52, desc[UR8][R26.64] ;  /* 0x000000081a342981 */ /* 0x000f68000c1e1500 */
[----:B------:R-:W5:Y:S04]  /*a410*/  @P2 LDG.E.U16 R51, desc[UR8][R28.64] ;  /* 0x000000081c332981 */ /* 0x000f68000c1e1500 */
[----:B------:R-:W5:Y:S04]  /*a420*/  @P2 LDG.E.U16 R50, desc[UR8][R30.64] ;  /* 0x000000081e322981 */ /* 0x000f68000c1e1500 */
[----:B------:R-:W5:Y:S04]  /*a430*/  LDL.LU.64 R26, [R1+0xf78] ;  /* 0x000f7800011a7983 */ /* 0x000f680000300a00 */
[----:B------:R-:W5:Y:S04]  /*a440*/  LDL.LU.64 R28, [R1+0xf70] ;  /* 0x000f7000011c7983 */ /* 0x000f680000300a00 */
[----:B------:R-:W5:Y:S01]  /*a450*/  LDL.LU.64 R30, [R1+0xf68] ;  /* 0x000f6800011e7983 */ /* 0x000f620000300a00 */
[----:B------:R-:W-:-:S02]  /*a460*/  PRMT R56, RZ, 0x7610, R56 ;  /* 0x00007610ff387816 */ /* 0x000fc40000000038 */
[----:B------:R-:W-:Y:S02]  /*a470*/  PRMT R47, RZ, 0x7610, R47 ;  /* 0x00007610ff2f7816 */ /* 0x000fe4000000002f */
[----:B------:R-:W-:Y:S02]  /*a480*/  PRMT R46, RZ, 0x7610, R46 ;  /* 0x00007610ff2e7816 */ /* 0x000fe4000000002e */
[----:B------:R-:W-:Y:S02]  /*a490*/  PRMT R45, RZ, 0x7610, R45 ;  /* 0x00007610ff2d7816 */ /* 0x000fe4000000002d */
[----:B------:R-:W-:Y:S01]  /*a4a0*/  PRMT R44, RZ, 0x7610, R44 ;  /* 0x00007610ff2c7816 */ /* 0x000fe2000000002c */
[----:B------:R0:W5:Y:S01]  /*a4b0*/  @P2 LDG.E.U16 R47, desc[UR8][R64.64] ;  /* 0x00000008402f2981 */ /* 0x000162000c1e1500 */
[----:B------:R-:W-:-:S03]  /*a4c0*/  PRMT R4, RZ, 0x7610, R4 ;  /* 0x00007610ff047816 */ /* 0x000fc60000000004 */
[----:B------:R1:W5:Y:S04]  /*a4d0*/  @P2 LDG.E.U16 R46, desc[UR8][R62.64] ;  /* 0x000000083e2e2981 */ /* 0x000368000c1e1500 */
[----:B------:R3:W5:Y:S01]  /*a4e0*/  @P2 LDG.E.U16 R45, desc[UR8][R60.64] ;  /* 0x000000083c2d2981 */ /* 0x000762000c1e1500 */
[----:B0-----:R-:W-:-:S03]  /*a4f0*/  IMAD.WIDE R64, R82, 0x2, R134 ;  /* 0x0000000252407825 */ /* 0x001fc600078e0286 */
[----:B------:R0:W5:Y:S01]  /*a500*/  @P2 LDG.E.U16 R44, desc[UR8][R58.64] ;  /* 0x000000083a2c2981 */ /* 0x000162000c1e1500 */
[----:B-1----:R-:W-:-:S04]  /*a510*/  IMAD.WIDE R62, R82, 0x2, R136 ;  /* 0x00000002523e7825 */ /* 0x002fc800078e0288 */
[----:B---3--:R-:W-:-:S04]  /*a520*/  IMAD.WIDE R60, R83, 0x2, R134 ;  /* 0x00000002533c7825 */ /* 0x008fc800078e0286 */
[----:B0-----:R-:W-:-:S05]  /*a530*/  IMAD.WIDE R58, R83, 0x2, R136 ;  /* 0x00000002533a7825 */ /* 0x001fca00078e0288 */
[----:B------:R-:W3:Y:S01]  /*a540*/  @P2 LDG.E.U16 R4, desc[UR8][R58.64] ;  /* 0x000000083a042981 */ /* 0x000ee2000c1e1500 */
[----:B------:R-:W-:Y:S02]  /*a550*/  PRMT R36, RZ, 0x7610, R36 ;  /* 0x00007610ff247816 */ /* 0x000fe40000000024 */
[----:B------:R-:W-:Y:S02]  /*a560*/  PRMT R43, RZ, 0x7610, R43 ;  /* 0x00007610ff2b7816 */ /* 0x000fe4000000002b */
[----:B------:R-:W-:Y:S02]  /*a570*/  PRMT R42, RZ, 0x7610, R42 ;  /* 0x00007610ff2a7816 */ /* 0x000fe4000000002a */
[----:B------:R-:W-:Y:S01]  /*a580*/  PRMT R41, RZ, 0x7610, R41 ;  /* 0x00007610ff297816 */ /* 0x000fe20000000029 */
[----:B------:R-:W3:Y:S01]  /*a590*/  @P2 LDG.E.U16 R36, desc[UR8][R150.64] ;  /* 0x0000000896242981 */ /* 0x000ee2000c1e1500 */
[----:B------:R-:W-:Y:S02]  /*a5a0*/  PRMT R40, RZ, 0x7610, R40 ;  /* 0x00007610ff287816 */ /* 0x000fe40000000028 */
[----:B------:R-:W-:Y:S01]  /*a5b0*/  PRMT R39, RZ, 0x7610, R39 ;  /* 0x00007610ff277816 */ /* 0x000fe20000000027 */
[----:B------:R-:W3:Y:S01]  /*a5c0*/  @P2 LDG.E.U16 R43, desc[UR8][R164.64] ;  /* 0x00000008a42b2981 */ /* 0x000ee2000c1e1500 */
[----:B------:R-:W-:-:S02]  /*a5d0*/  PRMT R38, RZ, 0x7610, R38 ;  /* 0x00007610ff267816 */ /* 0x000fc40000000026 */
[----:B------:R-:W-:Y:S01]  /*a5e0*/  PRMT R37, RZ, 0x7610, R37 ;  /* 0x00007610ff257816 */ /* 0x000fe20000000025 */
[----:B------:R-:W3:Y:S01]  /*a5f0*/  @P2 LDG.E.U16 R42, desc[UR8][R162.64] ;  /* 0x00000008a22a2981 */ /* 0x000ee2000c1e1500 */
[----:B------:R-:W-:Y:S02]  /*a600*/  PRMT R5, RZ, 0x7610, R5 ;  /* 0x00007610ff057816 */ /* 0x000fe40000000005 */
[----:B------:R-:W-:Y:S01]  /*a610*/  PRMT R35, RZ, 0x7610, R35 ;  /* 0x00007610ff237816 */ /* 0x000fe20000000023 */
[----:B------:R-:W3:Y:S01]  /*a620*/  @P2 LDG.E.U16 R41, desc[UR8][R160.64] ;  /* 0x00000008a0292981 */ /* 0x000ee2000c1e1500 */
[----:B------:R-:W-:Y:S02]  /*a630*/  PRMT R34, RZ, 0x7610, R34 ;  /* 0x00007610ff227816 */ /* 0x000fe40000000022 */
[----:B------:R-:W-:Y:S01]  /*a640*/  PRMT R33, RZ, 0x7610, R33 ;  /* 0x00007610ff217816 */ /* 0x000fe20000000021 */
[----:B------:R-:W3:Y:S04]  /*a650*/  @P2 LDG.E.U16 R40, desc[UR8][R158.64] ;  /* 0x000000089e282981 */ /* 0x000ee8000c1e1500 */
[----:B------:R-:W3:Y:S04]  /*a660*/  @P2 LDG.E.U16 R39, desc[UR8][R156.64] ;  /* 0x000000089c272981 */ /* 0x000ee8000c1e1500 */
[----:B------:R-:W3:Y:S04]  /*a670*/  @P2 LDG.E.U16 R38, desc[UR8][R154.64] ;  /* 0x000000089a262981 */ /* 0x000ee8000c1e1500 */
[----:B------:R-:W3:Y:S04]  /*a680*/  @P2 LDG.E.U16 R37, desc[UR8][R152.64] ;  /* 0x0000000898252981 */ /* 0x000ee8000c1e1500 */
[----:B------:R-:W3:Y:S04]  /*a690*/  @P2 LDG.E.U16 R5, desc[UR8][R148.64] ;  /* 0x0000000894052981 */ /* 0x000ee8000c1e1500 */
[----:B------:R-:W3:Y:S04]  /*a6a0*/  @P2 LDG.E.U16 R35, desc[UR8][R146.64] ;  /* 0x0000000892232981 */ /* 0x000ee8000c1e1500 */
[----:B------:R-:W3:Y:S04]  /*a6b0*/  @P2 LDG.E.U16 R34, desc[UR8][R144.64] ;  /* 0x0000000890222981 */ /* 0x000ee8000c1e1500 */
[----:B------:R-:W3:Y:S04]  /*a6c0*/  @P2 LDG.E.U16 R33, desc[UR8][R142.64] ;  /* 0x000000088e212981 */ /* 0x000ee8000c1e1500 */
[----:B--2---:R0:W2:Y:S02]  /*a6d0*/  @P2 LDG.E.U16 R56, desc[UR8][R66.64] ;  /* 0x0000000842382981 */ /* 0x0040a4000c1e1500 */
[----:B0-----:R-:W-:-:S02]  /*a6e0*/  IMAD.WIDE R66, R81, 0x2, R136 ;  /* 0x0000000251427825 */ /* 0x001fc400078e0288 */
[----:B----4-:R-:W4:Y:S04]  /*a6f0*/  @P2 LDG.E.U16 R49, desc[UR8][R140.64] ;  /* 0x000000088c312981 */ /* 0x010f28000c1e1500 */
[----:B------:R-:W4:Y:S01]  /*a700*/  @P2 LDG.E.U16 R48, desc[UR8][R132.64] ;  /* 0x0000000884302981 */ /* 0x000f22000c1e1500 */
[----:B------:R-:W-:Y:S02]  /*a710*/  PRMT R32, RZ, 0x7610, R32 ;  /* 0x00007610ff207816 */ /* 0x000fe40000000020 */
[----:B------:R-:W-:Y:S01]  /*a720*/  PRMT R21, RZ, 0x7610, R21 ;  /* 0x00007610ff157816 */ /* 0x000fe20000000015 */
[----:B-----5:R-:W5:Y:S04]  /*a730*/  @P2 LDG.E.U16 R23, desc[UR8][R114.64] ;  /* 0x0000000872172981 */ /* 0x020f68000c1e1500 */
[----:B------:R-:W5:Y:S04]  /*a740*/  LDL.LU R140, [R1+0xf60] ;  /* 0x000f6000018c7983 */ /* 0x000f680000300800 */
[----:B------:R-:W5:Y:S01]  /*a750*/  LDL.LU R133, [R1+0xf5c] ;  /* 0x000f5c0001857983 */ /* 0x000f620000300800 */
[----:B------:R-:W-:-:S02]  /*a760*/  PRMT R20, RZ, 0x7610, R20 ;  /* 0x00007610ff147816 */ /* 0x000fc40000000014 */
[----:B------:R-:W-:Y:S01]  /*a770*/  PRMT R19, RZ, 0x7610, R19 ;  /* 0x00007610ff137816 */ /* 0x000fe20000000013 */
[----:B------:R-:W5:Y:S01]  /*a780*/  @P2 LDG.E.U16 R25, desc[UR8][R118.64] ;  /* 0x0000000876192981 */ /* 0x000f62000c1e1500 */
[----:B------:R-:W-:Y:S02]  /*a790*/  PRMT R18, RZ, 0x7610, R18 ;  /* 0x00007610ff127816 */ /* 0x000fe40000000012 */
[----:B------:R-:W-:Y:S01]  /*a7a0*/  PRMT R17, RZ, 0x7610, R17 ;  /* 0x00007610ff117816 */ /* 0x000fe20000000011 */
[----:B------:R-:W5:Y:S01]  /*a7b0*/  @P2 LDG.E.U16 R24, desc[UR8][R116.64] ;  /* 0x0000000874182981 */ /* 0x000f62000c1e1500 */
[----:B------:R-:W-:Y:S02]  /*a7c0*/  PRMT R16, RZ, 0x7610, R16 ;  /* 0x00007610ff107816 */ /* 0x000fe40000000010 */
[----:B------:R-:W-:Y:S01]  /*a7d0*/  PRMT R15, RZ, 0x7610, R15 ;  /* 0x00007610ff0f7816 */ /* 0x000fe2000000000f */
[----:B------:R-:W5:Y:S01]  /*a7e0*/  @P2 LDG.E.U16 R27, desc[UR8][R122.64] ;  /* 0x000000087a1b2981 */ /* 0x000f62000c1e1500 */
[----:B------:R-:W-:-:S02]  /*a7f0*/  PRMT R14, RZ, 0x7610, R14 ;  /* 0x00007610ff0e7816 */ /* 0x000fc4000000000e */
[----:B------:R-:W-:Y:S01]  /*a800*/  PRMT R13, RZ, 0x7610, R13 ;  /* 0x00007610ff0d7816 */ /* 0x000fe2000000000d */
[----:B------:R0:W5:Y:S04]  /*a810*/  @P2 LDG.E.U16 R29, desc[UR8][R126.64] ;  /* 0x000000087e1d2981 */ /* 0x000168000c1e1500 */
[----:B------:R1:W5:Y:S04]  /*a820*/  @P2 LDG.E.U16 R31, desc[UR8][R130.64] ;  /* 0x00000008821f2981 */ /* 0x000368000c1e1500 */
[----:B------:R1:W5:Y:S01]  /*a830*/  @P2 LDG.E.U16 R30, desc[UR8][R128.64] ;  /* 0x00000008801e2981 */ /* 0x000362000c1e1500 */
[----:B------:R-:W-:Y:S01]  /*a840*/  PRMT R12, RZ, 0x7610, R12 ;  /* 0x00007610ff0c7816 */ /* 0x000fe2000000000c */
[----:B0-----:R-:W0:Y:S02]  /*a850*/  LDC R127, c[0x0][0x3d8] ;  /* 0x0000f600ff7f7b82 */ /* 0x001e240000000800 */
[----:B------:R-:W-:Y:S01]  /*a860*/  STL.64 [R1+0x838], R66 ;  /* 0x0008384201007387 */ /* 0x000fe20000100a00 */
[----:B-1----:R-:W1:Y:S03]  /*a870*/  S2R R130, SR_TID.X ;  /* 0x0000000000827919 */ /* 0x002e660000002100 */
[----:B------:R-:W-:Y:S04]  /*a880*/  STL.64 [R1+0x830], R64 ;  /* 0x0008304001007387 */ /* 0x000fe80000100a00 */
[----:B------:R-:W-:Y:S04]  /*a890*/  STL.64 [R1+0x828], R62 ;  /* 0x0008283e01007387 */ /* 0x000fe80000100a00 */
[----:B------:R-:W-:Y:S04]  /*a8a0*/  STL.64 [R1+0x820], R60 ;  /* 0x0008203c01007387 */ /* 0x000fe80000100a00 */
[----:B------:R1:W-:Y:S01]  /*a8b0*/  STL.64 [R1+0x818], R58 ;  /* 0x0008183a01007387 */ /* 0x0003e20000100a00 */
[----:B------:R-:W-:-:S02]  /*a8c0*/  PRMT R11, RZ, 0x7610, R11 ;  /* 0x00007610ff0b7816 */ /* 0x000fc4000000000b */
[----:B------:R-:W-:Y:S01]  /*a8d0*/  PRMT R3, RZ, 0x7610, R3 ;  /* 0x00007610ff037816 */ /* 0x000fe20000000003 */
[----:B------:R1:W5:Y:S01]  /*a8e0*/  @P2 LDG.E.U16 R32, desc[UR8][R138.64] ;  /* 0x000000088a202981 */ /* 0x000362000c1e1500 */
[----:B------:R-:W-:Y:S02]  /*a8f0*/  PRMT R2, RZ, 0x7610, R2 ;  /* 0x00007610ff027816 */ /* 0x000fe40000000002 */
[----:B------:R-:W-:Y:S01]  /*a900*/  PRMT R10, RZ, 0x7610, R10 ;  /* 0x00007610ff0a7816 */ /* 0x000fe2000000000a */
[----:B------:R-:W5:Y:S01]  /*a910*/  @P2 LDG.E.U16 R28, desc[UR8][R124.64] ;  /* 0x000000087c1c2981 */ /* 0x000f62000c1e1500 */
[----:B-1----:R-:W1:Y:S01]  /*a920*/  LDC R58, c[0x0][0x3d0] ;  /* 0x0000f400ff3a7b82 */ /* 0x002e620000000800 */
[----:B------:R-:W-:Y:S02]  /*a930*/  PRMT R9, RZ, 0x7610, R9 ;  /* 0x00007610ff097816 */ /* 0x000fe40000000009 */
[----:B------:R-:W5:Y:S01]  /*a940*/  @P2 LDG.E.U16 R26, desc[UR8][R120.64] ;  /* 0x00000008781a2981 */ /* 0x000f62000c1e1500 */
[----:B------:R-:W-:-:S02]  /*a950*/  LOP3.LUT R129, R130, 0x7f, RZ, 0xc0, !PT ;  /* 0x0000007f82817812 */ /* 0x000fc400078ec0ff */
[----:B------:R-:W1:Y:S01]  /*a960*/  S2R R130, SR_CTAID.Y ;  /* 0x0000000000827919 */ /* 0x000e620000002600 */
[----:B------:R-:W-:Y:S01]  /*a970*/  PRMT R8, RZ, 0x7610, R8 ;  /* 0x00007610ff087816 */ /* 0x000fe20000000008 */
[----:B------:R-:W0:Y:S01]  /*a980*/  LDC.64 R138, c[0x0][0x390] ;  /* 0x0000e400ff8a7b82 */ /* 0x000e220000000a00 */
[----:B------:R-:W-:Y:S02]  /*a990*/  PRMT R7, RZ, 0x7610, R7 ;  /* 0x00007610ff077816 */ /* 0x000fe40000000007 */
[----:B------:R-:W-:Y:S01]  /*a9a0*/  PRMT R6, RZ, 0x7610, R6 ;  /* 0x00007610ff067816 */ /* 0x000fe20000000006 */
[----:B---3--:R5:W-:Y:S04]  /*a9b0*/  STS.U16 [R0+UR4+0xb700], R36 ;  /* 0x00b7002400007988 */ /* 0x008be80008000404 */
[----:B------:R-:W3:Y:S04]  /*a9c0*/  @P2 LDG.E.U16 R22, desc[UR8][R112.64] ;  /* 0x0000000870162981 */ /* 0x000ee8000c1e1500 */
[----:B------:R-:W3:Y:S04]  /*a9d0*/  @P2 LDG.E.U16 R21, desc[UR8][R110.64] ;  /* 0x000000086e152981 */ /* 0x000ee8000c1e1500 */
[----:B------:R-:W3:Y:S04]  /*a9e0*/  @P2 LDG.E.U16 R20, desc[UR8][R108.64] ;  /* 0x000000086c142981 */ /* 0x000ee8000c1e1500 */
[----:B------:R-:W3:Y:S04]  /*a9f0*/  @P2 LDG.E.U16 R19, desc[UR8][R106.64] ;  /* 0x000000086a132981 */ /* 0x000ee8000c1e1500 */
[----:B------:R-:W3:Y:S04]  /*aa00*/  @P2 LDG.E.U16 R18, desc[UR8][R104.64] ;  /* 0x0000000868122981 */ /* 0x000ee8000c1e1500 */
[----:B------:R-:W3:Y:S01]  /*aa10*/  @P2 LDG.E.U16 R17, desc[UR8][R102.64] ;  /* 0x0000000866112981 */ /* 0x000ee2000c1e1500 */
[----:B-1----:R-:W-:-:S03]  /*aa20*/  IMAD R58, R130, R58, RZ ;  /* 0x0000003a823a7224 */ /* 0x002fc600078e02ff */
[----:B------:R-:W3:Y:S04]  /*aa30*/  LDL.LU R130, [R1+0xa4] ;  /* 0x0000a40001827983 */ /* 0x000ee80000300800 */
        /* <DEDUP_REMOVED lines=12> */
[----:B------:R1:W3:Y:S04]  /*ab00*/  @P2 LDG.E.U16 R6, desc[UR8][R60.64] ;  /* 0x000000083c062981 */ /* 0x0002e8000c1e1500 */
[----:B--2---:R-:W-:Y:S04]  /*ab10*/  STS.U16 [R0+UR4+0x8f00], R56 ;  /* 0x008f003800007988 */ /* 0x004fe80008000404 */
        /* <DEDUP_REMOVED lines=22> */
[----:B------:R-:W-:Y:S01]  /*ac80*/  STS.U16 [R0+UR4+0x9f00], R48 ;  /* 0x009f003000007988 */ /* 0x000fe20008000404 */
[----:B-----5:R-:W-:-:S05]  /*ac90*/  LOP3.LUT R36, R140, 0x70, RZ, 0x3c, !PT ;  /* 0x000000708c247812 */ /* 0x020fca00078e3cff */
[----:B---3--:R2:W-:Y:S04]  /*aca0*/  STS.U16 [R36+UR4+0x380], R130 ;  /* 0x0003808224007988 */ /* 0x0085e80008000404 */
[----:B--2---:R-:W2:Y:S01]  /*acb0*/  LDL R130, [R1+0xf58] ;  /* 0x000f580001827983 */ /* 0x004ea20000100800 */
[----:B------:R-:W-:Y:S02]  /*acc0*/  IMAD R57, R129, R57, RZ ;  /* 0x0000003981397224 */ /* 0x000fe400078e02ff */
[----:B------:R-:W3:Y:S01]  /*acd0*/  S2R R129, SR_TID.X ;  /* 0x0000000000817919 */ /* 0x000ee20000002100 */
[----:B------:R4:W-:Y:S02]  /*ace0*/  STS.U16 [R36+UR4+0x8380], R133 ;  /* 0x0083808524007988 */ /* 0x0009e40008000404 */
[----:B----4-:R-:W4:Y:S01]  /*acf0*/  S2R R133, SR_TID.X ;  /* 0x0000000000857919 */ /* 0x010f220000002100 */
[----:B------:R-:W-:-:S02]  /*ad00*/  SHF.L.U32 R59, R57, 0x1, RZ ;  /* 0x00000001393b7819 */ /* 0x000fc400000006ff */
[----:B-1----:R-:W-:Y:S01]  /*ad10*/  SHF.L.U32 R60, R58, 0x1, RZ ;  /* 0x000000013a3c7819 */ /* 0x002fe200000006ff */
[----:B------:R-:W-:-:S03]  /*ad20*/  IMAD.HI R57, R57, 0x2, RZ ;  /* 0x0000000239397827 */ /* 0x000fc600078e02ff */
[----:B0-----:R-:W-:Y:S01]  /*ad30*/  IADD3 R138, P3, P4, R59, R138, R60 ;  /* 0x0000008a3b8a7210 */ /* 0x001fe20007c7e03c */
[----:B------:R-:W-:Y:S01]  /*ad40*/  IMAD.HI R58, R58, 0x2, RZ ;  /* 0x000000023a3a7827 */ /* 0x000fe200078e02ff */
[----:B------:R-:W-:-:S04]  /*ad50*/  @!UP0 UIADD3 UR10, UPT, UPT, -UR10, 0x100000, URZ ;  /* 0x001000000a0a8890 */ /* 0x000fc8000fffe1ff */
[----:B------:R-:W-:Y:S02]  /*ad60*/  @!UP0 USHF.L.U32 UR11, UR10, 0xb, URZ ;  /* 0x0000000b0a0b8899 */ /* 0x000fe400080006ff */
[----:B------:R-:W-:Y:S01]  /*ad70*/  @!UP0 USHF.L.U32 UR10, UR10, 0x1, URZ ;  /* 0x000000010a0a8899 */ /* 0x000fe200080006ff */
[----:B------:R-:W-:Y:S02]  /*ad80*/  IADD3.X R139, PT, PT, R57, R139, R58, P3, P4 ;  /* 0x0000008b398b7210 */ /* 0x000fe40001fe843a */
[----:B---3--:R-:W-:-:S04]  /*ad90*/  SHF.R.U32.HI R129, RZ, 0x5, R129 ;  /* 0x00000005ff817819 */ /* 0x008fc80000011681 */
[----:B------:R-:W-:Y:S01]  /*ada0*/  ISETP.EQ.U32.AND P3, PT, R129, RZ, P2 ;  /* 0x000000ff8100720c */ /* 0x000fe20001762070 */
[----:B------:R-:W-:Y:S01]  /*adb0*/  VOTEU.ALL UP1, P1 ;  /* 0x0000000000ff7886 */ /* 0x000fe20000820000 */
[----:B------:R-:W-:Y:S01]  /*adc0*/  STS.U16 [R36+UR4+0x780], R32 ;  /* 0x0007802024007988 */ /* 0x000fe20008000404 */
[----:B------:R-:W-:-:S03]  /*add0*/  UIADD3 UR74, UPT, UPT, UR5, 0x100000, URZ ;  /* 0x00100000054a7890 */ /* 0x000fc6000fffe0ff */
[----:B------:R-:W-:Y:S04]  /*ade0*/  STS.U16 [R36+UR4+0x8780], R31 ;  /* 0x0087801f24007988 */ /* 0x000fe80008000404 */
[----:B------:R-:W-:Y:S01]  /*adf0*/  STS.U16 [R36+UR4+0xb80], R30 ;  /* 0x000b801e24007988 */ /* 0x000fe20008000404 */
[----:B----4-:R-:W-:-:S03]  /*ae00*/  LOP3.LUT R133, R133, 0x3f, RZ, 0xc0, !PT ;  /* 0x0000003f85857812 */ /* 0x010fc600078ec0ff */
        /* <DEDUP_REMOVED lines=21> */
[----:B------:R0:W-:Y:S04]  /*af60*/  STS.U16 [R36+UR4+0x3780], R10 ;  /* 0x0037800a24007988 */ /* 0x0001e80008000404 */
[----:B------:R0:W-:Y:S04]  /*af70*/  STS.U16 [R36+UR4+0xb780], R9 ;  /* 0x00b7800924007988 */ /* 0x0001e80008000404 */
[----:B------:R0:W-:Y:S04]  /*af80*/  STS.U16 [R36+UR4+0x3b80], R8 ;  /* 0x003b800824007988 */ /* 0x0001e80008000404 */
[----:B------:R0:W-:Y:S04]  /*af90*/  STS.U16 [R36+UR4+0xbb80], R7 ;  /* 0x00bb800724007988 */ /* 0x0001e80008000404 */
[----:B------:R0:W-:Y:S04]  /*afa0*/  STS.U16 [R36+UR4+0x3f80], R6 ;  /* 0x003f800624007988 */ /* 0x0001e80008000404 */
[----:B------:R0:W-:Y:S01]  /*afb0*/  STS.U16 [R36+UR4+0xbf80], R4 ;  /* 0x00bf800424007988 */ /* 0x0001e20008000404 */
[----:B------:R1:W-:Y:S06]  /*afc0*/  MEMBAR.ALL.CTA ;  /* 0x0000000000007992 */ /* 0x0003ec0000008000 */
[----:B-1----:R-:W-:Y:S04]  /*afd0*/  FENCE.VIEW.ASYNC.S ;  /* 0x00000000000073c6 */ /* 0x002fe80000000000 */
[----:B------:R-:W1:Y:S02]  /*afe0*/  FENCE.VIEW.ASYNC.S ;  /* 0x00000000000073c6 */ /* 0x000e640000000000 */
[----:B-1----:R0:W1:Y:S01]  /*aff0*/  @!UP1 SYNCS.EXCH.64 URZ, [UR4+0x10000], UR10 ;  /* 0x0100000a04ff95b2 */ /* 0x0020620008000100 */
[----:B------:R-:W-:-:S02]  /*b000*/  SHF.L.U32 R133, R133, 0x1, RZ ;  /* 0x0000000185857819 */ /* 0x000fc400000006ff */
[----:B------:R-:W-:Y:S02]  /*b010*/  PRMT R0, RZ, 0x7610, R0 ;  /* 0x00007610ff007816 */ /* 0x000fe40000000000 */
[----:B--2---:R-:W-:Y:S01]  /*b020*/  IADD3 R2, PT, PT, R130, 0x10000, RZ ;  /* 0x0001000082027810 */ /* 0x004fe20007ffe0ff */
[----:B-1----:R-:W-:Y:S06]  /*b030*/  BAR.SYNC.DEFER_BLOCKING 0x0 ;  /* 0x0000000000007b1d */ /* 0x002fec0000010000 */
[----:B0-----:R-:W-:Y:S05]  /*b040*/  @!P3 BRA `(.L_x_6) ;  /* 0x0000000400b8b947 */ /* 0x001fea0003800000 */
[----:B------:R-:W-:Y:S02]  /*b050*/  IADD3 R3, PT, PT, R130, 0x30000, RZ ;  /* 0x0003000082037810 */ /* 0x000fe40007ffe0ff */
[----:B------:R-:W-:Y:S02]  /*b060*/  ELECT P4, URZ, PT ;  /* 0x0000000000ff782f */ /* 0x000fe40003880000 */
[----:B------:R-:W-:Y:S01]  /*b070*/  MOV.SPILL R6, UR7 ;  /* 0x0000000700067c02 */ /* 0x000fe20009000f00 */
[----:B------:R-:W-:Y:S01]  /*b080*/  UMOV UR76, 0x0 ;  /* 0x00000000004c7882 */ /* 0x000fe20000000000 */
[----:B------:R-:W-:Y:S01]  /*b090*/  SHF.R.U32.HI R3, RZ, 0x4, R3 ;  /* 0x00000004ff037819 */ /* 0x000fe20000011603 */
[----:B------:R-:W-:Y:S01]  /*b0a0*/  UMOV UR77, 0x4208490 ;  /* 0x04208490004d7882 */ /* 0x000fe20000000000 */
[----:B------:R-:W-:Y:S01]  /*b0b0*/  UMOV UR24, 0x0 ;  /* 0x0000000000187882 */ /* 0x000fe20000000000 */
[----:B------:R-:W-:Y:S01]  /*b0c0*/  UMOV UR25, 0x4208490 ;  /* 0x0420849000197882 */ /* 0x000fe20000000000 */
[----:B------:R-:W-:Y:S01]  /*b0d0*/  SGXT.U32 R3, R3, 0xe ;  /* 0x0000000e0303781a */ /* 0x000fe20000000000 */
[----:B------:R-:W-:Y:S01]  /*b0e0*/  UMOV UR48, 0x0 ;  /* 0x0000000000307882 */ /* 0x000fe20000000000 */
[----:B------:R-:W-:Y:S01]  /*b0f0*/  UMOV UR49, 0x4208490 ;  /* 0x0420849000317882 */ /* 0x000fe20000000000 */
[----:B------:R-:W-:Y:S01]  /*b100*/  UMOV UR66, 0x0 ;  /* 0x0000000000427882 */ /* 0x000fe20000000000 */
[C---:B------:R-:W-:Y:S01]  /*b110*/  R2UR UR10, R3.reuse ;  /* 0x00000000030a72ca */ /* 0x040fe200000e0000 */
[----:B------:R-:W-:Y:S01]  /*b120*/  UMOV UR67, 0x4208490 ;  /* 0x0420849000437882 */ /* 0x000fe20000000000 */
[----:B------:R-:W-:Y:S01]  /*b130*/  IADD3 R3, P5, PT, R3, 0x80, RZ ;  /* 0x0000008003037810 */ /* 0x000fe20007fbe0ff */
[----:B------:R-:W-:Y:S01]  /*b140*/  UMOV UR64, 0x0 ;  /* 0x0000000000407882 */ /* 0x000fe20000000000 */
[----:B------:R-:W-:Y:S01]  /*b150*/  @P4 MOV R5, 0x40004040 ;  /* 0x4000404000054802 */ /* 0x000fe20000000f00 */
[----:B------:R-:W-:Y:S01]  /*b160*/  UMOV UR65, 0x4208490 ;  /* 0x0420849000417882 */ /* 0x000fe20000000000 */
[----:B------:R-:W-:Y:S01]  /*b170*/  R2UR UR18, R3 ;  /* 0x00000000031272ca */ /* 0x000fe200000e0000 */
[----:B------:R-:W-:Y:S01]  /*b180*/  IMAD.U32 R3, RZ, RZ, UR4 ;  /* 0x00000004ff037e24 */ /* 0x000fe2000f8e00ff */
[C---:B------:R-:W-:Y:S01]  /*b190*/  @P4 R2UR UR17, R5.reuse ;  /* 0x00000000051142ca */ /* 0x040fe200000e0000 */
[----:B------:R-:W-:Y:S01]  /*b1a0*/  UMOV UR7, 0x4208490 ;  /* 0x0420849000077882 */ /* 0x000fe20000000000 */
[----:B------:R-:W-:Y:S01]  /*b1b0*/  @P4 R2UR UR73, R5 ;  /* 0x00000000054942ca */ /* 0x000fe200000e0000 */
[----:B------:R-:W-:Y:S01]  /*b1c0*/  UMOV UR50, 0x0 ;  /* 0x0000000000327882 */ /* 0x000fe20000000000 */
[----:B------:R-:W-:Y:S01]  /*b1d0*/  SHF.R.U32.HI R3, RZ, 0x4, R3 ;  /* 0x00000004ff037819 */ /* 0x000fe20000011603 */
[----:B------:R-:W-:Y:S01]  /*b1e0*/  UMOV UR51, 0x4208490 ;  /* 0x0420849000337882 */ /* 0x000fe20000000000 */
[----:B------:R-:W-:Y:S01]  /*b1f0*/  MOV R4, UR10 ;  /* 0x0000000a00047c02 */ /* 0x000fe20008000f00 */
[----:B------:R-:W-:Y:S01]  /*b200*/  UMOV UR44, 0x0 ;  /* 0x00000000002c7882 */ /* 0x000fe20000000000 */
[----:B------:R-:W-:Y:S01]  /*b210*/  SGXT.U32 R3, R3, 0xe ;  /* 0x0000000e0303781a */ /* 0x000fe20000000000 */
[----:B------:R-:W-:Y:S01]  /*b220*/  UMOV UR45, 0x4208490 ;  /* 0x04208490002d7882 */ /* 0x000fe20000000000 */
[----:B------:R-:W-:Y:S01]  /*b230*/  @P4 R2UR UR16, R4 ;  /* 0x00000000041042ca */ /* 0x000fe200000e0000 */
[----:B------:R-:W-:Y:S01]  /*b240*/  UMOV UR40, 0x0 ;  /* 0x0000000000287882 */ /* 0x000fe20000000000 */
[C---:B------:R-:W-:Y:S01]  /*b250*/  R2UR UR10, R3.reuse ;  /* 0x00000000030a72ca */ /* 0x040fe200000e0000 */
[----:B------:R-:W-:Y:S01]  /*b260*/  UMOV UR41, 0x4208490 ;  /* 0x0420849000297882 */ /* 0x000fe20000000000 */
[----:B------:R-:W-:Y:S01]  /*b270*/  IADD3 R3, P6, PT, R3, 0x2, RZ ;  /* 0x0000000203037810 */ /* 0x000fe20007fde0ff */
[----:B------:R-:W-:Y:S01]  /*b280*/  UMOV UR36, 0x0 ;  /* 0x0000000000247882 */ /* 0x000fe20000000000 */
[----:B------:R-:W-:Y:S01]  /*b290*/  MOV.SPILL R7, UR6 ;  /* 0x0000000600077c02 */ /* 0x000fe20009000f00 */
[----:B------:R-:W-:Y:S01]  /*b2a0*/  UMOV UR6, 0x0 ;  /* 0x0000000000067882 */ /* 0x000fe20000000000 */
[----:B------:R-:W-:Y:S01]  /*b2b0*/  R2UR UR12, R3 ;  /* 0x00000000030c72ca */ /* 0x000fe200000e0000 */
[----:B------:R-:W-:Y:S01]  /*b2c0*/  HFMA2 R3, -RZ, RZ, 0, 0 ;  /* 0x00000000ff037431 */ /* 0x000fe200000001ff */
[----:B------:R-:W-:Y:S01]  /*b2d0*/  UMOV UR37, 0x4208490 ;  /* 0x0420849000257882 */ /* 0x000fe20000000000 */
[----:B------:R-:W-:Y:S01]  /*b2e0*/  UMOV UR32, 0x0 ;  /* 0x0000000000207882 */ /* 0x000fe20000000000 */
[----:B------:R-:W-:Y:S01]  /*b2f0*/  UMOV UR33, 0x4208490 ;  /* 0x0420849000217882 */ /* 0x000fe20000000000 */
[----:B------:R-:W-:Y:S01]  /*b300*/  UMOV UR26, 0x0 ;  /* 0x00000000001a7882 */ /* 0x000fe20000000000 */
[----:B------:R-:W-:Y:S01]  /*b310*/  UMOV UR27, 0x4208490 ;  /* 0x04208490001b7882 */ /* 0x000fe20000000000 */
[----:B------:R-:W-:Y:S01]  /*b320*/  MOV R4, UR10 ;  /* 0x0000000a00047c02 */ /* 0x000fe20008000f00 */
[----:B------:R-:W-:Y:S01]  /*b330*/  UMOV UR20, 0x0 ;  /* 0x0000000000147882 */ /* 0x000fe20000000000 */
[----:B------:R-:W-:Y:S01]  /*b340*/  UMOV UR21, 0x4208490 ;  /* 0x0420849000157882 */ /* 0x000fe20000000000 */
[----:B------:R-:W-:Y:S01]  /*b350*/  UMOV UR14, 0x0 ;  /* 0x00000000000e7882 */ /* 0x000fe20000000000 */
[----:B------:R-:W-:Y:S01]  /*b360*/  @P4 R2UR UR72, R4 ;  /* 0x00000000044842ca */ /* 0x000fe200000e0000 */
[----:B------:R-:W-:Y:S01]  /*b370*/  UMOV UR15, 0x4208490 ;  /* 0x04208490000f7882 */ /* 0x000fe20000000000 */
[----:B------:R-:W-:-:S04]  /*b380*/  @P4 MOV R4, R2 ;  /* 0x0000000200044202 */ /* 0x000fc80000000f00 */
[----:B------:R-:W-:Y:S02]  /*b390*/  @P4 R2UR UR10, R4 ;  /* 0x00000000040a42ca */ /* 0x000fe400000e0000 */
[----:B------:R-:W-:-:S06]  /*b3a0*/  CS2R R4, SRZ ;  /* 0x0000000000047805 */ /* 0x000fcc000001ff00 */
[----:B------:R-:W-:Y:S01]  /*b3b0*/  IADD3.X R4, PT, PT, R4, 0x40004040, RZ, P5, !PT ;  /* 0x4000404004047810 */ /* 0x000fe20002ffe4ff */
[----:B------:R-:W-:Y:S01]  /*b3c0*/  UTCHMMA gdesc[UR16], gdesc[UR72], tmem[UR74], tmem[UR76], idesc[UR77], !UPT ;  /* 0x00ff4c48100075ea */ /* 0x000fe2000f80004a */
[----:B------:R-:W-:Y:S02]  /*b3d0*/  IADD3.X R5, PT, PT, R5, 0x40004040, RZ, P6, !PT ;  /* 0x4000404005057810 */ /* 0x000fe400037fe4ff */
[----:B------:R-:W-:Y:S02]  /*b3e0*/  R2UR UR19, R4 ;  /* 0x00000000041372ca */ /* 0x000fe400000e0000 */
[----:B------:R-:W-:-:S11]  /*b3f0*/  R2UR UR13, R5 ;  /* 0x00000000050d72ca */ /* 0x000fd600000e0000 */
[----:B------:R-:W-:Y:S02]  /*b400*/  UIADD3.64 UR54, UPT, UPT, UR18, 0x80, URZ ;  /* 0x0000008012367897 */ /* 0x000fe4000fffe0ff */
[----:B------:R-:W-:Y:S02]  /*b410*/  UIADD3.64 UR58, UPT, UPT, UR12, 0x2, URZ ;  /* 0x000000020c3a7897 */ /* 0x000fe4000fffe0ff */
[----:B------:R0:W-:Y:S01]  /*b420*/  UTCHMMA gdesc[UR18], gdesc[UR12], tmem[UR74], tmem[UR24], idesc[UR25], UPT ;  /* 0x00ff180c120075ea */ /* 0x0001e2000b80004a */
[----:B------:R-:W-:Y:S02]  /*b430*/  UIADD3.64 UR68, UPT, UPT, UR18, 0x100, URZ ;  /* 0x0000010012447897 */ /* 0x000fe4000fffe0ff */
[----:B------:R-:W-:Y:S02]  /*b440*/  UIADD3.64 UR70, UPT, UPT, UR12, 0x4, URZ ;  /* 0x000000040c467897 */ /* 0x000fe4000fffe0ff */
[----:B------:R-:W-:Y:S02]  /*b450*/  UIADD3.64 UR60, UPT, UPT, UR18, 0x180, URZ ;  /* 0x00000180123c7897 */ /* 0x000fe4000fffe0ff */
[----:B------:R-:W-:Y:S01]  /*b460*/  UIADD3.64 UR62, UPT, UPT, UR12, 0x3fe, URZ ;  /* 0x000003fe0c3e7897 */ /* 0x000fe2000fffe0ff */
[----:B------:R1:W-:Y:S01]  /*b470*/  UTCHMMA gdesc[UR54], gdesc[UR58], tmem[UR74], tmem[UR48], idesc[UR49], UPT ;  /* 0x00ff303a360075ea */ /* 0x0003e2000b80004a */
[----:B------:R-:W-:-:S02]  /*b480*/  UIADD3.64 UR30, UPT, UPT, UR18, 0x200, URZ ;  /* 0x00000200121e7897 */ /* 0x000fc4000fffe0ff */
[----:B0-----:R-:W-:Y:S01]  /*b490*/  UIADD3.64 UR24, UPT, UPT, UR12, 0x400, URZ ;  /* 0x000004000c187897 */ /* 0x001fe2000fffe0ff */
[----:B------:R0:W-:Y:S01]  /*b4a0*/  UTCHMMA gdesc[UR68], gdesc[UR70], tmem[UR74], tmem[UR66], idesc[UR67], UPT ;  /* 0x00ff4246440075ea */ /* 0x0001e2000b80004a */
[----:B------:R-:W-:Y:S02]  /*b4b0*/  UIADD3.64 UR56, UPT, UPT, UR18, 0x280, URZ ;  /* 0x0000028012387897 */ /* 0x000fe4000fffe0ff */
[----:B------:R-:W-:Y:S01]  /*b4c0*/  UIADD3.64 UR52, UPT, UPT, UR18, 0x300, URZ ;  /* 0x0000030012347897 */ /* 0x000fe2000fffe0ff */
[----:B------:R-:W-:Y:S01]  /*b4d0*/  UTCHMMA gdesc[UR60], gdesc[UR62], tmem[UR74], tmem[UR64], idesc[UR65], UPT ;  /* 0x00ff403e3c0075ea */ /* 0x000fe2000b80004a */
[----:B------:R-:W-:Y:S02]  /*b4e0*/  UIADD3.64 UR46, UPT, UPT, UR18, 0x380, URZ ;  /* 0x00000380122e7897 */ /* 0x000fe4000fffe0ff */
[----:B-1----:R-:W-:Y:S01]  /*b4f0*/  UIADD3.64 UR58, UPT, UPT, UR12, 0x402, URZ ;  /* 0x000004020c3a7897 */ /* 0x002fe2000fffe0ff */
[----:B------:R1:W-:Y:S01]  /*b500*/  UTCHMMA gdesc[UR30], gdesc[UR24], tmem[UR74], tmem[UR6], idesc[UR7], UPT ;  /* 0x00ff06181e0075ea */ /* 0x0003e2000b80004a */
[----:B------:R-:W-:-:S02]  /*b510*/  UIADD3.64 UR54, UPT, UPT, UR12, 0x404, URZ ;  /* 0x000004040c367897 */ /* 0x000fc4000fffe0ff */
[----:B------:R-:W-:Y:S02]  /*b520*/  UIADD3.64 UR48, UPT, UPT, UR12, 0x7fe, URZ ;  /* 0x000007fe0c307897 */ /* 0x000fe4000fffe0ff */
[----:B------:R-:W-:Y:S02]  /*b530*/  UIADD3.64 UR42, UPT, UPT, UR18, 0x400, URZ ;  /* 0x00000400122a7897 */ /* 0x000fe4000fffe0ff */
[----:B0-----:R-:W-:Y:S02]  /*b540*/  UIADD3.64 UR66, UPT, UPT, UR12, 0x800, URZ ;  /* 0x000008000c427897 */ /* 0x001fe4000fffe0ff */
[----:B------:R-:W-:Y:S01]  /*b550*/  UIADD3.64 UR38, UPT, UPT, UR18, 0x480, URZ ;  /* 0x0000048012267897 */ /* 0x000fe2000fffe0ff */
[----:B-1----:R-:W-:Y:S01]  /*b560*/  R2UR.FILL UR7, R6 ;  /* 0x00000000060772ca */ /* 0x002fe200004e0000 */
[----:B------:R-:W-:Y:S01]  /*b570*/  UIADD3.64 UR76, UPT, UPT, UR12, 0x802, URZ ;  /* 0x000008020c4c7897 */ /* 0x000fe2000fffe0ff */
[----:B------:R-:W-:Y:S01]  /*b580*/  R2UR.FILL UR6, R7 ;  /* 0x00000000070672ca */ /* 0x000fe200004e0000 */
[----:B------:R-:W-:-:S02]  /*b590*/  UIADD3.64 UR34, UPT, UPT, UR18, 0x500, URZ ;  /* 0x0000050012227897 */ /* 0x000fc4000fffe0ff */
[----:B------:R-:W-:Y:S02]  /*b5a0*/  UIADD3.64 UR72, UPT, UPT, UR12, 0x804, URZ ;  /* 0x000008040c487897 */ /* 0x000fe4000fffe0ff */
[----:B------:R-:W-:Y:S02]  /*b5b0*/  UIADD3.64 UR28, UPT, UPT, UR18, 0x580, URZ ;  /* 0x00000580121c7897 */ /* 0x000fe4000fffe0ff */
[----:B------:R-:W-:Y:S02]  /*b5c0*/  UIADD3.64 UR64, UPT, UPT, UR12, 0xbfe, URZ ;  /* 0x00000bfe0c407897 */ /* 0x000fe4000fffe0ff */
[----:B------:R-:W-:Y:S02]  /*b5d0*/  UIADD3.64 UR22, UPT, UPT, UR18, 0x600, URZ ;  /* 0x0000060012167897 */ /* 0x000fe4000fffe0ff */
[----:B------:R-:W-:Y:S01]  /*b5e0*/  UIADD3.64 UR62, UPT, UPT, UR12, 0xc00, URZ ;  /* 0x00000c000c3e7897 */ /* 0x000fe2000fffe0ff */
[----:B------:R-:W-:Y:S01]  /*b5f0*/  UMOV UR68, 0x0 ;  /* 0x0000000000447882 */ /* 0x000fe20000000000 */
[----:B------:R-:W-:Y:S01]  /*b600*/  UMOV UR69, 0x4208490 ;  /* 0x0420849000457882 */ /* 0x000fe20000000000 */
[----:B------:R-:W-:Y:S01]  /*b610*/  UIADD3.64 UR16, UPT, UPT, UR18, 0x680, URZ ;  /* 0x0000068012107897 */ /* 0x000fe2000fffe0ff */
[----:B------:R0:W-:Y:S01]  /*b620*/  UTCHMMA gdesc[UR56], gdesc[UR58], tmem[UR74], tmem[UR68], idesc[UR69], UPT ;  /* 0x00ff443a380075ea */ /* 0x0001e2000b80004a */
[----:B------:R-:W-:Y:S01]  /*b630*/  UIADD3.64 UR60, UPT, UPT, UR12, 0xc02, URZ ;  /* 0x00000c020c3c7897 */ /* 0x000fe2000fffe0ff */
[----:B------:R-:W-:Y:S01]  /*b640*/  UMOV UR70, 0x0 ;  /* 0x0000000000467882 */ /* 0x000fe20000000000 */
[----:B------:R-:W-:Y:S01]  /*b650*/  UMOV UR71, 0x4208490 ;  /* 0x0420849000477882 */ /* 0x000fe20000000000 */
[----:B------:R-:W-:Y:S01]  /*b660*/  UIADD3.64 UR18, UPT, UPT, UR18, 0x700, URZ ;  /* 0x0000070012127897 */ /* 0x000fe2000fffe0ff */
[----:B------:R0:W-:Y:S01]  /*b670*/  UTCHMMA gdesc[UR52], gdesc[UR54], tmem[UR74], tmem[UR70], idesc[UR71], UPT ;  /* 0x00ff4636340075ea */ /* 0x0001e2000b80004a */
[----:B------:R-:W-:Y:S01]  /*b680*/  UIADD3.64 UR12, UPT, UPT, UR12, 0xc04, URZ ;  /* 0x00000c040c0c7897 */ /* 0x000fe2000fffe0ff */
[----:B------:R0:W-:Y:S01]  /*b690*/  UTCHMMA gdesc[UR46], gdesc[UR48], tmem[UR74], tmem[UR50], idesc[UR51], UPT ;  /* 0x00ff32302e0075ea */ /* 0x0001e2000b80004a */
[----:B------:R0:W-:Y:S01]  /*b6a0*/  UTCHMMA gdesc[UR42], gdesc[UR66], tmem[UR74], tmem[UR44], idesc[UR45], UPT ;  /* 0x00ff2c422a0075ea */ /* 0x0001e2000b80004a */
[----:B------:R0:W-:Y:S01]  /*b6b0*/  UTCHMMA gdesc[UR38], gdesc[UR76], tmem[UR74], tmem[UR40], idesc[UR41], UPT ;  /* 0x00ff284c260075ea */ /* 0x0001e2000b80004a */
[----:B------:R0:W-:Y:S01]  /*b6c0*/  UTCHMMA gdesc[UR34], gdesc[UR72], tmem[UR74], tmem[UR36], idesc[UR37], UPT ;  /* 0x00ff2448220075ea */ /* 0x0001e2000b80004a */
[----:B------:R0:W-:Y:S01]  /*b6d0*/  UTCHMMA gdesc[UR28], gdesc[UR64], tmem[UR74], tmem[UR32], idesc[UR33], UPT ;  /* 0x00ff20401c0075ea */ /* 0x0001e2000b80004a */
[----:B------:R0:W-:Y:S01]  /*b6e0*/  UTCHMMA gdesc[UR22], gdesc[UR62], tmem[UR74], tmem[UR26], idesc[UR27], UPT ;  /* 0x00ff1a3e160075ea */ /* 0x0001e2000b80004a */
[----:B------:R0:W-:Y:S02]  /*b6f0*/  UTCHMMA gdesc[UR16], gdesc[UR60], tmem[UR74], tmem[UR20], idesc[UR21], UPT ;  /* 0x00ff143c100075ea */ /* 0x0001e4000b80004a */
[----:B------:R0:W-:Y:S01]  /*b700*/  UTCHMMA gdesc[UR18], gdesc[UR12], tmem[UR74], tmem[UR14], idesc[UR15], UPT ;  /* 0x00ff0e0c120075ea */ /* 0x0001e2000b80004a */
[----:B------:R0:W-:Y:S01]  /*b710*/  UTCBAR [UR10], URZ ;  /* 0x000000ff0a0073e9 */ /* 0x0001e200080000ff */
[----:B------:R-:W-:Y:S01]  /*b720*/  NOP ;  /* 0x0000000000007918 */ /* 0x000fe20000000000 */
.L_x_6:
[----:B------:R-:W-:Y:S05]  /*b730*/  @!P2 BRA `(.L_x_7) ;  /* 0x000000000008a947 */ /* 0x000fea0003800000 */
[----:B------:R-:W1:Y:S02]  /*b740*/  SYNCS.PHASECHK.TRANS64.TRYWAIT P4, [UR4+0x10000], RZ ;  /* 0x010000ffff0075a7 */ /* 0x000e640008081104 */
[----:B-1----:R-:W-:Y:S05]  /*b750*/  @!P4 BRA `(.L_x_8) ;  /* 0x000001dc00f8c947 */ /* 0x002fea0003800000 */
.L_x_7:
[----:B------:R-:W-:Y:S08]  /*b760*/  BAR.SYNC.DEFER_BLOCKING 0x0 ;  /* 0x0000000000007b1d */ /* 0x000ff00000010000 */
[----:B------:R-:W1:Y:S01]  /*b770*/  LDC R113, c[0x0][0x3d8] ;  /* 0x0000f600ff717b82 */ /* 0x000e620000000800 */
[----:B------:R-:W-:Y:S01]  /*b780*/  LDTM.16dp32bit_t0_t15.x64 R4, tmem[UR7+0x100000] ;  /* 0x10000007000479ee */ /* 0x000fe20008b00000 */
[----:B------:R-:W2:Y:S01]  /*b790*/  LDTM.16dp32bit_t16_t31.x64 R4, tmem[UR7+0x100040] ;  /* 0x10004007000479ee */ /* 0x000ea20008b20000 */
[----:B------:R-:W-:Y:S04]  /*b7a0*/  STL [R1+0x1028], R140 ;  /* 0x0010288c01007387 */ /* 0x000fe80000100800 */
[----:B------:R-:W-:Y:S01]  /*b7b0*/  STL.64 [R1+0xf70], R136 ;  /* 0x000f708801007387 */ /* 0x000fe20000100a00 */
[----:B------:R-:W3:Y:S03]  /*b7c0*/  LDC R163, c[0x0][0x3d8] ;  /* 0x0000f600ffa37b82 */ /* 0x000ee60000000800 */
[----:B------:R4:W-:Y:S04]  /*b7d0*/  STL.64 [R1+0x13d8], R136 ;  /* 0x0013d88801007387 */ /* 0x0009e80000100a00 */
[----:B------:R-:W-:Y:S01]  /*b7e0*/  STL.64 [R1+0xf68], R134 ;  /* 0x000f688601007387 */ /* 0x000fe20000100a00 */
[----:B------:R-:W0:Y:S03]  /*b7f0*/  LDC R130, c[0x0][0x3d8] ;  /* 0x0000f600ff827b82 */ /* 0x000e260000000800 */
[----:B------:R-:W-:Y:S04]  /*b800*/  STL.64 [R1+0x1188], R134 ;  /* 0x0011888601007387 */ /* 0x000fe80000100a00 */
[----:B------:R-:W-:Y:S01]  /*b810*/  STL.64 [R1+0xf60], R2 ;  /* 0x000f600201007387 */ /* 0x000fe20000100a00 */
[----:B------:R-:W0:Y:S03]  /*b820*/  LDC R141, c[0x0][0x3d8] ;  /* 0x0000f600ff8d7b82 */ /* 0x000e260000000800 */
[----:B------:R-:W-:Y:S04]  /*b830*/  STL [R1+0x13e0], R3 ;  /* 0x0013e00301007387 */ /* 0x000fe80000100800 */
[----:B--2---:R-:W-:Y:S01]  /*b840*/  STL [R1+0x1078], R4 ;  /* 0x0010780401007387 */ /* 0x004fe20000100800 */
[----:B------:R-:W2:Y:S03]  /*b850*/  LDC R114, c[0x0][0x3d8] ;  /* 0x0000f600ff727b82 */ /* 0x000ea60000000800 */
[----:B------:R-:W-:Y:S04]  /*b860*/  STL [R1+0x1074], R5 ;  /* 0x0010740501007387 */ /* 0x000fe80000100800 */
[----:B------:R-:W-:Y:S01]  /*b870*/  STL.64 [R1+0x11a8], R4 ;  /* 0x0011a80401007387 */ /* 0x000fe20000100a00 */
[----:B------:R-:W0:Y:S03]  /*b880*/  LDC R116, c[0x0][0x3d8] ;  /* 0x0000f600ff747b82 */ /* 0x000e260000000800 */
[----:B------:R-:W-:Y:S04]  /*b890*/  STL [R1+0x1070], R6 ;  /* 0x0010700601007387 */ /* 0x000fe80000100800 */
[----:B------:R-:W-:Y:S01]  /*b8a0*/  STL [R1+0x106c], R7 ;  /* 0x00106c0701007387 */ /* 0x000fe20000100800 */
[----:B----4-:R-:W4:Y:S03]  /*b8b0*/  LDC R136, c[0x0][0x3d8] ;  /* 0x0000f600ff887b82 */ /* 0x010f260000000800 */
[----:B------:R-:W-:Y:S04]  /*b8c0*/  STL.64 [R1+0x11a0], R6 ;  /* 0x0011a00601007387 */ /* 0x000fe80000100a00 */
[----:B------:R-:W-:Y:S01]  /*b8d0*/  STL [R1+0x1068], R8 ;  /* 0x0010680801007387 */ /* 0x000fe20000100800 */
[----:B------:R-:W0:Y:S03]  /*b8e0*/  LDC R115, c[0x0][0x3d8] ;  /* 0x0000f600ff737b82 */ /* 0x000e260000000800 */
[----:B------:R-:W-:Y:S04]  /*b8f0*/  STL [R1+0x1064], R9 ;  /* 0x0010640901007387 */ /* 0x000fe80000100800 */
[----:B------:R0:W-:Y:S01]  /*b900*/  STL.64 [R1+0x1198], R8 ;  /* 0x0011980801007387 */ /* 0x0001e20000100a00 */
[----:B------:R-:W0:Y:S03]  /*b910*/  LDC R164, c[0x0][0x3d8] ;  /* 0x0000f600ffa47b82 */ /* 0x000e260000000800 */
[----:B------:R-:W-:Y:S04]  /*b920*/  STL [R1+0x1060], R10 ;  /* 0x0010600a01007387 */ /* 0x000fe80000100800 */
[----:B------:R-:W-:Y:S01]  /*b930*/  STL [R1+0x1398], R10 ;  /* 0x0013980a01007387 */ /* 0x000fe20000100800 */
[----:B------:R-:W0:Y:S03]  /*b940*/  LDC R102, c[0x0][0x3d8] ;  /* 0x0000f600ff667b82 */ /* 0x000e260000000800 */
[----:B------:R-:W-:Y:S04]  /*b950*/  STL [R1+0x105c], R11 ;  /* 0x00105c0b01007387 */ /* 0x000fe80000100800 */
[----:B------:R-:W-:Y:S01]  /*b960*/  STL.64 [R1+0x13e8], R10 ;  /* 0x0013e80a01007387 */ /* 0x000fe20000100a00 */
[----:B------:R-:W0:Y:S03]  /*b970*/  LDC R146, c[0x0][0x3d8] ;  /* 0x0000f600ff927b82 */ /* 0x000e260000000800 */
[----:B------:R-:W-:Y:S04]  /*b980*/  STL [R1+0x1058], R12 ;  /* 0x0010580c01007387 */ /* 0x000fe80000100800 */
[----:B------:R-:W-:Y:S01]  /*b990*/  STL [R1+0x1054], R13 ;  /* 0x0010540d01007387 */ /* 0x000fe20000100800 */
[----:B------:R-:W0:Y:S03]  /*b9a0*/  LDC R128, c[0x0][0x3d8] ;  /* 0x0000f600ff807b82 */ /* 0x000e260000000800 */
[----:B------:R-:W-:Y:S04]  /*b9b0*/  STL.64 [R1+0x13f0], R12 ;  /* 0x0013f00c01007387 */ /* 0x000fe80000100a00 */
        /* <DEDUP_REMOVED lines=16> */
[----:B------:R-:W2:Y:S03]  /*bac0*/  LDC R105, c[0x0][0x3d8] ;  /* 0x0000f600ff697b82 */ /* 0x000ea60000000800 */
[----:B------:R-:W-:Y:S05]  /*bad0*/  STL.64 [R1+0x1410], R20 ;  /* 0x0014101401007387 */ /* 0x000fea0000100a00 */
[----:B------:R-:W2:Y:S01]  /*bae0*/  LDC R129, c[0x0][0x3d8] ;  /* 0x0000f600ff817b82 */ /* 0x000ea20000000800 */
[----:B------:R-:W-:Y:S01]  /*baf0*/  STL [R1+0x1030], R22 ;  /* 0x0010301601007387 */ /* 0x000fe20000100800 */
[----:B------:R-:W-:-:S03]  /*bb00*/  SHF.L.U32 R127, R127, 0x1, RZ ;  /* 0x000000017f7f7819 */ /* 0x000fc600000006ff */
[----:B------:R-:W-:Y:S03]  /*bb10*/  STL [R1+0x102c], R23 ;  /* 0x00102c1701007387 */ /* 0x000fe60000100800 */
[----:B------:R-:W2:Y:S01]  /*bb20*/  LDC R131, c[0x0][0x3d8] ;  /* 0x0000f600ff837b82 */ /* 0x000ea20000000800 */
[----:B------:R-:W-:Y:S04]  /*bb30*/  STL.64 [R1+0x1418], R22 ;  /* 0x0014181601007387 */ /* 0x000fe80000100a00 */
[----:B------:R-:W-:Y:S03]  /*bb40*/  STL.64 [R1+0x1020], R24 ;  /* 0x0010201801007387 */ /* 0x000fe60000100a00 */
[----:B------:R-:W2:Y:S01]  /*bb50*/  LDC R107, c[0x0][0x3d8] ;  /* 0x0000f600ff6b7b82 */ /* 0x000ea20000000800 */
[----:B------:R-:W-:Y:S07]  /*bb60*/  STL [R1+0x1420], R24 ;  /* 0x0014201801007387 */ /* 0x000fee0000100800 */
[----:B------:R-:W2:Y:S01]  /*bb70*/  LDC R106, c[0x0][0x3d8] ;  /* 0x0000f600ff6a7b82 */ /* 0x000ea20000000800 */
[----:B------:R-:W-:Y:S07]  /*bb80*/  STL.64 [R1+0x1018], R26 ;  /* 0x0010181a01007387 */ /* 0x000fee0000100a00 */
[----:B------:R-:W2:Y:S01]  /*bb90*/  LDC R108, c[0x0][0x3d8] ;  /* 0x0000f600ff6c7b82 */ /* 0x000ea20000000800 */
[----:B------:R3:W-:Y:S01]  /*bba0*/  STL [R1+0x1424], R26 ;  /* 0x0014241a01007387 */ /* 0x0007e20000100800 */
[----:B-1----:R-:W-:Y:S01]  /*bbb0*/  SHF.L.U32 R113, R113, 0x3, RZ ;  /* 0x0000000371717819 */ /* 0x002fe200000006ff */
[----:B0-----:R-:W-:-:S05]  /*bbc0*/  IMAD R130, R130, 0x12, RZ ;  /* 0x0000001282827824 */ /* 0x001fca00078e02ff */
[----:B------:R-:W0:Y:S01]  /*bbd0*/  LDC R132, c[0x0][0x3d8] ;  /* 0x0000f600ff847b82 */ /* 0x000e220000000800 */
[----:B------:R-:W-:Y:S01]  /*bbe0*/  IMAD R141, R141, 0x22, RZ ;  /* 0x000000228d8d7824 */ /* 0x000fe200078e02ff */
[-C--:B------:R-:W-:Y:S01]  /*bbf0*/  IADD3 R8, P6, PT, R127, R138.reuse, RZ ;  /* 0x0000008a7f087210 */ /* 0x080fe20007fde0ff */
[----:B------:R-:W-:Y:S05]  /*bc00*/  STL.64 [R1+0x1010], R28 ;  /* 0x0010101c01007387 */ /* 0x000fea0000100a00 */
[----:B------:R-:W1:Y:S01]  /*bc10*/  LDC R109, c[0x0][0x3d8] ;  /* 0x0000f600ff6d7b82 */ /* 0x000e620000000800 */
[----:B---3--:R-:W-:Y:S01]  /*bc20*/  LEA R26, P4, R163, R138, 0x4 ;  /* 0x0000008aa31a7211 */ /* 0x008fe200078820ff */
[----:B------:R-:W-:Y:S06]  /*bc30*/  STL.64 [R1+0x1008], R30 ;  /* 0x0010081e01007387 */ /* 0x000fec0000100a00 */
[----:B------:R-:W3:Y:S01]  /*bc40*/  LDC R110, c[0x0][0x3d8] ;  /* 0x0000f600ff6e7b82 */ /* 0x000ee20000000800 */
[----:B------:R0:W-:Y:S07]  /*bc50*/  STL.64 [R1+0x1000], R32 ;  /* 0x0010002001007387 */ /* 0x0001ee0000100a00 */
[----:B------:R-:W0:Y:S01]  /*bc60*/  LDC R119, c[0x0][0x3d8] ;  /* 0x0000f600ff777b82 */ /* 0x000e220000000800 */
[----:B------:R-:W-:Y:S07]  /*bc70*/  STL.64 [R1+0xff8], R34 ;  /* 0x000ff82201007387 */ /* 0x000fee0000100a00 */
[----:B------:R-:W0:Y:S08]  /*bc80*/  LDC R137, c[0x0][0x3d8] ;  /* 0x0000f600ff897b82 */ /* 0x000e300000000800 */
[----:B------:R-:W0:Y:S08]  /*bc90*/  LDC R112, c[0x0][0x3d8] ;  /* 0x0000f600ff707b82 */ /* 0x000e300000000800 */
[----:B------:R-:W0:Y:S01]  /*bca0*/  LDC R121, c[0x0][0x3d8] ;  /* 0x0000f600ff797b82 */ /* 0x000e220000000800 */
[----:B--2---:R-:W-:Y:S01]  /*bcb0*/  IMAD R114, R114, 0x9, RZ ;  /* 0x0000000972727824 */ /* 0x004fe200078e02ff */
[----:B----4-:R-:W-:-:S06]  /*bcc0*/  LEA.HI.X.SX32 R9, R136, R139, 0x1, P6 ;  /* 0x0000008b88097211 */ /* 0x010fcc00030f0eff */
[----:B------:R-:W2:Y:S01]  /*bcd0*/  LDC R122, c[0x0][0x3d8] ;  /* 0x0000f600ff7a7b82 */ /* 0x000ea20000000800 */
[----:B------:R-:W-:Y:S01]  /*bce0*/  IMAD R116, R116, 0x11, RZ ;  /* 0x0000001174747824 */ /* 0x000fe200078e02ff */
[----:B------:R-:W-:Y:S01]  /*bcf0*/  LEA.HI.X.SX32 R27, R113, R139, 0x1, P4 ;  /* 0x0000008b711b7211 */ /* 0x000fe200020f0eff */
[----:B------:R-:W-:Y:S05]  /*bd00*/  STL.64 [R1+0xff0], R36 ;  /* 0x000ff02401007387 */ /* 0x000fea0000100a00 */
[----:B------:R-:W4:Y:S01]  /*bd10*/  LDC R148, c[0x0][0x3d8] ;  /* 0x0000f600ff947b82 */ /* 0x000f220000000800 */
[----:B------:R-:W-:Y:S01]  /*bd20*/  SHF.L.U32 R115, R115, 0x4, RZ ;  /* 0x0000000473737819 */ /* 0x000fe200000006ff */
[----:B------:R-:W-:Y:S01]  /*bd30*/  IMAD R102, R102, 0x30, RZ ;  /* 0x0000003066667824 */ /* 0x000fe200078e02ff */
[----:B------:R-:W-:-:S05]  /*bd40*/  IADD3 R134, P5, PT, R130, R138, RZ ;  /* 0x0000008a82867210 */ /* 0x000fca0007fbe0ff */
[----:B------:R-:W0:Y:S01]  /*bd50*/  LDC R142, c[0x0][0x3d8] ;  /* 0x0000f600ff8e7b82 */ /* 0x000e220000000800 */
[----:B------:R-:W-:Y:S01]  /*bd60*/  IMAD R146, R146, 0x32, RZ ;  /* 0x0000003292927824 */ /* 0x000fe200078e02ff */
[-C--:B------:R-:W-:Y:S01]  /*bd70*/  LEA R24, P6, R164, R138.reuse, 0x5 ;  /* 0x0000008aa4187211 */ /* 0x080fe200078c28ff */
[----:B------:R-:W-:Y:S05]  /*bd80*/  STL.64 [R1+0xfe8], R38 ;  /* 0x000fe82601007387 */ /* 0x000fea0000100a00 */
[----:B------:R-:W0:Y:S01]  /*bd90*/  LDC R144, c[0x0][0x3d8] ;  /* 0x0000f600ff907b82 */ /* 0x000e220000000800 */
[----:B------:R-:W-:Y:S01]  /*bda0*/  IADD3 R6, P4, PT, R141, R138, RZ ;  /* 0x0000008a8d067210 */ /* 0x000fe20007f9e0ff */
[----:B------:R-:W-:Y:S06]  /*bdb0*/  STL.64 [R1+0xfe0], R40 ;  /* 0x000fe02801007387 */ /* 0x000fec0000100a00 */
[----:B------:R-:W0:Y:S01]  /*bdc0*/  LDC R111, c[0x0][0x3d8] ;  /* 0x0000f600ff6f7b82 */ /* 0x000e220000000800 */
[----:B------:R-:W-:Y:S07]  /*bdd0*/  STL.64 [R1+0xfd8], R42 ;  /* 0x000fd82a01007387 */ /* 0x000fee0000100a00 */
[----:B------:R-:W0:Y:S01]  /*bde0*/  LDC R156, c[0x0][0x3d8] ;  /* 0x0000f600ff9c7b82 */ /* 0x000e220000000800 */
[----:B------:R-:W-:Y:S07]  /*bdf0*/  STL.64 [R1+0xfd0], R44 ;  /* 0x000fd02c01007387 */ /* 0x000fee0000100a00 */
[----:B------:R-:W0:Y:S08]  /*be00*/  LDC R123, c[0x0][0x3d8] ;  /* 0x0000f600ff7b7b82 */ /* 0x000e300000000800 */
[----:B------:R-:W0:Y:S01]  /*be10*/  LDC R125, c[0x0][0x3d8] ;  /* 0x0000f600ff7d7b82 */ /* 0x000e220000000800 */
[----:B------:R-:W-:Y:S01]  /*be20*/  IMAD R128, R128, 0x18, RZ ;  /* 0x0000001880807824 */ /* 0x000fe200078e02ff */
[----:B------:R-:W-:-:S06]  /*be30*/  LEA.HI.X.SX32 R135, R114, R139, 0x1, P5 ;  /* 0x0000008b72877211 */ /* 0x000fcc00028f0eff */
[----:B------:R-:W0:Y:S01]  /*be40*/  LDC R143, c[0x0][0x3d8] ;  /* 0x0000f600ff8f7b82 */ /* 0x000e220000000800 */
[----:B------:R-:W-:Y:S01]  /*be50*/  IMAD R117, R117, 0x19, RZ ;  /* 0x0000001975757824 */ /* 0x000fe200078e02ff */
[-C--:B------:R-:W-:Y:S01]  /*be60*/  LEA.HI.X.SX32 R25, R115, R139.reuse, 0x1, P6 ;  /* 0x0000008b73197211 */ /* 0x080fe200030f0eff */
[----:B------:R-:W-:Y:S05]  /*be70*/  STL.64 [R1+0xfc8], R46 ;  /* 0x000fc82e01007387 */ /* 0x000fea0000100a00 */
[----:B------:R-:W0:Y:S01]  /*be80*/  LDC R149, c[0x0][0x3d8] ;  /* 0x0000f600ff957b82 */ /* 0x000e220000000800 */
[----:B------:R-:W-:Y:S01]  /*be90*/  LEA.HI.X.SX32 R7, R116, R139, 0x1, P4 ;  /* 0x0000008b74077211 */ /* 0x000fe200020f0eff */
[----:B------:R-:W-:-:S06]  /*bea0*/  IMAD R103, R103, 0x50, RZ ;  /* 0x0000005067677824 */ /* 0x000fcc00078e02ff */
[----:B------:R-:W0:Y:S01]  /*beb0*/  LDC R147, c[0x0][0x3d8] ;  /* 0x0000f600ff937b82 */ /* 0x000e220000000800 */
[----:B------:R-:W-:Y:S01]  /*bec0*/  SHF.L.U32 R118, R118, 0x5, RZ ;  /* 0x0000000576767819 */ /* 0x000fe200000006ff */
[----:B------:R-:W-:-:S06]  /*bed0*/  IMAD R104, R104, 0x60, RZ ;  /* 0x0000006068687824 */ /* 0x000fcc00078e02ff */
[----:B------:R-:W0:Y:S01]  /*bee0*/  LDC R152, c[0x0][0x3d8] ;  /* 0x0000f600ff987b82 */ /* 0x000e220000000800 */
[----:B------:R-:W-:Y:S01]  /*bef0*/  IMAD R105, R105, 0x70, RZ ;  /* 0x0000007069697824 */ /* 0x000fe200078e02ff */
[-C--:B------:R-:W-:Y:S01]  /*bf00*/  IADD3 R22, P5, PT, R102, R138.reuse, RZ ;  /* 0x0000008a66167210 */ /* 0x080fe20007fbe0ff */
[----:B------:R-:W-:Y:S05]  /*bf10*/  STL.64 [R1+0x1120], R46 ;  /* 0x0011202e01007387 */ /* 0x000fea0000100a00 */
[----:B------:R-:W1:Y:S01]  /*bf20*/  LDC R157, c[0x0][0x3d8] ;  /* 0x0000f600ff9d7b82 */ /* 0x000e620000000800 */
[-C--:B------:R-:W-:Y:S01]  /*bf30*/  IADD3 R4, P6, PT, R146, R138.reuse, RZ ;  /* 0x0000008a92047210 */ /* 0x080fe20007fde0ff */
[----:B------:R-:W-:Y:S01]  /*bf40*/  STL.64 [R1+0xfc0], R48 ;  /* 0x000fc03001007387 */ /* 0x000fe20000100a00 */
[----:B------:R-:W-:-:S05]  /*bf50*/  LEA R20, P4, R165, R138, 0x6 ;  /* 0x0000008aa5147211 */ /* 0x000fca00078830ff */
[----:B------:R-:W1:Y:S01]  /*bf60*/  LDC R155, c[0x0][0x3d8] ;  /* 0x0000f600ff9b7b82 */ /* 0x000e620000000800 */
[----:B------:R-:W-:Y:S07]  /*bf70*/  STL.64 [R1+0x1128], R48 ;  /* 0x0011283001007387 */ /* 0x000fee0000100a00 */
[----:B------:R-:W1:Y:S01]  /*bf80*/  LDC R120, c[0x0][0x3d8] ;  /* 0x0000f600ff787b82 */ /* 0x000e620000000800 */
[----:B------:R-:W-:Y:S07]  /*bf90*/  STL.64 [R1+0xfb8], R50 ;  /* 0x000fb83201007387 */ /* 0x000fee0000100a00 */
[----:B------:R-:W1:Y:S08]  /*bfa0*/  LDC R154, c[0x0][0x3d8] ;  /* 0x0000f600ff9a7b82 */ /* 0x000e700000000800 */
[----:B------:R-:W2:Y:S08]  /*bfb0*/  LDC R160, c[0x0][0x3d8] ;  /* 0x0000f600ffa07b82 */ /* 0x000eb00000000800 */
[----:B0-----:R-:W0:Y:S08]  /*bfc0*/  LDC R32, c[0x0][0x3d8] ;  /* 0x0000f600ff207b82 */ /* 0x001e300000000800 */
[----:B------:R-:W0:Y:S01]  /*bfd0*/  LDC R145, c[0x0][0x3d8] ;  /* 0x0000f600ff917b82 */ /* 0x000e220000000800 */
[----:B------:R-:W-:Y:S01]  /*bfe0*/  IMAD R129, R129, 0x28, RZ ;  /* 0x0000002881817824 */ /* 0x000fe200078e02ff */
[-C--:B------:R-:W-:Y:S01]  /*bff0*/  LEA.HI.X.SX32 R23, R128, R139.reuse, 0x1, P5 ;  /* 0x0000008b80177211 */ /* 0x080fe200028f0eff */
[----:B------:R-:W-:Y:S01]  /*c000*/  IMAD R131, R131, 0x38, RZ ;  /* 0x0000003883837824 */ /* 0x000fe200078e02ff */
[----:B------:R-:W-:-:S04]  /*c010*/  LEA.HI.X.SX32 R5, R117, R139, 0x1, P6 ;  /* 0x0000008b75057211 */ /* 0x000fc800030f0eff */
[----:B------:R-:W0:Y:S01]  /*c020*/  LDC R161, c[0x0][0x3d8] ;  /* 0x0000f600ffa17b82 */ /* 0x000e220000000800 */
[----:B------:R-:W-:Y:S01]  /*c030*/  IMAD R33, R107, 0x98, RZ ;  /* 0x000000986b217824 */ /* 0x000fe200078e02ff */
[----:B------:R-:W-:Y:S01]  /*c040*/  LEA.HI.X.SX32 R21, R118, R139, 0x1, P4 ;  /* 0x0000008b76157211 */ /* 0x000fe200020f0eff */
[----:B------:R-:W-:Y:S01]  /*c050*/  STL.64 [R1+0xfb0], R52 ;  /* 0x000fb03401007387 */ /* 0x000fe20000100a00 */
[----:B------:R-:W-:-:S04]  /*c060*/  IMAD R106, R106, 0x90, RZ ;  /* 0x000000906a6a7824 */ /* 0x000fc800078e02ff */
[----:B------:R-:W0:Y:S01]  /*c070*/  LDC R150, c[0x0][0x3d8] ;  /* 0x0000f600ff967b82 */ /* 0x000e220000000800 */
[----:B------:R-:W-:Y:S01]  /*c080*/  IMAD R107, R108, 0xa0, RZ ;  /* 0x000000a06c6b7824 */ /* 0x000fe200078e02ff */
[-C--:B------:R-:W-:Y:S01]  /*c090*/  IADD3 R18, P5, PT, R103, R138.reuse, RZ ;  /* 0x0000008a67127210 */ /* 0x080fe20007fbe0ff */
[----:B------:R-:W-:Y:S01]  /*c0a0*/  STL.64 [R1+0xfa8], R54 ;  /* 0x000fa83601007387 */ /* 0x000fe20000100a00 */
[----:B------:R-:W-:-:S04]  /*c0b0*/  IADD3 R16, P6, PT, R104, R138, RZ ;  /* 0x0000008a68107210 */ /* 0x000fc80007fde0ff */
[----:B------:R-:W0:Y:S01]  /*c0c0*/  LDC R151, c[0x0][0x3d8] ;  /* 0x0000f600ff977b82 */ /* 0x000e220000000800 */
[-C--:B------:R-:W-:Y:S01]  /*c0d0*/  IADD3 R14, P4, PT, R105, R138.reuse, RZ ;  /* 0x0000008a690e7210 */ /* 0x080fe20007f9e0ff */
[----:B------:R-:W-:Y:S01]  /*c0e0*/  STL.64 [R1+0x1138], R54 ;  /* 0x0011383601007387 */ /* 0x000fe20000100a00 */
[----:B------:R-:W-:Y:S01]  /*c0f0*/  IMAD R132, R132, 0x48, RZ ;  /* 0x0000004884847824 */ /* 0x000fe200078e02ff */
[-C--:B------:R-:W-:Y:S01]  /*c100*/  LEA.HI.X.SX32 R19, R129, R139.reuse, 0x1, P5 ;  /* 0x0000008b81137211 */ /* 0x080fe200028f0eff */
[----:B-1----:R-:W-:Y:S01]  /*c110*/  IMAD R30, R109, 0xa8, RZ ;  /* 0x000000a86d1e7824 */ /* 0x002fe200078e02ff */
[----:B------:R-:W-:Y:S02]  /*c120*/  STL.64 [R1+0xfa0], R56 ;  /* 0x000fa03801007387 */ /* 0x000fe40000100a00 */
[----:B------:R-:W1:Y:S01]  /*c130*/  LDC R153, c[0x0][0x3d8] ;  /* 0x0000f600ff997b82 */ /* 0x000e620000000800 */
[----:B---3--:R-:W-:Y:S01]  /*c140*/  IMAD R108, R110, 0xb0, RZ ;  /* 0x000000b06e6c7824 */ /* 0x008fe200078e02ff */
[----:B------:R-:W-:Y:S01]  /*c150*/  STL.64 [R1+0x1140], R56 ;  /* 0x0011403801007387 */ /* 0x000fe20000100a00 */
[-C--:B------:R-:W-:Y:S01]  /*c160*/  LEA.HI.X.SX32 R17, R102, R139.reuse, 0x1, P6 ;  /* 0x0000008b66117211 */ /* 0x080fe200030f0eff */
[----:B------:R-:W-:Y:S01]  /*c170*/  IMAD R109, R112, 0xc0, RZ ;  /* 0x000000c0706d7824 */ /* 0x000fe200078e02ff */
[-C--:B------:R-:W-:Y:S01]  /*c180*/  LEA.HI.X.SX32 R15, R131, R139.reuse, 0x1, P4 ;  /* 0x0000008b830f7211 */ /* 0x080fe200020f0eff */
[----:B------:R-:W-:Y:S01]  /*c190*/  STL.64 [R1+0xf98], R58 ;  /* 0x000f983a01007387 */ /* 0x000fe20000100a00 */
[----:B------:R-:W-:Y:S01]  /*c1a0*/  SHF.L.U32 R119, R119, 0x6, RZ ;  /* 0x0000000677777819 */ /* 0x000fe200000006ff */
[----:B------:R-:W-:Y:S01]  /*c1b0*/  IMAD R110, R121, 0xd0, RZ ;  /* 0x000000d0796e7824 */ /* 0x000fe200078e02ff */
[-C--:B------:R-:W-:Y:S01]  /*c1c0*/  LEA R12, P5, R137, R138.reuse, 0x7 ;  /* 0x0000008a890c7211 */ /* 0x080fe200078a38ff */
[----:B------:R-:W-:Y:S01]  /*c1d0*/  STL.64 [R1+0x1158], R58 ;  /* 0x0011583a01007387 */ /* 0x000fe20000100a00 */
[-C--:B------:R-:W-:Y:S01]  /*c1e0*/  IADD3 R10, P6, PT, R106, R138.reuse, RZ ;  /* 0x0000008a6a0a7210 */ /* 0x080fe20007fde0ff */
[----:B------:R-:W3:Y:S01]  /*c1f0*/  LDC R158, c[0x0][0x3d8] ;  /* 0x0000f600ff9e7b82 */ /* 0x000ee20000000800 */
[-C--:B------:R-:W-:Y:S01]  /*c200*/  IADD3 R2, P4, PT, R107, R138.reuse, RZ ;  /* 0x0000008a6b027210 */ /* 0x080fe20007f9e0ff */
[----:B------:R-:W-:Y:S01]  /*c210*/  STL.64 [R1+0xf90], R60 ;  /* 0x000f903c01007387 */ /* 0x000fe20000100a00 */
[----:B--2---:R-:W-:Y:S01]  /*c220*/  IMAD R29, R122, 0xd8, RZ ;  /* 0x000000d87a1d7824 */ /* 0x004fe200078e02ff */
[-C--:B------:R-:W-:Y:S01]  /*c230*/  LEA.HI.X.SX32 R13, R119, R139.reuse, 0x1, P5 ;  /* 0x0000008b770d7211 */ /* 0x080fe200028f0eff */
[----:B----4-:R-:W-:Y:S01]  /*c240*/  IMAD R122, R148, 0x130, RZ ;  /* 0x00000130947a7824 */ /* 0x010fe200078e02ff */
[----:B------:R-:W-:Y:S01]  /*c250*/  STL.64 [R1+0x1160], R60 ;  /* 0x0011603c01007387 */ /* 0x000fe20000100a00 */
[----:B------:R-:W-:Y:S01]  /*c260*/  IMAD R142, R142, 0x58, RZ ;  /* 0x000000588e8e7824 */ /* 0x000fe200078e02ff */
[-C--:B------:R-:W-:Y:S01]  /*c270*/  LEA.HI.X.SX32 R11, R132, R139.reuse, 0x1, P6 ;  /* 0x0000008b840b7211 */ /* 0x080fe200030f0eff */
[----:B------:R-:W-:Y:S01]  /*c280*/  IMAD R144, R144, 0x68, RZ ;  /* 0x0000006890907824 */ /* 0x000fe200078e02ff */
[----:B------:R-:W-:Y:S01]  /*c290*/  STL.64 [R1+0xf88], R62 ;  /* 0x000f883e01007387 */ /* 0x000fe20000100a00 */
[----:B------:R-:W-:Y:S01]  /*c2a0*/  IMAD R31, R111, 0xb8, RZ ;  /* 0x000000b86f1f7824 */ /* 0x000fe200078e02ff */
[-C--:B------:R-:W-:Y:S01]  /*c2b0*/  LEA.HI.X.SX32 R3, R103, R139.reuse, 0x1, P4 ;  /* 0x0000008b67037211 */ /* 0x080fe200020f0eff */
[----:B------:R-:W-:Y:S01]  /*c2c0*/  IMAD R148, R156, 0x1a0, RZ ;  /* 0x000001a09c947824 */ /* 0x000fe200078e02ff */
[----:B------:R-:W-:Y:S01]  /*c2d0*/  STL.64 [R1+0x1178], R62 ;  /* 0x0011783e01007387 */ /* 0x000fe20000100a00 */
[----:B------:R-:W-:Y:S01]  /*c2e0*/  IMAD R111, R123, 0xe0, RZ ;  /* 0x000000e07b6f7824 */ /* 0x000fe200078e02ff */
[-C--:B------:R-:W-:Y:S01]  /*c2f0*/  IADD3 R136, P5, PT, R108, R138.reuse, RZ ;  /* 0x0000008a6c887210 */ /* 0x080fe20007fbe0ff */
[----:B------:R-:W-:Y:S01]  /*c300*/  IMAD R112, R125, 0xf0, RZ ;  /* 0x000000f07d707824 */ /* 0x000fe200078e02ff */
[-C--:B------:R-:W-:Y:S01]  /*c310*/  IADD3 R164, P6, PT, R109, R138.reuse, RZ ;  /* 0x0000008a6da47210 */ /* 0x080fe20007fde0ff */
[----:B------:R-:W-:Y:S01]  /*c320*/  STL.64 [R1+0xf80], R64 ;  /* 0x000f804001007387 */ /* 0x000fe20000100a00 */
[-C--:B------:R-:W-:Y:S01]  /*c330*/  IADD3 R156, P4, PT, R110, R138.reuse, RZ ;  /* 0x0000008a6e9c7210 */ /* 0x080fe20007f9e0ff */
[----:B------:R-:W2:Y:S01]  /*c340*/  LDC R159, c[0x0][0x3d8] ;  /* 0x0000f600ff9f7b82 */ /* 0x000ea20000000800 */
[----:B------:R-:W-:Y:S01]  /*c350*/  SHF.L.U32 R123, R143, 0x7, RZ ;  /* 0x000000078f7b7819 */ /* 0x000fe200000006ff */
[----:B------:R4:W-:Y:S01]  /*c360*/  STL.64 [R1+0x1180], R64 ;  /* 0x0011804001007387 */ /* 0x0009e20000100a00 */
[----:B------:R-:W-:Y:S01]  /*c370*/  IMAD R124, R149, 0x140, RZ ;  /* 0x00000140957c7824 */ /* 0x000fe200078e02ff */
[-C--:B------:R-:W-:Y:S01]  /*c380*/  LEA.HI.X.SX32 R137, R142, R139.reuse, 0x1, P5 ;  /* 0x0000008b8e897211 */ /* 0x080fe200028f0eff */
[----:B------:R-:W-:Y:S01]  /*c390*/  IMAD R121, R147, 0x120, RZ ;  /* 0x0000012093797824 */ /* 0x000fe200078e02ff */
[----:B------:R-:W-:Y:S02]  /*c3a0*/  STL.64 [R1+0xf78], R66 ;  /* 0x000f784201007387 */ /* 0x000fe40000100a00 */
[----:B------:R-:W2:Y:S01]  /*c3b0*/  LDC R162, c[0x0][0x3d8] ;  /* 0x0000f600ffa27b82 */ /* 0x000ea20000000800 */
[----:B------:R-:W-:Y:S01]  /*c3c0*/  IMAD R143, R152, 0x170, RZ ;  /* 0x00000170988f7824 */ /* 0x000fe200078e02ff */
[----:B------:R1:W-:Y:S01]  /*c3d0*/  STL.64 [R1+0x1190], R66 ;  /* 0x0011904201007387 */ /* 0x0003e20000100a00 */
[----:B------:R-:W-:Y:S01]  /*c3e0*/  IMAD R149, R157, 0x1b0, RZ ;  /* 0x000001b09d957824 */ /* 0x000fe200078e02ff */
[-C--:B------:R-:W-:Y:S01]  /*c3f0*/  LEA.HI.X.SX32 R165, R104, R139.reuse, 0x1, P6 ;  /* 0x0000008b68a57211 */ /* 0x080fe200030f0eff */
[----:B------:R-:W-:Y:S01]  /*c400*/  IMAD R155, R155, 0x78, RZ ;  /* 0x000000789b9b7824 */ /* 0x000fe200078e02ff */
[-C--:B------:R-:W-:Y:S01]  /*c410*/  LEA.HI.X.SX32 R157, R144, R139.reuse, 0x1, P4 ;  /* 0x0000008b909d7211 */ /* 0x080fe200020f0eff */
[----:B------:R-:W-:Y:S01]  /*c420*/  IMAD R28, R120, 0xc8, RZ ;  /* 0x000000c8781c7824 */ /* 0x000fe200078e02ff */
[-C--:B----4-:R-:W-:Y:S01]  /*c430*/  IADD3 R64, P6, PT, R112, R138.reuse, RZ ;  /* 0x0000008a70407210 */ /* 0x090fe20007fde0ff */
[----:B------:R-:W-:Y:S01]  /*c440*/  IMAD R147, R154, 0x190, RZ ;  /* 0x000001909a937824 */ /* 0x000fe200078e02ff */
[-C--:B0-----:R-:W-:Y:S01]  /*c450*/  LEA R62, P4, R32, R138.reuse, 0x8 ;  /* 0x0000008a203e7211 */ /* 0x081fe200078840ff */
[----:B------:R-:W-:Y:S01]  /*c460*/  IMAD R152, R160, 0x1e0, RZ ;  /* 0x000001e0a0987824 */ /* 0x000fe200078e02ff */
[----:B------:R-:W0:Y:S01]  /*c470*/  LDC R154, c[0x0][0x3d8] ;  /* 0x0000f600ff9a7b82 */ /* 0x000e220000000800 */
[----:B------:R-:W-:Y:S01]  /*c480*/  IMAD R120, R145, 0x110, RZ ;  /* 0x0000011091787824 */ /* 0x000fe200078e02ff */
[----:B-1----:R-:W-:Y:S01]  /*c490*/  IADD3 R66, P5, PT, R111, R138, RZ ;  /* 0x0000008a6f427210 */ /* 0x002fe20007fbe0ff */
[----:B------:R-:W-:Y:S01]  /*c4a0*/  IMAD R161, R161, 0x88, RZ ;  /* 0x00000088a1a17824 */ /* 0x000fe200078e02ff */
[----:B------:R-:W-:-:S04]  /*c4b0*/  LEA.HI.X.SX32 R65, R155, R139, 0x1, P6 ;  /* 0x0000008b9b417211 */ /* 0x000fc800030f0eff */
[----:B------:R-:W1:Y:S01]  /*c4c0*/  LDC R160, c[0x0][0x3d8] ;  /* 0x0000f600ffa07b82 */ /* 0x000e620000000800 */
[-C--:B------:R-:W-:Y:S01]  /*c4d0*/  LEA.HI.X.SX32 R67, R105, R139.reuse, 0x1, P5 ;  /* 0x0000008b69437211 */ /* 0x080fe200028f0eff */
[----:B------:R-:W-:Y:S01]  /*c4e0*/  IMAD R125, R150, 0x150, RZ ;  /* 0x00000150967d7824 */ /* 0x000fe200078e02ff */
[-C--:B------:R-:W-:Y:S01]  /*c4f0*/  LEA.HI.X.SX32 R63, R123, R139.reuse, 0x1, P4 ;  /* 0x0000008b7b3f7211 */ /* 0x080fe200020f0eff */
[----:B------:R-:W-:Y:S01]  /*c500*/  IMAD R126, R151, 0x160, RZ ;  /* 0x00000160977e7824 */ /* 0x000fe200078e02ff */
[-C--:B------:R-:W-:Y:S02]  /*c510*/  IADD3 R60, P5, PT, R120, R138.reuse, RZ ;  /* 0x0000008a783c7210 */ /* 0x080fe40007fbe0ff */
[-C--:B------:R-:W-:Y:S01]  /*c520*/  IADD3 R58, P6, PT, R121, R138.reuse, RZ ;  /* 0x0000008a793a7210 */ /* 0x080fe20007fde0ff */
[----:B------:R-:W-:Y:S01]  /*c530*/  IMAD R145, R153, 0x180, RZ ;  /* 0x0000018099917824 */ /* 0x000fe200078e02ff */
[----:B------:R-:W-:Y:S01]  /*c540*/  IADD3 R56, P4, PT, R122, R138, RZ ;  /* 0x0000008a7a387210 */ /* 0x000fe20007f9e0ff */
[----:B------:R-:W4:Y:S01]  /*c550*/  @!P1 SYNCS.CCTL.IV [UR4+0x10000] ;  /* 0x01000000ff0099b1 */ /* 0x000f220008000004 */
[----:B------:R-:W-:-:S02]  /*c560*/  LEA.HI.X.SX32 R61, R161, R139, 0x1, P5 ;  /* 0x0000008ba13d7211 */ /* 0x000fc400028f0eff */
[-C--:B------:R-:W-:Y:S01]  /*c570*/  LEA.HI.X.SX32 R59, R106, R139.reuse, 0x1, P6 ;  /* 0x0000008b6a3b7211 */ /* 0x080fe200030f0eff */
[----:B---3--:R-:W-:Y:S01]  /*c580*/  IMAD R150, R158, 0x1c0, RZ ;  /* 0x000001c09e967824 */ /* 0x008fe200078e02ff */
[-C--:B------:R-:W-:Y:S01]  /*c590*/  LEA.HI.X.SX32 R57, R33, R139.reuse, 0x1, P4 ;  /* 0x0000008b21397211 */ /* 0x080fe200020f0eff */
[----:B--2---:R-:W-:Y:S01]  /*c5a0*/  IMAD R151, R159, 0x1d0, RZ ;  /* 0x000001d09f977824 */ /* 0x004fe200078e02ff */
[-C--:B------:R-:W-:Y:S01]  /*c5b0*/  IADD3 R54, P5, PT, R124, R138.reuse, RZ ;  /* 0x0000008a7c367210 */ /* 0x080fe20007fbe0ff */
[----:B------:R-:W-:Y:S01]  /*c5c0*/  IMAD R153, R162, 0x1f0, RZ ;  /* 0x000001f0a2997824 */ /* 0x000fe200078e02ff */
[-C--:B------:R-:W-:Y:S01]  /*c5d0*/  IADD3 R48, P6, PT, R125, R138.reuse, RZ ;  /* 0x0000008a7d307210 */ /* 0x080fe20007fde0ff */
[----:B0-----:R-:W-:Y:S01]  /*c5e0*/  IMAD R154, R154, 0xf8, RZ ;  /* 0x000000f89a9a7824 */ /* 0x001fe200078e02ff */
[-C--:B------:R-:W-:Y:S01]  /*c5f0*/  IADD3 R46, P4, PT, R126, R138.reuse, RZ ;  /* 0x0000008a7e2e7210 */ /* 0x080fe20007f9e0ff */
[----:B------:R-:W-:Y:S01]  /*c600*/  NOP ;  /* 0x0000000000007918 */ /* 0x000fe20000000000 */
[-C--:B------:R-:W-:Y:S01]  /*c610*/  LEA.HI.X.SX32 R55, R107, R139.reuse, 0x1, P5 ;  /* 0x0000008b6b377211 */ /* 0x080fe200028f0eff */
[----:B-1----:R-:W-:Y:S01]  /*c620*/  IMAD R160, R160, 0xe8, RZ ;  /* 0x000000e8a0a07824 */ /* 0x002fe200078e02ff */
[-C--:B------:R-:W-:Y:S01]  /*c630*/  LEA.HI.X.SX32 R49, R30, R139.reuse, 0x1, P6 ;  /* 0x0000008b1e317211 */ /* 0x080fe200030f0eff */
[----:B------:R-:W4:Y:S01]  /*c640*/  @P2 LDG.E.U16 R0, desc[UR8][R138.64] ;  /* 0x000000088a002981 */ /* 0x000f22000c1e1500 */
[----:B------:R-:W-:Y:S01]  /*c650*/  LEA.HI.X.SX32 R47, R108, R139, 0x1, P4 ;  /* 0x0000008b6c2f7211 */ /* 0x000fe200020f0eff */
[----:B------:R-:W0:Y:S01]  /*c660*/  LDC R107, c[0x0][0x3d8] ;  /* 0x0000f600ff6b7b82 */ /* 0x000e220000000800 */
[-C--:B------:R-:W-:Y:S01]  /*c670*/  IADD3 R44, P5, PT, R143, R138.reuse, RZ ;  /* 0x0000008a8f2c7210 */ /* 0x080fe20007fbe0ff */
[----:B------:R-:W-:Y:S01]  /*c680*/  STL.64 [R1+0x7c0], R8 ;  /* 0x0007c00801007387 */ /* 0x000fe20000100a00 */
[----:B------:R-:W-:-:S02]  /*c690*/  IADD3 R42, P6, PT, R145, R138, RZ ;  /* 0x0000008a912a7210 */ /* 0x000fc40007fde0ff */
[-C--:B------:R-:W-:Y:S01]  /*c6a0*/  IADD3 R40, P4, PT, R147, R138.reuse, RZ ;  /* 0x0000008a93287210 */ /* 0x080fe20007f9e0ff */
[----:B------:R1:W-:Y:S01]  /*c6b0*/  STL.64 [R1+0x7b8], R26 ;  /* 0x0007b81a01007387 */ /* 0x0003e20000100a00 */
[-C--:B------:R-:W-:Y:S01]  /*c6c0*/  LEA.HI.X.SX32 R45, R31, R139.reuse, 0x1, P5 ;  /* 0x0000008b1f2d7211 */ /* 0x080fe200028f0eff */
[----:B------:R-:W2:Y:S01]  /*c6d0*/  LDC R108, c[0x0][0x3d8] ;  /* 0x0000f600ff6c7b82 */ /* 0x000ea20000000800 */
[-C--:B------:R-:W-:Y:S01]  /*c6e0*/  LEA.HI.X.SX32 R43, R109, R139.reuse, 0x1, P6 ;  /* 0x0000008b6d2b7211 */ /* 0x080fe200030f0eff */
[----:B------:R-:W-:Y:S01]  /*c6f0*/  STL.64 [R1+0x7b0], R134 ;  /* 0x0007b08601007387 */ /* 0x000fe20000100a00 */
[-C--:B------:R-:W-:Y:S02]  /*c700*/  LEA.HI.X.SX32 R41, R28, R139.reuse, 0x1, P4 ;  /* 0x0000008b1c297211 */ /* 0x080fe400020f0eff */
[-C--:B------:R-:W-:Y:S01]  /*c710*/  IADD3 R38, P5, PT, R148, R138.reuse, RZ ;  /* 0x0000008a94267210 */ /* 0x080fe20007fbe0ff */
[----:B------:R3:W-:Y:S01]  /*c720*/  STL.64 [R1+0x7a8], R24 ;  /* 0x0007a81801007387 */ /* 0x0007e20000100a00 */
[-C--:B------:R-:W-:Y:S01]  /*c730*/  IADD3 R36, P6, PT, R149, R138.reuse, RZ ;  /* 0x0000008a95247210 */ /* 0x080fe20007fde0ff */
[----:B------:R-:W0:Y:S01]  /*c740*/  LDC R104, c[0x0][0x3d8] ;  /* 0x0000f600ff687b82 */ /* 0x000e220000000800 */
[----:B------:R-:W-:Y:S01]  /*c750*/  IADD3 R34, P4, PT, R150, R138, RZ ;  /* 0x0000008a96227210 */ /* 0x000fe20007f9e0ff */
[----:B------:R-:W-:Y:S01]  /*c760*/  STL.64 [R1+0x7a0], R6 ;  /* 0x0007a00601007387 */ /* 0x000fe20000100a00 */
[----:B------:R-:W-:-:S02]  /*c770*/  LEA.HI.X.SX32 R39, R110, R139, 0x1, P5 ;  /* 0x0000008b6e277211 */ /* 0x000fc400028f0eff */
[-C--:B------:R-:W-:Y:S01]  /*c780*/  LEA.HI.X.SX32 R37, R29, R139.reuse, 0x1, P6 ;  /* 0x0000008b1d257211 */ /* 0x080fe200030f0eff */
[----:B------:R-:W-:Y:S01]  /*c790*/  STL.64 [R1+0x798], R22 ;  /* 0x0007981601007387 */ /* 0x000fe20000100a00 */
[----:B------:R-:W-:Y:S01]  /*c7a0*/  LEA.HI.X.SX32 R35, R111, R139, 0x1, P4 ;  /* 0x0000008b6f237211 */ /* 0x000fe200020f0eff */
[----:B------:R-:W0:Y:S01]  /*c7b0*/  LDC R106, c[0x0][0x3d8] ;  /* 0x0000f600ff6a7b82 */ /* 0x000e220000000800 */
[-C--:B------:R-:W-:Y:S01]  /*c7c0*/  IADD3 R32, P5, PT, R151, R138.reuse, RZ ;  /* 0x0000008a97207210 */ /* 0x080fe20007fbe0ff */
[----:B------:R-:W-:Y:S01]  /*c7d0*/  STL.64 [R1+0x790], R4 ;  /* 0x0007900401007387 */ /* 0x000fe20000100a00 */
[-C--:B------:R-:W-:Y:S02]  /*c7e0*/  IADD3 R30, P6, PT, R152, R138.reuse, RZ ;  /* 0x0000008a981e7210 */ /* 0x080fe40007fde0ff */
[----:B------:R-:W-:Y:S01]  /*c7f0*/  IADD3 R28, P4, PT, R153, R138, RZ ;  /* 0x0000008a991c7210 */ /* 0x000fe20007f9e0ff */
[----:B------:R-:W-:Y:S01]  /*c800*/  STL.64 [R1+0x788], R20 ;  /* 0x0007881401007387 */ /* 0x000fe20000100a00 */
[----:B------:R-:W-:Y:S01]  /*c810*/  PRMT R68, RZ, 0x7610, R68 ;  /* 0x00007610ff447816 */ /* 0x000fe20000000044 */
[----:B------:R-:W0:Y:S01]  /*c820*/  LDC R110, c[0x0][0x3d8] ;  /* 0x0000f600ff6e7b82 */ /* 0x000e220000000800 */
[----:B------:R-:W-:Y:S01]  /*c830*/  PRMT R69, RZ, 0x7610, R69 ;  /* 0x00007610ff457816 */ /* 0x000fe20000000045 */
[----:B------:R-:W-:Y:S01]  /*c840*/  STL.64 [R1+0x780], R18 ;  /* 0x0007801201007387 */ /* 0x000fe20000100a00 */
[----:B------:R-:W-:-:S02]  /*c850*/  PRMT R70, RZ, 0x7610, R70 ;  /* 0x00007610ff467816 */ /* 0x000fc40000000046 */
[----:B------:R-:W-:Y:S01]  /*c860*/  PRMT R71, RZ, 0x7610, R71 ;  /* 0x00007610ff477816 */ /* 0x000fe20000000047 */
[----:B------:R1:W2:Y:S01]  /*c870*/  @P2 LDG.E.U16 R68, desc[UR8][R26.64] ;  /* 0x000000081a442981 */ /* 0x0002a2000c1e1500 */
[----:B------:R-:W-:Y:S01]  /*c880*/  PRMT R72, RZ, 0x7610, R72 ;  /* 0x00007610ff487816 */ /* 0x000fe20000000048 */
[----:B------:R-:W0:Y:S01]  /*c890*/  LDC R143, c[0x0][0x3d8] ;  /* 0x0000f600ff8f7b82 */ /* 0x000e220000000800 */
[----:B------:R-:W-:Y:S01]  /*c8a0*/  PRMT R73, RZ, 0x7610, R73 ;  /* 0x00007610ff497816 */ /* 0x000fe20000000049 */
[----:B------:R3:W2:Y:S01]  /*c8b0*/  @P2 LDG.E.U16 R69, desc[UR8][R24.64] ;  /* 0x0000000818452981 */ /* 0x0006a2000c1e1500 */
[----:B------:R-:W-:Y:S02]  /*c8c0*/  PRMT R74, RZ, 0x7610, R74 ;  /* 0x00007610ff4a7816 */ /* 0x000fe4000000004a */
[----:B------:R-:W-:Y:S01]  /*c8d0*/  PRMT R75, RZ, 0x7610, R75 ;  /* 0x00007610ff4b7816 */ /* 0x000fe2000000004b */
[----:B------:R-:W2:Y:S01]  /*c8e0*/  @P2 LDG.E.U16 R70, desc[UR8][R22.64] ;  /* 0x0000000816462981 */ /* 0x000ea2000c1e1500 */
[----:B------:R-:W-:Y:S01]  /*c8f0*/  PRMT R76, RZ, 0x7610, R76 ;  /* 0x00007610ff4c7816 */ /* 0x000fe2000000004c */
[----:B------:R-:W0:Y:S01]  /*c900*/  LDC R109, c[0x0][0x3d8] ;  /* 0x0000f600ff6d7b82 */ /* 0x000e220000000800 */
[----:B------:R-:W-:Y:S01]  /*c910*/  PRMT R77, RZ, 0x7610, R77 ;  /* 0x00007610ff4d7816 */ /* 0x000fe2000000004d */
[----:B------:R-:W2:Y:S01]  /*c920*/  @P2 LDG.E.U16 R71, desc[UR8][R20.64] ;  /* 0x0000000814472981 */ /* 0x000ea2000c1e1500 */
[----:B------:R-:W-:-:S02]  /*c930*/  PRMT R78, RZ, 0x7610, R78 ;  /* 0x00007610ff4e7816 */ /* 0x000fc4000000004e */
[----:B------:R-:W-:Y:S01]  /*c940*/  PRMT R79, RZ, 0x7610, R79 ;  /* 0x00007610ff4f7816 */ /* 0x000fe2000000004f */
[----:B------:R-:W2:Y:S01]  /*c950*/  @P2 LDG.E.U16 R72, desc[UR8][R18.64] ;  /* 0x0000000812482981 */ /* 0x000ea2000c1e1500 */
[----:B------:R-:W-:Y:S01]  /*c960*/  PRMT R80, RZ, 0x7610, R80 ;  /* 0x00007610ff507816 */ /* 0x000fe20000000050 */
[----:B------:R-:W0:Y:S01]  /*c970*/  LDC R105, c[0x0][0x3d8] ;  /* 0x0000f600ff697b82 */ /* 0x000e220000000800 */
[----:B------:R-:W-:Y:S01]  /*c980*/  PRMT R81, RZ, 0x7610, R81 ;  /* 0x00007610ff517816 */ /* 0x000fe20000000051 */
[----:B------:R-:W2:Y:S01]  /*c990*/  @P2 LDG.E.U16 R73, desc[UR8][R16.64] ;  /* 0x0000000810492981 */ /* 0x000ea2000c1e1500 */
        /* <DEDUP_REMOVED lines=11> */
[----:B-1----:R-:W1:Y:S01]  /*ca50*/  LDC R27, c[0x0][0x3d8] ;  /* 0x0000f600ff1b7b82 */ /* 0x002e620000000800 */
[----:B------:R-:W-:Y:S01]  /*ca60*/  PRMT R89, RZ, 0x7610, R89 ;  /* 0x00007610ff597816 */ /* 0x000fe20000000059 */
[----:B------:R0:W2:Y:S01]  /*ca70*/  @P2 LDG.E.U16 R77, desc[UR8][R2.64] ;  /* 0x00000008024d2981 */ /* 0x0000a2000c1e1500 */
[----:B------:R-:W-:Y:S02]  /*ca80*/  PRMT R90, RZ, 0x7610, R90 ;  /* 0x00007610ff5a7816 */ /* 0x000fe4000000005a */
[----:B------:R-:W-:Y:S01]  /*ca90*/  PRMT R91, RZ, 0x7610, R91 ;  /* 0x00007610ff5b7816 */ /* 0x000fe2000000005b */
[----:B------:R-:W2:Y:S01]  /*caa0*/  @P2 LDG.E.U16 R78, desc[UR8][R136.64] ;  /* 0x00000008884e2981 */ /* 0x000ea2000c1e1500 */
[----:B------:R-:W-:Y:S01]  /*cab0*/  PRMT R92, RZ, 0x7610, R92 ;  /* 0x00007610ff5c7816 */ /* 0x000fe2000000005c */
[----:B---3--:R-:W3:Y:S01]  /*cac0*/  LDC R25, c[0x0][0x3d8] ;  /* 0x0000f600ff197b82 */ /* 0x008ee20000000800 */
[----:B------:R-:W-:Y:S01]  /*cad0*/  PRMT R93, RZ, 0x7610, R93 ;  /* 0x00007610ff5d7816 */ /* 0x000fe2000000005d */
[----:B------:R0:W3:Y:S01]  /*cae0*/  @P2 LDG.E.U16 R79, desc[UR8][R164.64] ;  /* 0x00000008a44f2981 */ /* 0x0000e2000c1e1500 */
[----:B------:R-:W-:-:S02]  /*caf0*/  PRMT R94, RZ, 0x7610, R94 ;  /* 0x00007610ff5e7816 */ /* 0x000fc4000000005e */
[----:B------:R-:W-:Y:S01]  /*cb00*/  PRMT R95, RZ, 0x7610, R95 ;  /* 0x00007610ff5f7816 */ /* 0x000fe2000000005f */
[----:B------:R0:W3:Y:S01]  /*cb10*/  @P2 LDG.E.U16 R80, desc[UR8][R156.64] ;  /* 0x000000089c502981 */ /* 0x0000e2000c1e1500 */
[----:B------:R-:W-:Y:S02]  /*cb20*/  PRMT R96, RZ, 0x7610, R96 ;  /* 0x00007610ff607816 */ /* 0x000fe40000000060 */
[----:B------:R-:W-:Y:S01]  /*cb30*/  PRMT R97, RZ, 0x7610, R97 ;  /* 0x00007610ff617816 */ /* 0x000fe20000000061 */
[----:B------:R-:W3:Y:S01]  /*cb40*/  @P2 LDG.E.U16 R81, desc[UR8][R66.64] ;  /* 0x0000000842512981 */ /* 0x000ee2000c1e1500 */
[----:B------:R-:W-:Y:S02]  /*cb50*/  PRMT R98, RZ, 0x7610, R98 ;  /* 0x00007610ff627816 */ /* 0x000fe40000000062 */
[-C--:B------:R-:W-:Y:S01]  /*cb60*/  LEA.HI.X.SX32 R33, R160, R139.reuse, 0x1, P5 ;  /* 0x0000008ba0217211 */ /* 0x080fe200028f0eff */
[----:B------:R-:W3:Y:S01]  /*cb70*/  @P2 LDG.E.U16 R82, desc[UR8][R64.64] ;  /* 0x0000000840522981 */ /* 0x000ee2000c1e1500 */
[-C--:B------:R-:W-:Y:S01]  /*cb80*/  LEA.HI.X.SX32 R31, R112, R139.reuse, 0x1, P6 ;  /* 0x0000008b701f7211 */ /* 0x080fe200030f0eff */
[----:B------:R-:W0:Y:S01]  /*cb90*/  LDC R160, c[0x0][0x3d8] ;  /* 0x0000f600ffa07b82 */ /* 0x000e220000000800 */
[----:B------:R-:W-:Y:S01]  /*cba0*/  LEA.HI.X.SX32 R29, R154, R139, 0x1, P4 ;  /* 0x0000008b9a1d7211 */ /* 0x000fe200020f0eff */
[----:B------:R-:W3:Y:S01]  /*cbb0*/  @P2 LDG.E.U16 R83, desc[UR8][R62.64] ;  /* 0x000000083e532981 */ /* 0x000ee2000c1e1500 */
[----:B------:R-:W-:-:S02]  /*cbc0*/  PRMT R99, RZ, 0x7610, R99 ;  /* 0x00007610ff637816 */ /* 0x000fc40000000063 */
[----:B------:R-:W-:Y:S01]  /*cbd0*/  PRMT R100, RZ, 0x7610, R100 ;  /* 0x00007610ff647816 */ /* 0x000fe20000000064 */
[----:B------:R-:W3:Y:S01]  /*cbe0*/  @P2 LDG.E.U16 R84, desc[UR8][R60.64] ;  /* 0x000000083c542981 */ /* 0x000ee2000c1e1500 */
[----:B------:R-:W-:Y:S01]  /*cbf0*/  PRMT R101, RZ, 0x7610, R101 ;  /* 0x00007610ff657816 */ /* 0x000fe20000000065 */
[----:B------:R-:W0:Y:S01]  /*cc00*/  LDC R154, c[0x0][0x3d8] ;  /* 0x0000f600ff9a7b82 */ /* 0x000e220000000800 */
[----:B------:R-:W-:Y:S01]  /*cc10*/  PRMT R102, RZ, 0x7610, R102 ;  /* 0x00007610ff667816 */ /* 0x000fe20000000066 */
[----:B------:R0:W3:Y:S04]  /*cc20*/  @P2 LDG.E.U16 R85, desc[UR8][R58.64] ;  /* 0x000000083a552981 */ /* 0x0000e8000c1e1500 */
[----:B------:R-:W3:Y:S04]  /*cc30*/  @P2 LDG.E.U16 R86, desc[UR8][R56.64] ;  /* 0x0000000838562981 */ /* 0x000ee8000c1e1500 */
[----:B------:R-:W3:Y:S04]  /*cc40*/  @P2 LDG.E.U16 R87, desc[UR8][R54.64] ;  /* 0x0000000836572981 */ /* 0x000ee8000c1e1500 */
[----:B------:R-:W3:Y:S04]  /*cc50*/  @P2 LDG.E.U16 R88, desc[UR8][R48.64] ;  /* 0x0000000830582981 */ /* 0x000ee8000c1e1500 */
[----:B------:R-:W3:Y:S04]  /*cc60*/  @P2 LDG.E.U16 R89, desc[UR8][R46.64] ;  /* 0x000000082e592981 */ /* 0x000ee8000c1e1500 */
[----:B------:R-:W3:Y:S04]  /*cc70*/  @P2 LDG.E.U16 R90, desc[UR8][R44.64] ;  /* 0x000000082c5a2981 */ /* 0x000ee8000c1e1500 */
[----:B------:R0:W3:Y:S04]  /*cc80*/  @P2 LDG.E.U16 R91, desc[UR8][R42.64] ;  /* 0x000000082a5b2981 */ /* 0x0000e8000c1e1500 */
[----:B------:R-:W3:Y:S04]  /*cc90*/  @P2 LDG.E.U16 R92, desc[UR8][R40.64] ;  /* 0x00000008285c2981 */ /* 0x000ee8000c1e1500 */
[----:B------:R0:W3:Y:S04]  /*cca0*/  @P2 LDG.E.U16 R93, desc[UR8][R38.64] ;  /* 0x00000008265d2981 */ /* 0x0000e8000c1e1500 */
[----:B------:R0:W3:Y:S04]  /*ccb0*/  @P2 LDG.E.U16 R94, desc[UR8][R36.64] ;  /* 0x00000008245e2981 */ /* 0x0000e8000c1e1500 */
[----:B------:R0:W3:Y:S04]  /*ccc0*/  @P2 LDG.E.U16 R95, desc[UR8][R34.64] ;  /* 0x00000008225f2981 */ /* 0x0000e8000c1e1500 */
[----:B------:R-:W3:Y:S04]  /*ccd0*/  @P2 LDG.E.U16 R96, desc[UR8][R32.64] ;  /* 0x0000000820602981 */ /* 0x000ee8000c1e1500 */
[----:B------:R-:W3:Y:S04]  /*cce0*/  @P2 LDG.E.U16 R97, desc[UR8][R30.64] ;  /* 0x000000081e612981 */ /* 0x000ee8000c1e1500 */
[----:B------:R-:W3:Y:S04]  /*ccf0*/  @P2 LDG.E.U16 R98, desc[UR8][R28.64] ;  /* 0x000000081c622981 */ /* 0x000ee8000c1e1500 */
[----:B------:R-:W-:Y:S04]  /*cd00*/  STL.64 [R1+0x778], R16 ;  /* 0x0007781001007387 */ /* 0x000fe80000100a00 */
[----:B------:R-:W-:Y:S04]  /*cd10*/  STL.64 [R1+0x770], R14 ;  /* 0x0007700e01007387 */ /* 0x000fe80000100a00 */
[----:B------:R-:W-:Y:S04]  /*cd20*/  STL.64 [R1+0x768], R12 ;  /* 0x0007680c01007387 */ /* 0x000fe80000100a00 */
[----:B------:R-:W-:Y:S04]  /*cd30*/  STL.64 [R1+0x760], R10 ;  /* 0x0007600a01007387 */ /* 0x000fe80000100a00 */
[----:B------:R0:W-:Y:S04]  /*cd40*/  STL.64 [R1+0x758], R2 ;  /* 0x0007580201007387 */ /* 0x0001e80000100a00 */
[----:B------:R-:W-:Y:S04]  /*cd50*/  STL.64 [R1+0x750], R136 ;  /* 0x0007508801007387 */ /* 0x000fe80000100a00 */
[----:B------:R1:W-:Y:S01]  /*cd60*/  STL.64 [R1+0x748], R164 ;  /* 0x000748a401007387 */ /* 0x0003e20000100a00 */
[----:B0-----:R-:W0:Y:S03]  /*cd70*/  S2R R2, SR_TID.X ;  /* 0x0000000000027919 */ /* 0x001e260000002100 */
[----:B------:R1:W-:Y:S04]  /*cd80*/  STL.64 [R1+0x740], R156 ;  /* 0x0007409c01007387 */ /* 0x0003e80000100a00 */
[----:B------:R-:W-:Y:S01]  /*cd90*/  STL.64 [R1+0x738], R66 ;  /* 0x0007384201007387 */ /* 0x000fe20000100a00 */
[----:B------:R-:W-:Y:S01]  /*cda0*/  PRMT R125, RZ, 0x7610, R125 ;  /* 0x00007610ff7d7816 */ /* 0x000fe2000000007d */
[----:B-1----:R-:W1:Y:S02]  /*cdb0*/  LDC R164, c[0x0][0x3d8] ;  /* 0x0000f600ffa47b82 */ /* 0x002e640000000800 */
[----:B------:R-:W-:Y:S04]  /*cdc0*/  STL.64 [R1+0x730], R64 ;  /* 0x0007304001007387 */ /* 0x000fe80000100a00 */
[----:B------:R-:W-:Y:S01]  /*cdd0*/  STL.64 [R1+0x728], R62 ;  /* 0x0007283e01007387 */ /* 0x000fe20000100a00 */
[----:B------:R-:W-:Y:S01]  /*cde0*/  PRMT R124, RZ, 0x7610, R124 ;  /* 0x00007610ff7c7816 */ /* 0x000fe2000000007c */
[----:B------:R-:W1:Y:S02]  /*cdf0*/  LDC R157, c[0x0][0x3d8] ;  /* 0x0000f600ff9d7b82 */ /* 0x000e640000000800 */
[----:B------:R-:W-:Y:S04]  /*ce00*/  STL.64 [R1+0x720], R60 ;  /* 0x0007203c01007387 */ /* 0x000fe80000100a00 */
[----:B------:R0:W-:Y:S01]  /*ce10*/  STL.64 [R1+0x718], R58 ;  /* 0x0007183a01007387 */ /* 0x0001e20000100a00 */
[----:B------:R-:W-:Y:S01]  /*ce20*/  PRMT R123, RZ, 0x7610, R123 ;  /* 0x00007610ff7b7816 */ /* 0x000fe2000000007b */
[----:B------:R-:W1:Y:S02]  /*ce30*/  LDC R156, c[0x0][0x3d8] ;  /* 0x0000f600ff9c7b82 */ /* 0x000e640000000800 */
[----:B------:R-:W-:Y:S04]  /*ce40*/  STL.64 [R1+0x710], R56 ;  /* 0x0007103801007387 */ /* 0x000fe80000100a00 */
[----:B------:R-:W-:Y:S01]  /*ce50*/  STL.64 [R1+0x708], R54 ;  /* 0x0007083601007387 */ /* 0x000fe20000100a00 */
[----:B0-----:R-:W-:Y:S01]  /*ce60*/  LOP3.LUT R103, R2, 0x40, RZ, 0xc0, !PT ;  /* 0x0000004002677812 */ /* 0x001fe200078ec0ff */
[----:B------:R-:W0:Y:S02]  /*ce70*/  LDC R165, c[0x0][0x3d8] ;  /* 0x0000f600ffa57b82 */ /* 0x000e240000000800 */
[----:B------:R-:W-:Y:S04]  /*ce80*/  STL.64 [R1+0x700], R48 ;  /* 0x0007003001007387 */ /* 0x000fe80000100a00 */
[----:B------:R-:W-:Y:S01]  /*ce90*/  STL.64 [R1+0x6f8], R46 ;  /* 0x0006f82e01007387 */ /* 0x000fe20000100a00 */
[----:B------:R-:W-:Y:S01]  /*cea0*/  PRMT R122, RZ, 0x7610, R122 ;  /* 0x00007610ff7a7816 */ /* 0x000fe2000000007a */
[----:B------:R-:W0:Y:S02]  /*ceb0*/  LDC R2, c[0x0][0x3d8] ;  /* 0x0000f600ff027b82 */ /* 0x000e240000000800 */
[----:B------:R-:W-:Y:S04]  /*cec0*/  STL.64 [R1+0x6f0], R44 ;  /* 0x0006f02c01007387 */ /* 0x000fe80000100a00 */
[----:B------:R1:W-:Y:S01]  /*ced0*/  STL.64 [R1+0x6e8], R42 ;  /* 0x0006e82a01007387 */ /* 0x0003e20000100a00 */
[----:B------:R-:W-:Y:S01]  /*cee0*/  LEA R133, R103, R133, 0x9 ;  /* 0x0000008567857211 */ /* 0x000fe200078e48ff */
[----:B------:R-:W0:Y:S02]  /*cef0*/  LDC R59, c[0x0][0x3d8] ;  /* 0x0000f600ff3b7b82 */ /* 0x000e240000000800 */
[----:B------:R-:W-:Y:S04]  /*cf00*/  STL.64 [R1+0x6e0], R40 ;  /* 0x0006e02801007387 */ /* 0x000fe80000100a00 */
[----:B------:R1:W-:Y:S01]  /*cf10*/  STL.64 [R1+0x6d8], R38 ;  /* 0x0006d82601007387 */ /* 0x0003e20000100a00 */
[----:B------:R-:W-:Y:S01]  /*cf20*/  PRMT R121, RZ, 0x7610, R121 ;  /* 0x00007610ff797816 */ /* 0x000fe20000000079 */
[----:B------:R-:W0:Y:S02]  /*cf30*/  LDC R103, c[0x0][0x3d8] ;  /* 0x0000f600ff677b82 */ /* 0x000e240000000800 */
[----:B------:R1:W-:Y:S04]  /*cf40*/  STL.64 [R1+0x6d0], R36 ;  /* 0x0006d02401007387 */ /* 0x0003e80000100a00 */
[----:B------:R-:W-:Y:S01]  /*cf50*/  STL.64 [R1+0x6c8], R34 ;  /* 0x0006c82201007387 */ /* 0x000fe20000100a00 */
[----:B------:R-:W-:Y:S01]  /*cf60*/  PRMT R120, RZ, 0x7610, R120 ;  /* 0x00007610ff787816 */ /* 0x000fe20000000078 */
[----:B-1----:R-:W1:Y:S02]  /*cf70*/  LDC R42, c[0x0][0x3d8] ;  /* 0x0000f600ff2a7b82 */ /* 0x002e640000000800 */
[----:B------:R-:W3:Y:S04]  /*cf80*/  LDL.LU R26, [R1+0x1424] ;  /* 0x00142400011a7983 */ /* 0x000ee80000300800 */
[----:B------:R-:W-:Y:S01]  /*cf90*/  STL.64 [R1+0x6c0], R32 ;  /* 0x0006c02001007387 */ /* 0x000fe20000100a00 */
[----:B------:R-:W-:Y:S01]  /*cfa0*/  PRMT R119, RZ, 0x7610, R119 ;  /* 0x00007610ff777816 */ /* 0x000fe20000000077 */
[----:B------:R-:W0:Y:S02]  /*cfb0*/  LDC R39, c[0x0][0x3d8] ;  /* 0x0000f600ff277b82 */ /* 0x000e240000000800 */
[----:B------:R-:W3:Y:S04]  /*cfc0*/  LDL.LU R24, [R1+0x1420] ;  /* 0x0014200001187983 */ /* 0x000ee80000300800 */
[----:B------:R-:W-:Y:S01]  /*cfd0*/  STL.64 [R1+0x6b8], R30 ;  /* 0x0006b81e01007387 */ /* 0x000fe20000100a00 */
[----:B------:R-:W-:Y:S01]  /*cfe0*/  PRMT R118, RZ, 0x7610, R118 ;  /* 0x00007610ff767816 */ /* 0x000fe20000000076 */
[----:B------:R-:W0:Y:S02]  /*cff0*/  LDC R36, c[0x0][0x3d8] ;  /* 0x0000f600ff247b82 */ /* 0x000e240000000800 */
[----:B------:R-:W3:Y:S04]  /*d000*/  LDL.LU.64 R22, [R1+0x1418] ;  /* 0x0014180001167983 */ /* 0x000ee80000300a00 */
[----:B------:R-:W-:Y:S04]  /*d010*/  STL.64 [R1+0x6b0], R28 ;  /* 0x0006b01c01007387 */ /* 0x000fe80000100a00 */
[----:B------:R-:W3:Y:S04]  /*d020*/  @P2 LDG.E.U16 R99, desc[UR8][R8.64] ;  /* 0x0000000808632981 */ /* 0x000ee8000c1e1500 */
[----:B------:R-:W3:Y:S04]  /*d030*/  @P2 LDG.E.U16 R100, desc[UR8][R134.64] ;  /* 0x0000000886642981 */ /* 0x000ee8000c1e1500 */
[----:B------:R-:W3:Y:S04]  /*d040*/  @P2 LDG.E.U16 R101, desc[UR8][R6.64] ;  /* 0x0000000806652981 */ /* 0x000ee8000c1e1500 */
[----:B------:R0:W3:Y:S01]  /*d050*/  @P2 LDG.E.U16 R102, desc[UR8][R4.64] ;  /* 0x0000000804662981 */ /* 0x0000e2000c1e1500 */
[----:B------:R-:W-:-:S02]  /*d060*/  PRMT R117, RZ, 0x7610, R117 ;  /* 0x00007610ff757816 */ /* 0x000fc40000000075 */
[----:B------:R-:W-:Y:S01]  /*d070*/  PRMT R116, RZ, 0x7610, R116 ;  /* 0x00007610ff747816 */ /* 0x000fe20000000074 */
[----:B------:R-:W3:Y:S01]  /*d080*/  LDL.LU.64 R20, [R1+0x1410] ;  /* 0x0014100001147983 */ /* 0x000ee20000300a00 */
[----:B------:R-:W-:Y:S02]  /*d090*/  PRMT R115, RZ, 0x7610, R115 ;  /* 0x00007610ff737816 */ /* 0x000fe40000000073 */
[----:B------:R-:W-:Y:S01]  /*d0a0*/  PRMT R114, RZ, 0x7610, R114 ;  /* 0x00007610ff727816 */ /* 0x000fe20000000072 */
[----:B------:R-:W3:Y:S01]  /*d0b0*/  LDL.LU.64 R18, [R1+0x1408] ;  /* 0x0014080001127983 */ /* 0x000ee20000300a00 */
[----:B------:R-:W-:Y:S02]  /*d0c0*/  PRMT R113, RZ, 0x7610, R113 ;  /* 0x00007610ff717816 */ /* 0x000fe40000000071 */
[----:B------:R-:W-:Y:S01]  /*d0d0*/  PRMT R112, RZ, 0x7610, R112 ;  /* 0x00007610ff707816 */ /* 0x000fe20000000070 */
[----:B------:R-:W3:Y:S01]  /*d0e0*/  LDL.LU.64 R16, [R1+0x1400] ;  /* 0x0014000001107983 */ /* 0x000ee20000300a00 */
[----:B------:R-:W-:-:S02]  /*d0f0*/  PRMT R163, RZ, 0x7610, R163 ;  /* 0x00007610ffa37816 */ /* 0x000fc400000000a3 */
[----:B------:R-:W-:Y:S01]  /*d100*/  PRMT R162, RZ, 0x7610, R162 ;  /* 0x00007610ffa27816 */ /* 0x000fe200000000a2 */
[----:B----4-:R4:W-:Y:S01]  /*d110*/  STS.U16 [R133+UR4], R0 ;  /* 0x0000000085007988 */ /* 0x0109e20008000404 */
        /* <DEDUP_REMOVED lines=8> */
[----:B------:R-:W3:Y:S01]  /*d1a0*/  LDL.LU.64 R10, [R1+0x13e8] ;  /* 0x0013e800010a7983 */ /* 0x000ee20000300a00 */
[----:B----4-:R-:W-:Y:S02]  /*d1b0*/  LOP3.LUT R0, R133, 0x10, RZ, 0x3c, !PT ;  /* 0x0000001085007812 */ /* 0x010fe400078e3cff */
[----:B------:R-:W-:Y:S01]  /*d1c0*/  PRMT R149, RZ, 0x7610, R149 ;  /* 0x00007610ff957816 */ /* 0x000fe20000000095 */
[----:B------:R-:W4:Y:S01]  /*d1d0*/  LDL.LU R3, [R1+0x13e0] ;  /* 0x0013e00001037983 */ /* 0x000f220000300800 */
[----:B------:R-:W-:Y:S02]  /*d1e0*/  PRMT R148, RZ, 0x7610, R148 ;  /* 0x00007610ff947816 */ /* 0x000fe40000000094 */
[----:B------:R-:W-:Y:S01]  /*d1f0*/  PRMT R53, RZ, 0x7610, R53 ;  /* 0x00007610ff357816 */ /* 0x000fe20000000035 */
[----:B------:R-:W4:Y:S01]  /*d200*/  LDL.LU.64 R136, [R1+0x13d8] ;  /* 0x0013d80001887983 */ /* 0x000f220000300a00 */
[----:B------:R-:W-:-:S02]  /*d210*/  PRMT R52, RZ, 0x7610, R52 ;  /* 0x00007610ff347816 */ /* 0x000fc40000000034 */
[----:B------:R-:W-:Y:S01]  /*d220*/  PRMT R140, RZ, 0x7610, R140 ;  /* 0x00007610ff8c7816 */ /* 0x000fe2000000008c */
[----:B------:R1:W-:Y:S01]  /*d230*/  STL [R1+0x80c], R0 ;  /* 0x00080c0001007387 */ /* 0x0003e20000100800 */
[----:B------:R-:W-:Y:S01]  /*d240*/  PRMT R147, RZ, 0x7610, R147 ;  /* 0x00007610ff937816 */ /* 0x000fe20000000093 */
[----:B0-----:R-:W-:Y:S01]  /*d250*/  IMAD R2, R2, 0x3e, RZ ;  /* 0x0000003e02027824 */ /* 0x001fe200078e02ff */
[----:B------:R-:W0:Y:S01]  /*d260*/  LDC R34, c[0x0][0x3d8] ;  /* 0x0000f600ff227b82 */ /* 0x000e220000000800 */
[----:B--2---:R2:W-:Y:S04]  /*d270*/  STS.U16 [R133+UR4+0x400], R68 ;  /* 0x0004004485007988 */ /* 0x0045e80008000404 */
[----:B------:R-:W-:Y:S03]  /*d280*/  STS.U16 [R133+UR4+0x800], R69 ;  /* 0x0008004585007988 */ /* 0x000fe60008000404 */
[----:B-1----:R-:W1:Y:S01]  /*d290*/  LDC R0, c[0x0][0x3d8] ;  /* 0x0000f600ff007b82 */ /* 0x002e620000000800 */
[----:B------:R-:W-:Y:S04]  /*d2a0*/  STS.U16 [R133+UR4+0xc00], R70 ;  /* 0x000c004685007988 */ /* 0x000fe80008000404 */
[----:B------:R2:W-:Y:S03]  /*d2b0*/  STS.U16 [R133+UR4+0x1000], R71 ;  /* 0x0010004785007988 */ /* 0x0005e60008000404 */
[----:B--2---:R-:W2:Y:S01]  /*d2c0*/  LDC R68, c[0x0][0x3d8] ;  /* 0x0000f600ff447b82 */ /* 0x004ea20000000800 */
[----:B------:R-:W-:Y:S04]  /*d2d0*/  STS.U16 [R133+UR4+0x1400], R72 ;  /* 0x0014004885007988 */ /* 0x000fe80008000404 */
[----:B------:R-:W-:Y:S03]  /*d2e0*/  STS.U16 [R133+UR4+0x1800], R73 ;  /* 0x0018004985007988 */ /* 0x000fe60008000404 */
[----:B------:R-:W0:Y:S01]  /*d2f0*/  LDC R71, c[0x0][0x3d8] ;  /* 0x0000f600ff477b82 */ /* 0x000e220000000800 */
[----:B------:R-:W-:Y:S04]  /*d300*/  STS.U16 [R133+UR4+0x1c00], R74 ;  /* 0x001c004a85007988 */ /* 0x000fe80008000404 */
[----:B------:R-:W-:Y:S03]  /*d310*/  STS.U16 [R133+UR4+0x2000], R75 ;  /* 0x0020004b85007988 */ /* 0x000fe60008000404 */
[----:B------:R-:W0:Y:S01]  /*d320*/  LDC R69, c[0x0][0x3d8] ;  /* 0x0000f600ff457b82 */ /* 0x000e220000000800 */
[----:B------:R-:W-:Y:S04]  /*d330*/  STS.U16 [R133+UR4+0x2400], R76 ;  /* 0x0024004c85007988 */ /* 0x000fe80008000404 */
[----:B------:R3:W-:Y:S03]  /*d340*/  STS.U16 [R133+UR4+0x2800], R77 ;  /* 0x0028004d85007988 */ /* 0x0007e60008000404 */
[----:B------:R-:W0:Y:S01]  /*d350*/  LDC R70, c[0x0][0x3d8] ;  /* 0x0000f600ff467b82 */ /* 0x000e220000000800 */
[----:B------:R-:W-:Y:S04]  /*d360*/  STS.U16 [R133+UR4+0x2c00], R78 ;  /* 0x002c004e85007988 */ /* 0x000fe80008000404 */
[----:B---3--:R3:W-:Y:S03]  /*d370*/  STS.U16 [R133+UR4+0x3000], R79 ;  /* 0x0030004f85007988 */ /* 0x0087e60008000404 */
[----:B------:R-:W0:Y:S01]  /*d380*/  LDC R77, c[0x0][0x3d8] ;  /* 0x0000f600ff4d7b82 */ /* 0x000e220000000800 */
[----:B------:R-:W-:Y:S04]  /*d390*/  STS.U16 [R133+UR4+0x3400], R80 ;  /* 0x0034005085007988 */ /* 0x000fe80008000404 */
[----:B------:R-:W-:Y:S03]  /*d3a0*/  STS.U16 [R133+UR4+0x3800], R81 ;  /* 0x0038005185007988 */ /* 0x000fe60008000404 */
[----:B------:R-:W0:Y:S01]  /*d3b0*/  LDC R72, c[0x0][0x3d8] ;  /* 0x0000f600ff487b82 */ /* 0x000e220000000800 */
[----:B------:R-:W-:Y:S04]  /*d3c0*/  STS.U16 [R133+UR4+0x3c00], R82 ;  /* 0x003c005285007988 */ /* 0x000fe80008000404 */
[----:B------:R-:W-:Y:S03]  /*d3d0*/  STS.U16 [R133+UR4+0x4000], R83 ;  /* 0x0040005385007988 */ /* 0x000fe60008000404 */
[----:B---3--:R-:W3:Y:S01]  /*d3e0*/  LDC R79, c[0x0][0x3d8] ;  /* 0x0000f600ff4f7b82 */ /* 0x008ee20000000800 */
[----:B------:R-:W-:Y:S04]  /*d3f0*/  STS.U16 [R133+UR4+0x4400], R84 ;  /* 0x0044005485007988 */ /* 0x000fe80008000404 */
[----:B------:R-:W-:Y:S01]  /*d400*/  STS.U16 [R133+UR4+0x4800], R85 ;  /* 0x0048005585007988 */ /* 0x000fe20008000404 */
[----:B------:R-:W-:-:S02]  /*d410*/  PRMT R111, RZ, 0x7610, R111 ;  /* 0x00007610ff6f7816 */ /* 0x000fc4000000006f */
[----:B------:R-:W0:Y:S01]  /*d420*/  LDC R57, c[0x0][0x3d8] ;  /* 0x0000f600ff397b82 */ /* 0x000e220000000800 */
[----:B------:R-:W-:Y:S04]  /*d430*/  STS.U16 [R133+UR4+0x4c00], R86 ;  /* 0x004c005685007988 */ /* 0x000fe80008000404 */
[----:B------:R-:W-:Y:S03]  /*d440*/  STS.U16 [R133+UR4+0x5000], R87 ;  /* 0x0050005785007988 */ /* 0x000fe60008000404 */
[----:B------:R-:W0:Y:S01]  /*d450*/  LDC R47, c[0x0][0x3d8] ;  /* 0x0000f600ff2f7b82 */ /* 0x000e220000000800 */
[----:B------:R-:W-:Y:S04]  /*d460*/  STS.U16 [R133+UR4+0x5400], R88 ;  /* 0x0054005885007988 */ /* 0x000fe80008000404 */
[----:B------:R-:W-:Y:S01]  /*d470*/  STS.U16 [R133+UR4+0x5800], R89 ;  /* 0x0058005985007988 */ /* 0x000fe20008000404 */
[----:B------:R-:W-:-:S02]  /*d480*/  IMAD R27, R27, 0xe6, RZ ;  /* 0x000000e61b1b7824 */ /* 0x000fc400078e02ff */
[----:B------:R-:W-:Y:S01]  /*d490*/  IMAD R25, R25, 0xf6, RZ ;  /* 0x000000f619197824 */ /* 0x000fe200078e02ff */
[----:B------:R-:W-:Y:S01]  /*d4a0*/  STS.U16 [R133+UR4+0x5c00], R90 ;  /* 0x005c005a85007988 */ /* 0x000fe20008000404 */
[----:B------:R-:W0:Y:S03]  /*d4b0*/  LDC R45, c[0x0][0x3d8] ;  /* 0x0000f600ff2d7b82 */ /* 0x000e260000000800 */
[----:B------:R-:W-:Y:S04]  /*d4c0*/  STS.U16 [R133+UR4+0x6000], R91 ;  /* 0x0060005b85007988 */ /* 0x000fe80008000404 */
        /* <DEDUP_REMOVED lines=10> */
[----:B------:R-:W-:Y:S01]  /*d570*/  IMAD R42, R42, 0x46, RZ ;  /* 0x000000462a2a7824 */ /* 0x000fe200078e02ff */
[----:B------:R-:W0:Y:S02]  /*d580*/  LDC R33, c[0x0][0x3d8] ;  /* 0x0000f600ff217b82 */ /* 0x000e240000000800 */
[----:B------:R1:W-:Y:S06]  /*d590*/  STL [R1+0x10f8], R133 ;  /* 0x0010f88501007387 */ /* 0x0003ec0000100800 */
[----:B------:R-:W0:Y:S01]  /*d5a0*/  LDC R75, c[0x0][0x3d8] ;  /* 0x0000f600ff4b7b82 */ /* 0x000e220000000800 */
[----:B-1----:R-:W2:Y:S01]  /*d5b0*/  LDL R133, [R1+0x80c] ;  /* 0x00080c0001857983 */ /* 0x002ea20000100800 */
[----:B------:R-:W-:-:S02]  /*d5c0*/  PRMT R98, RZ, 0x7610, R98 ;  /* 0x00007610ff627816 */ /* 0x000fc40000000062 */
[----:B------:R-:W-:-:S04]  /*d5d0*/  PRMT R97, RZ, 0x7610, R97 ;  /* 0x00007610ff617816 */ /* 0x000fc80000000061 */
[----:B------:R-:W1:Y:S01]  /*d5e0*/  LDC R73, c[0x0][0x3d8] ;  /* 0x0000f600ff497b82 */ /* 0x000e620000000800 */
[----:B------:R-:W-:Y:S02]  /*d5f0*/  PRMT R96, RZ, 0x7610, R96 ;  /* 0x00007610ff607816 */ /* 0x000fe40000000060 */
[----:B------:R-:W-:Y:S02]  /*d600*/  PRMT R95, RZ, 0x7610, R95 ;  /* 0x00007610ff5f7816 */ /* 0x000fe4000000005f */
[----:B------:R-:W-:Y:S02]  /*d610*/  PRMT R94, RZ, 0x7610, R94 ;  /* 0x00007610ff5e7816 */ /* 0x000fe4000000005e */
[----:B------:R-:W-:Y:S01]  /*d620*/  PRMT R93, RZ, 0x7610, R93 ;  /* 0x00007610ff5d7816 */ /* 0x000fe2000000005d */
[----:B------:R-:W0:Y:S01]  /*d630*/  LDC R81, c[0x0][0x3d8] ;  /* 0x0000f600ff517b82 */ /* 0x000e220000000800 */
[----:B------:R-:W-:Y:S02]  /*d640*/  PRMT R92, RZ, 0x7610, R92 ;  /* 0x00007610ff5c7816 */ /* 0x000fe4000000005c */
[----:B------:R-:W-:-:S02]  /*d650*/  PRMT R91, RZ, 0x7610, R91 ;  /* 0x00007610ff5b7816 */ /* 0x000fc4000000005b */
[----:B------:R-:W-:Y:S02]  /*d660*/  PRMT R90, RZ, 0x7610, R90 ;  /* 0x00007610ff5a7816 */ /* 0x000fe4000000005a */
[----:B------:R-:W-:Y:S01]  /*d670*/  PRMT R89, RZ, 0x7610, R89 ;  /* 0x00007610ff597816 */ /* 0x000fe20000000059 */
[----:B------:R-:W0:Y:S01]  /*d680*/  LDC R32, c[0x0][0x3d8] ;  /* 0x0000f600ff207b82 */ /* 0x000e220000000800 */
[----:B------:R-:W-:Y:S02]  /*d690*/  PRMT R88, RZ, 0x7610, R88 ;  /* 0x00007610ff587816 */ /* 0x000fe40000000058 */
[----:B------:R-:W-:Y:S02]  /*d6a0*/  PRMT R87, RZ, 0x7610, R87 ;  /* 0x00007610ff577816 */ /* 0x000fe40000000057 */
[----:B------:R-:W-:Y:S02]  /*d6b0*/  PRMT R86, RZ, 0x7610, R86 ;  /* 0x00007610ff567816 */ /* 0x000fe40000000056 */
[----:B------:R-:W-:Y:S01]  /*d6c0*/  PRMT R85, RZ, 0x7610, R85 ;  /* 0x00007610ff557816 */ /* 0x000fe20000000055 */
[----:B------:R-:W-:Y:S01]  /*d6d0*/  IMAD R59, R59, 0xba, RZ ;  /* 0x000000ba3b3b7824 */ /* 0x000fe200078e02ff */
[----:B------:R-:W-:Y:S01]  /*d6e0*/  PRMT R84, RZ, 0x7610, R84 ;  /* 0x00007610ff547816 */ /* 0x000fe20000000054 */
[----:B------:R-:W0:Y:S01]  /*d6f0*/  LDC R60, c[0x0][0x3d8] ;  /* 0x0000f600ff3c7b82 */ /* 0x000e220000000800 */
[----:B------:R-:W-:-:S02]  /*d700*/  PRMT R83, RZ, 0x7610, R83 ;  /* 0x00007610ff537816 */ /* 0x000fc40000000053 */
[----:B------:R-:W-:-:S05]  /*d710*/  PRMT R82, RZ, 0x7610, R82 ;  /* 0x00007610ff527816 */ /* 0x000fca0000000052 */
[----:B------:R-:W0:Y:S08]  /*d720*/  LDC R58, c[0x0][0x3d8] ;  /* 0x0000f600ff3a7b82 */ /* 0x000e300000000800 */
[----:B------:R-:W0:Y:S08]  /*d730*/  LDC R41, c[0x0][0x3d8] ;  /* 0x0000f600ff297b82 */ /* 0x000e300000000800 */
[----:B------:R-:W0:Y:S08]  /*d740*/  LDC R40, c[0x0][0x3d8] ;  /* 0x0000f600ff287b82 */ /* 0x000e300000000800 */
[----:B------:R-:W0:Y:S08]  /*d750*/  LDC R67, c[0x0][0x3d8] ;  /* 0x0000f600ff437b82 */ /* 0x000e300000000800 */
[----:B------:R-:W0:Y:S08]  /*d760*/  LDC R56, c[0x0][0x3d8] ;  /* 0x0000f600ff387b82 */ /* 0x000e300000000800 */
[----:B------:R-:W0:Y:S01]  /*d770*/  LDC R66, c[0x0][0x3d8] ;  /* 0x0000f600ff427b82 */ /* 0x000e220000000800 */
[----:B------:R-:W-:-:S07]  /*d780*/  PRMT R26, RZ, 0x7610, R26 ;  /* 0x00007610ff1a7816 */ /* 0x000fce000000001a */
[----:B------:R-:W0:Y:S01]  /*d790*/  LDC R55, c[0x0][0x3d8] ;  /* 0x0000f600ff377b82 */ /* 0x000e220000000800 */
[----:B------:R-:W-:Y:S01]  /*d7a0*/  PRMT R24, RZ, 0x7610, R24 ;  /* 0x00007610ff187816 */ /* 0x000fe20000000018 */
[----:B------:R-:W-:-:S06]  /*d7b0*/  IMAD R39, R39, 0x56, RZ ;  /* 0x0000005627277824 */ /* 0x000fcc00078e02ff */
[----:B------:R-:W0:Y:S01]  /*d7c0*/  LDC R31, c[0x0][0x3d8] ;  /* 0x0000f600ff1f7b82 */ /* 0x000e220000000800 */
[----:B------:R-:W-:Y:S02]  /*d7d0*/  PRMT R22, RZ, 0x7610, R22 ;  /* 0x00007610ff167816 */ /* 0x000fe40000000016 */
[----:B------:R-:W-:Y:S01]  /*d7e0*/  PRMT R23, RZ, 0x7610, R23 ;  /* 0x00007610ff177816 */ /* 0x000fe20000000017 */
[----:B------:R-:W-:-:S04]  /*d7f0*/  IMAD R36, R36, 0x66, RZ ;  /* 0x0000006624247824 */ /* 0x000fc800078e02ff */
[----:B------:R-:W0:Y:S08]  /*d800*/  LDC R30, c[0x0][0x3d8] ;  /* 0x0000f600ff1e7b82 */ /* 0x000e300000000800 */
[----:B------:R-:W0:Y:S08]  /*d810*/  LDC R29, c[0x0][0x3d8] ;  /* 0x0000f600ff1d7b82 */ /* 0x000e300000000800 */
[----:B------:R-:W0:Y:S08]  /*d820*/  LDC R28, c[0x0][0x3d8] ;  /* 0x0000f600ff1c7b82 */ /* 0x000e300000000800 */
[----:B------:R-:W0:Y:S01]  /*d830*/  LDC R5, c[0x0][0x3d8] ;  /* 0x0000f600ff057b82 */ /* 0x000e220000000800 */
[----:B------:R-:W-:-:S02]  /*d840*/  PRMT R16, RZ, 0x7610, R16 ;  /* 0x00007610ff107816 */ /* 0x000fc40000000010 */
[----:B------:R-:W-:-:S05]  /*d850*/  PRMT R17, RZ, 0x7610, R17 ;  /* 0x00007610ff117816 */ /* 0x000fca0000000011 */
[----:B------:R-:W0:Y:S01]  /*d860*/  LDC R4, c[0x0][0x3d8] ;  /* 0x0000f600ff047b82 */ /* 0x000e220000000800 */
[----:B------:R-:W-:Y:S02]  /*d870*/  PRMT R14, RZ, 0x7610, R14 ;  /* 0x00007610ff0e7816 */ /* 0x000fe4000000000e */
[----:B------:R-:W-:Y:S02]  /*d880*/  PRMT R15, RZ, 0x7610, R15 ;  /* 0x00007610ff0f7816 */ /* 0x000fe4000000000f */
[----:B------:R-:W-:-:S03]  /*d890*/  PRMT R12, RZ, 0x7610, R12 ;  /* 0x00007610ff0c7816 */ /* 0x000fc6000000000c */
[----:B------:R-:W0:Y:S01]  /*d8a0*/  LDC R7, c[0x0][0x3d8] ;  /* 0x0000f600ff077b82 */ /* 0x000e220000000800 */
[----:B------:R-:W-:Y:S02]  /*d8b0*/  PRMT R13, RZ, 0x7610, R13 ;  /* 0x00007610ff0d7816 */ /* 0x000fe4000000000d */
[----:B------:R-:W-:Y:S02]  /*d8c0*/  PRMT R10, RZ, 0x7610, R10 ;  /* 0x00007610ff0a7816 */ /* 0x000fe4000000000a */
[----:B------:R-:W-:Y:S02]  /*d8d0*/  PRMT R11, RZ, 0x7610, R11 ;  /* 0x00007610ff0b7816 */ /* 0x000fe4000000000b */
[----:B----4-:R-:W-:Y:S01]  /*d8e0*/  PRMT R3, RZ, 0x7610, R3 ;  /* 0x00007610ff037816 */ /* 0x010fe20000000003 */
[----:B------:R-:W4:Y:S01]  /*d8f0*/  LDC R6, c[0x0][0x3d8] ;  /* 0x0000f600ff067b82 */ /* 0x000f220000000800 */
        /* <DEDUP_REMOVED lines=23> */
[----:B--2---:R2:W-:Y:S04]  /*da70*/  STS.U16 [R133+UR4+0x80], R99 ;  /* 0x0000806385007988 */ /* 0x0045e80008000404 */
[----:B------:R1:W-:Y:S04]  /*da80*/  STS.U16 [R133+UR4+0x480], R100 ;  /* 0x0004806485007988 */ /* 0x0003e80008000404 */
[----:B------:R3:W-:Y:S04]  /*da90*/  STS.U16 [R133+UR4+0x880], R101 ;  /* 0x0008806585007988 */ /* 0x0007e80008000404 */
[----:B------:R4:W-:Y:S01]  /*daa0*/  STS.U16 [R133+UR4+0xc80], R102 ;  /* 0x000c806685007988 */ /* 0x0009e20008000404 */
[----:B--2---:R-:W-:-:S02]  /*dab0*/  PRMT R99, RZ, 0x7610, R99 ;  /* 0x00007610ff637816 */ /* 0x004fc40000000063 */
[----:B-1----:R-:W-:Y:S02]  /*dac0*/  PRMT R100, RZ, 0x7610, R100 ;  /* 0x00007610ff647816 */ /* 0x002fe40000000064 */
[----:B---3--:R-:W-:Y:S02]  /*dad0*/  PRMT R101, RZ, 0x7610, R101 ;  /* 0x00007610ff657816 */ /* 0x008fe40000000065 */
[----:B----4-:R-:W-:-:S05]  /*dae0*/  PRMT R102, RZ, 0x7610, R102 ;  /* 0x00007610ff667816 */ /* 0x010fca0000000066 */
[----:B------:R-:W-:Y:S04]  /*daf0*/  STL [R1+0x13b0], R102 ;  /* 0x0013b06601007387 */ /* 0x000fe80000100800 */
[----:B------:R-:W-:Y:S04]  /*db00*/  STL.64 [R1+0x1388], R100 ;  /* 0x0013886401007387 */ /* 0x000fe80000100a00 */
[----:B------:R1:W-:Y:S04]  /*db10*/  STL.64 [R1+0x1370], R98 ;  /* 0x0013706201007387 */ /* 0x0003e80000100a00 */
[----:B------:R2:W-:Y:S04]  /*db20*/  STL.64 [R1+0x1348], R96 ;  /* 0x0013486001007387 */ /* 0x0005e80000100a00 */
[----:B------:R3:W-:Y:S04]  /*db30*/  STL.64 [R1+0x1328], R94 ;  /* 0x0013285e01007387 */ /* 0x0007e80000100a00 */
[----:B------:R-:W-:Y:S01]  /*db40*/  STL.64 [R1+0x12e0], R92 ;  /* 0x0012e05c01007387 */ /* 0x000fe20000100a00 */
[----:B-1----:R-:W1:Y:S03]  /*db50*/  LDC R99, c[0x0][0x3d8] ;  /* 0x0000f600ff637b82 */ /* 0x002e660000000800 */
[----:B------:R-:W-:Y:S04]  /*db60*/  STL.64 [R1+0x12b0], R90 ;  /* 0x0012b05a01007387 */ /* 0x000fe80000100a00 */
[----:B------:R-:W-:Y:S01]  /*db70*/  STL.64 [R1+0x12a8], R88 ;  /* 0x0012a85801007387 */ /* 0x000fe20000100a00 */
[----:B------:R-:W4:Y:S03]  /*db80*/  LDC R98, c[0x0][0x3d8] ;  /* 0x0000f600ff627b82 */ /* 0x000f260000000800 */
[----:B------:R-:W-:Y:S04]  /*db90*/  STL.64 [R1+0x12a0], R86 ;  /* 0x0012a05601007387 */ /* 0x000fe80000100a00 */
[----:B------:R-:W-:Y:S01]  /*dba0*/  STL.64 [R1+0x1298], R84 ;  /* 0x0012985401007387 */ /* 0x000fe20000100a00 */
[----:B--2---:R-:W-:-:S03]  /*dbb0*/  PRMT R97, RZ, 0x7610, R97 ;  /* 0x00007610ff617816 */ /* 0x004fc60000000061 */
[----:B------:R-:W-:Y:S01]  /*dbc0*/  STL.64 [R1+0x1290], R82 ;  /* 0x0012905201007387 */ /* 0x000fe20000100a00 */
[----:B------:R-:W-:-:S03]  /*dbd0*/  PRMT R96, RZ, 0x7610, R96 ;  /* 0x00007610ff607816 */ /* 0x000fc60000000060 */
[----:B------:R2:W-:Y:S01]  /*dbe0*/  STL.64 [R1+0x13c0], R124 ;  /* 0x0013c07c01007387 */ /* 0x0005e20000100a00 */
[----:B---3--:R-:W-:-:S03]  /*dbf0*/  PRMT R95, RZ, 0x7610, R95 ;  /* 0x00007610ff5f7816 */ /* 0x008fc6000000005f */
[----:B------:R-:W-:Y:S04]  /*dc00*/  STL.64 [R1+0x13a0], R122 ;  /* 0x0013a07a01007387 */ /* 0x000fe80000100a00 */
[----:B------:R-:W-:Y:S04]  /*dc10*/  STL.64 [R1+0x1390], R120 ;  /* 0x0013907801007387 */ /* 0x000fe80000100a00 */
[----:B------:R-:W-:Y:S01]  /*dc20*/  STL.64 [R1+0x1368], R118 ;  /* 0x0013687601007387 */ /* 0x000fe20000100a00 */
[----:B------:R-:W-:Y:S01]  /*dc30*/  PRMT R94, RZ, 0x7610, R94 ;  /* 0x00007610ff5e7816 */ /* 0x000fe2000000005e */
[----:B--2---:R-:W2:Y:S02]  /*dc40*/  LDC R125, c[0x0][0x3d8] ;  /* 0x0000f600ff7d7b82 */ /* 0x004ea40000000800 */
[----:B------:R-:W-:Y:S04]  /*dc50*/  STL.64 [R1+0x1350], R116 ;  /* 0x0013507401007387 */ /* 0x000fe80000100a00 */
[----:B------:R-:W-:Y:S04]  /*dc60*/  STL.64 [R1+0x1320], R114 ;  /* 0x0013207201007387 */ /* 0x000fe80000100a00 */
[----:B------:R-:W-:Y:S04]  /*dc70*/  STL.64 [R1+0x12e8], R112 ;  /* 0x0012e87001007387 */ /* 0x000fe80000100a00 */
[----:B------:R3:W-:Y:S01]  /*dc80*/  STL.S16 [R1+0x40], R97 ;  /* 0x0000406101007387 */ /* 0x0007e20000100600 */
[----:B------:R-:W-:-:S02]  /*dc90*/  PRMT R93, RZ, 0x7610, R93 ;  /* 0x00007610ff5d7816 */ /* 0x000fc4000000005d */
[----:B------:R-:W-:Y:S01]  /*dca0*/  PRMT R92, RZ, 0x7610, R92 ;  /* 0x00007610ff5c7816 */ /* 0x000fe2000000005c */
[----:B------:R-:W-:Y:S01]  /*dcb0*/  STL.S16 [R1+0xc], R96 ;  /* 0x00000c6001007387 */ /* 0x000fe20000100600 */
[----:B------:R-:W-:Y:S02]  /*dcc0*/  PRMT R91, RZ, 0x7610, R91 ;  /* 0x00007610ff5b7816 */ /* 0x000fe4000000005b */
[----:B------:R-:W-:Y:S01]  /*dcd0*/  PRMT R90, RZ, 0x7610, R90 ;  /* 0x00007610ff5a7816 */ /* 0x000fe2000000005a */
[----:B------:R-:W-:Y:S01]  /*dce0*/  STL.S16 [R1+0x8], R95 ;  /* 0x0000085f01007387 */ /* 0x000fe20000100600 */
[----:B------:R-:W-:Y:S01]  /*dcf0*/  PRMT R89, RZ, 0x7610, R89 ;  /* 0x00007610ff597816 */ /* 0x000fe20000000059 */
[----:B---3--:R-:W3:Y:S02]  /*dd00*/  LDC R97, c[0x0][0x3d8] ;  /* 0x0000f600ff617b82 */ /* 0x008ee40000000800 */
[----:B------:R0:W-:Y:S04]  /*dd10*/  STL.64 [R1+0x1380], R162 ;  /* 0x001380a201007387 */ /* 0x0001e80000100a00 */
[----:B------:R1:W-:Y:S01]  /*dd20*/  STL.64 [R1+0x1360], R158 ;  /* 0x0013609e01007387 */ /* 0x0003e20000100a00 */
[----:B------:R-:W-:-:S02]  /*dd30*/  PRMT R88, RZ, 0x7610, R88 ;  /* 0x00007610ff587816 */ /* 0x000fc40000000058 */
[----:B------:R-:W-:Y:S01]  /*dd40*/  PRMT R87, RZ, 0x7610, R87 ;  /* 0x00007610ff577816 */ /* 0x000fe20000000057 */
[----:B------:R-:W-:Y:S01]  /*dd50*/  STL.64 [R1+0x1340], R152 ;  /* 0x0013409801007387 */ /* 0x000fe20000100a00 */
[----:B------:R-:W-:Y:S02]  /*dd60*/  PRMT R86, RZ, 0x7610, R86 ;  /* 0x00007610ff567816 */ /* 0x000fe40000000056 */
[----:B------:R-:W-:Y:S01]  /*dd70*/  PRMT R85, RZ, 0x7610, R85 ;  /* 0x00007610ff557816 */ /* 0x000fe20000000055 */
[----:B------:R-:W-:Y:S01]  /*dd80*/  STL.64 [R1+0x1330], R150 ;  /* 0x0013309601007387 */ /* 0x000fe20000100a00 */
[----:B0-----:R-:W0:Y:S03]  /*dd90*/  LDC R163, c[0x0][0x3d8] ;  /* 0x0000f600ffa37b82 */ /* 0x001e260000000800 */
[----:B------:R-:W-:Y:S04]  /*dda0*/  STL.64 [R1+0x12f0], R148 ;  /* 0x0012f09401007387 */ /* 0x000fe80000100a00 */
[----:B------:R2:W-:Y:S01]  /*ddb0*/  STL.S16 [R1+0x468], R94 ;  /* 0x0004685e01007387 */ /* 0x0005e20000100600 */
[----:B------:R-:W-:-:S02]  /*ddc0*/  PRMT R84, RZ, 0x7610, R84 ;  /* 0x00007610ff547816 */ /* 0x000fc40000000054 */
[----:B------:R-:W-:Y:S01]  /*ddd0*/  PRMT R83, RZ, 0x7610, R83 ;  /* 0x00007610ff537816 */ /* 0x000fe20000000053 */
[----:B------:R-:W-:Y:S01]  /*dde0*/  STL.S16 [R1+0x434], R93 ;  /* 0x0004345d01007387 */ /* 0x000fe20000100600 */
[----:B------:R-:W-:Y:S01]  /*ddf0*/  PRMT R82, RZ, 0x7610, R82 ;  /* 0x00007610ff527816 */ /* 0x000fe20000000052 */
[----:B-1----:R-:W-:Y:S02]  /*de00*/  IMAD R159, R77, 0xb, RZ ;  /* 0x0000000b4d9f7824 */ /* 0x002fe400078e02ff */
[----:B------:R-:W-:Y:S01]  /*de10*/  IMAD R124, R0, 0x3, RZ ;  /* 0x00000003007c7824 */ /* 0x000fe200078e02ff */
[----:B------:R-:W-:Y:S01]  /*de20*/  STL.S16 [R1+0x400], R92 ;  /* 0x0004005c01007387 */ /* 0x000fe20000100600 */
[----:B------:R-:W-:Y:S01]  /*de30*/  IMAD R120, R107, 0x13, RZ ;  /* 0x000000136b787824 */ /* 0x000fe200078e02ff */
[----:B------:R-:W-:Y:S01]  /*de40*/  SHF.L.U32 R123, R69, 0x2, RZ ;  /* 0x00000002457b7819 */ /* 0x000fe200000006ff */
[----:B------:R-:W-:Y:S01]  /*de50*/  IMAD R122, R70, 0x5, RZ ;  /* 0x00000005467a7824 */ /* 0x000fe200078e02ff */
[----:B------:R-:W-:Y:S01]  /*de60*/  STL.S16 [R1+0x3cc], R91 ;  /* 0x0003cc5b01007387 */ /* 0x000fe20000100600 */
[----:B------:R-:W-:Y:S01]  /*de70*/  IMAD R121, R81, 0xd, RZ ;  /* 0x0000000d51797824 */ /* 0x000fe200078e02ff */
[----:B--2---:R-:W1:Y:S02]  /*de80*/  LDC R94, c[0x0][0x3d8] ;  /* 0x0000f600ff5e7b82 */ /* 0x004e640000000800 */
[----:B------:R-:W-:Y:S04]  /*de90*/  STL.S16 [R1+0x3c0], R90 ;  /* 0x0003c05a01007387 */ /* 0x000fe80000100600 */
[----:B------:R-:W-:Y:S01]  /*dea0*/  STL.S16 [R1+0x38c], R89 ;  /* 0x00038c5901007387 */ /* 0x000fe20000100600 */
[----:B------:R-:W-:Y:S01]  /*deb0*/  IMAD R77, R108, 0x26, RZ ;  /* 0x000000266c4d7824 */ /* 0x000fe200078e02ff */
[----:B------:R-:W2:Y:S02]  /*dec0*/  LDC R96, c[0x0][0x3d8] ;  /* 0x0000f600ff607b82 */ /* 0x000ea40000000800 */
[----:B------:R-:W-:Y:S04]  /*ded0*/  STL.S16 [R1+0x358], R88 ;  /* 0x0003585801007387 */ /* 0x000fe80000100600 */
[----:B------:R-:W-:Y:S01]  /*dee0*/  STL.S16 [R1+0x324], R87 ;  /* 0x0003245701007387 */ /* 0x000fe20000100600 */
[----:B------:R-:W-:Y:S01]  /*def0*/  IMAD R0, R68, 0x6, RZ ;  /* 0x0000000644007824 */ /* 0x000fe200078e02ff */
[----:B------:R-:W-:Y:S01]  /*df00*/  PRMT R78, RZ, 0x7610, R78 ;  /* 0x00007610ff4e7816 */ /* 0x000fe2000000004e */
[----:B---3--:R-:W-:Y:S01]  /*df10*/  IMAD R107, R97, 0x42, RZ ;  /* 0x00000042616b7824 */ /* 0x008fe200078e02ff */
[----:B------:R-:W-:Y:S01]  /*df20*/  STL.S16 [R1+0x318], R86 ;  /* 0x0003185601007387 */ /* 0x000fe20000100600 */
[----:B----4-:R-:W-:Y:S01]  /*df30*/  IMAD R108, R98, 0x44, RZ ;  /* 0x00000044626c7824 */ /* 0x010fe200078e02ff */
[----:B------:R-:W3:Y:S02]  /*df40*/  LDC R97, c[0x0][0x3d8] ;  /* 0x0000f600ff617b82 */ /* 0x000ee40000000800 */
[----:B------:R-:W-:Y:S04]  /*df50*/  STL.S16 [R1+0x2e8], R85 ;  /* 0x0002e85501007387 */ /* 0x000fe80000100600 */
[----:B------:R-:W-:Y:S02]  /*df60*/  STL.S16 [R1+0x2e0], R84 ;  /* 0x0002e05401007387 */ /* 0x000fe40000100600 */
[----:B------:R-:W4:Y:S02]  /*df70*/  LDC R98, c[0x0][0x3d8] ;  /* 0x0000f600ff627b82 */ /* 0x000f240000000800 */
[----:B------:R-:W-:Y:S04]  /*df80*/  STL.S16 [R1+0x2b0], R83 ;  /* 0x0002b05301007387 */ /* 0x000fe80000100600 */
[----:B------:R-:W-:Y:S01]  /*df90*/  STL.S16 [R1+0x2a8], R82 ;  /* 0x0002a85201007387 */ /* 0x000fe20000100600 */
[----:B------:R-:W-:Y:S01]  /*dfa0*/  IMAD R69, R72, 0xc, RZ ;  /* 0x0000000c48457824 */ /* 0x000fe200078e02ff */
[----:B------:R-:W-:Y:S01]  /*dfb0*/  PRMT R80, RZ, 0x7610, R80 ;  /* 0x00007610ff507816 */ /* 0x000fe20000000050 */
[----:B------:R-:W-:Y:S01]  /*dfc0*/  IMAD R70, R75, 0x14, RZ ;  /* 0x000000144b467824 */ /* 0x000fe200078e02ff */
[----:B------:R-:W-:Y:S01]  /*dfd0*/  STL.S16 [R1+0x278], R26 ;  /* 0x0002781a01007387 */ /* 0x000fe20000100600 */
[----:B------:R-:W-:Y:S01]  /*dfe0*/  IMAD R68, R71, 0xa, RZ ;  /* 0x0000000a47447824 */ /* 0x000fe200078e02ff */
[----:B------:R-:W0:Y:S02]  /*dff0*/  LDC R95, c[0x0][0x3d8] ;  /* 0x0000f600ff5f7b82 */ /* 0x000e240000000800 */
[----:B------:R-:W-:Y:S04]  /*e000*/  STL.S16 [R1+0x270], R24 ;  /* 0x0002701801007387 */ /* 0x000fe80000100600 */
[----:B------:R1:W-:Y:S01]  /*e010*/  STL.64 [R1+0x13d0], R10 ;  /* 0x0013d00a01007387 */ /* 0x0003e20000100a00 */
[----:B------:R-:W-:Y:S01]  /*e020*/  IMAD R81, R143, 0x2c, RZ ;  /* 0x0000002c8f517824 */ /* 0x000fe200078e02ff */
[----:B------:R-:W0:Y:S02]  /*e030*/  LDC R117, c[0x0][0x3d8] ;  /* 0x0000f600ff757b82 */ /* 0x000e240000000800 */
[----:B------:R-:W-:Y:S04]  /*e040*/  STL.S16 [R1+0x240], R3 ;  /* 0x0002400301007387 */ /* 0x000fe80000100600 */
[----:B------:R1:W-:Y:S01]  /*e050*/  STL.64 [R1+0x13b8], R12 ;  /* 0x0013b80c01007387 */ /* 0x0003e20000100a00 */
[----:B----4-:R-:W-:Y:S01]  /*e060*/  IMAD R118, R98, 0x25, RZ ;  /* 0x0000002562767824 */ /* 0x010fe200078e02ff */
[----:B------:R-:W4:Y:S02]  /*e070*/  LDC R152, c[0x0][0x3d8] ;  /* 0x0000f600ff987b82 */ /* 0x000f240000000800 */
[----:B------:R-:W-:Y:S04]  /*e080*/  STL.64 [R1+0x13a8], R14 ;  /* 0x0013a80e01007387 */ /* 0x000fe80000100a00 */
[----:B------:R2:W-:Y:S01]  /*e090*/  STL.64 [R1+0x1378], R16 ;  /* 0x0013781001007387 */ /* 0x0005e20000100a00 */
[----:B------:R-:W-:Y:S01]  /*e0a0*/  IMAD R71, R79, 0x16, RZ ;  /* 0x000000164f477824 */ /* 0x000fe200078e02ff */
[-C--:B-1----:R-:W-:Y:S01]  /*e0b0*/  LEA R10, P6, R125, R138.reuse, 0x3 ;  /* 0x0000008a7d0a7211 */ /* 0x082fe200078c18ff */
[----:B------:R-:W-:Y:S01]  /*e0c0*/  IMAD R72, R103, 0x1a, RZ ;  /* 0x0000001a67487824 */ /* 0x000fe200078e02ff */
[----:B------:R-:W-:Y:S01]  /*e0d0*/  STL.64 [R1+0x1358], R18 ;  /* 0x0013581201007387 */ /* 0x000fe20000100a00 */
[----:B------:R-:W-:Y:S01]  /*e0e0*/  IADD3 R12, P4, PT, R0, R138, RZ ;  /* 0x0000008a000c7210 */ /* 0x000fe20007f9e0ff */
[----:B------:R-:W-:Y:S01]  /*e0f0*/  IMAD R24, R73, 0xe, RZ ;  /* 0x0000000e49187824 */ /* 0x000fe200078e02ff */
[----:B------:R-:W1:Y:S01]  /*e100*/  LDC R98, c[0x0][0x3d8] ;  /* 0x0000f600ff627b82 */ /* 0x000e620000000800 */
[----:B--2---:R-:W-:-:S07]  /*e110*/  IMAD R16, R99, 0x21, RZ ;  /* 0x0000002163107824 */ /* 0x004fce00078e02ff */
[----:B------:R-:W2:Y:S01]  /*e120*/  LDC R99, c[0x0][0x3d8] ;  /* 0x0000f600ff637b82 */ /* 0x000ea20000000800 */
[----:B0-----:R-:W-:Y:S01]  /*e130*/  LEA R14, P5, R163, R138, 0x2 ;  /* 0x0000008aa30e7211 */ /* 0x001fe200078a10ff */
[----:B------:R-:W-:Y:S04]  /*e140*/  STL.64 [R1+0x1338], R20 ;  /* 0x0013381401007387 */ /* 0x000fe80000100a00 */
[----:B------:R-:W-:Y:S01]  /*e150*/  STL.64 [R1+0x1310], R22 ;  /* 0x0013101601007387 */ /* 0x000fe20000100a00 */
[-C--:B------:R-:W-:Y:S01]  /*e160*/  LEA.HI.X.SX32 R15, R127, R139.reuse, 0x1, P5 ;  /* 0x0000008b7f0f7211 */ /* 0x080fe200028f0eff */
[----:B------:R-:W-:Y:S01]  /*e170*/  IMAD R158, R109, 0x15, RZ ;  /* 0x000000156d9e7824 */ /* 0x000fe200078e02ff */
[----:B------:R-:W0:Y:S01]  /*e180*/  LDC R153, c[0x0][0x3d8] ;  /* 0x0000f600ff997b82 */ /* 0x000e220000000800 */
[----:B------:R-:W-:Y:S01]  /*e190*/  STL.64 [R1+0x12b8], R136 ;  /* 0x0012b88801007387 */ /* 0x000fe20000100a00 */
[----:B------:R-:W-:-:S03]  /*e1a0*/  LEA.HI.X.SX32 R13, R124, R139, 0x1, P4 ;  /* 0x0000008b7c0d7211 */ /* 0x000fc600020f0eff */
[----:B------:R3:W-:Y:S01]  /*e1b0*/  STL.64 [R1+0x13c8], R52 ;  /* 0x0013c83401007387 */ /* 0x0007e20000100a00 */
[-C--:B------:R-:W-:Y:S02]  /*e1c0*/  IADD3 R124, P4, PT, R69, R138.reuse, RZ ;  /* 0x0000008a457c7210 */ /* 0x080fe40007f9e0ff */
[----:B------:R-:W-:Y:S01]  /*e1d0*/  LEA.HI.X.SX32 R11, R123, R139, 0x1, P6 ;  /* 0x0000008b7b0b7211 */ /* 0x000fe200030f0eff */
[----:B------:R-:W-:Y:S01]  /*e1e0*/  STL.64 [R1+0x6a8], R14 ;  /* 0x0006a80e01007387 */ /* 0x000fe20000100a00 */
[----:B------:R-:W-:Y:S01]  /*e1f0*/  IMAD R73, R104, 0x1c, RZ ;  /* 0x0000001c68497824 */ /* 0x000fe200078e02ff */
[----:B------:R-:W0:Y:S01]  /*e200*/  LDC R93, c[0x0][0x3d8] ;  /* 0x0000f600ff5d7b82 */ /* 0x000e220000000800 */
[----:B---3--:R-:W-:Y:S01]  /*e210*/  IADD3 R52, P5, PT, R68, R138, RZ ;  /* 0x0000008a44347210 */ /* 0x008fe20007fbe0ff */
[----:B------:R3:W-:Y:S01]  /*e220*/  STL.64 [R1+0x6a0], R12 ;  /* 0x0006a00c01007387 */ /* 0x0007e20000100a00 */
[----:B--2---:R-:W-:-:S05]  /*e230*/  IMAD R119, R99, 0x23, RZ ;  /* 0x0000002363777824 */ /* 0x004fca00078e02ff */
[----:B------:R-:W2:Y:S01]  /*e240*/  LDC R92, c[0x0][0x3d8] ;  /* 0x0000f600ff5c7b82 */ /* 0x000ea20000000800 */
[-C--:B------:R-:W-:Y:S02]  /*e250*/  LEA.HI.X.SX32 R53, R122, R139.reuse, 0x1, P5 ;  /* 0x0000008b7a357211 */ /* 0x080fe400028f0eff */
[-C--:B------:R-:W-:Y:S02]  /*e260*/  IADD3 R162, P5, PT, R71, R138.reuse, RZ ;  /* 0x0000008a47a27210 */ /* 0x080fe40007fbe0ff */
[-C--:B------:R-:W-:Y:S02]  /*e270*/  LEA.HI.X.SX32 R125, R0, R139.reuse, 0x1, P4 ;  /* 0x0000008b007d7211 */ /* 0x080fe400020f0eff */
[----:B------:R-:W-:Y:S01]  /*e280*/  LEA.HI.X.SX32 R163, R159, R139, 0x1, P5 ;  /* 0x0000008b9fa37211 */ /* 0x000fe200028f0eff */
[----:B------:R-:W-:Y:S01]  /*e290*/  IMAD R75, R106, 0x24, RZ ;  /* 0x000000246a4b7824 */ /* 0x000fe200078e02ff */
[----:B------:R-:W0:Y:S01]  /*e2a0*/  LDC R151, c[0x0][0x3d8] ;  /* 0x0000f600ff977b82 */ /* 0x000e220000000800 */
[-C--:B---3--:R-:W-:Y:S01]  /*e2b0*/  IADD3 R12, P6, PT, R70, R138.reuse, RZ ;  /* 0x0000008a460c7210 */ /* 0x088fe20007fde0ff */
[----:B------:R-:W-:Y:S01]  /*e2c0*/  STL.64 [R1+0x698], R10 ;  /* 0x0006980a01007387 */ /* 0x000fe20000100a00 */
[----:B------:R-:W-:-:S02]  /*e2d0*/  IADD3 R14, P4, PT, R128, R138, RZ ;  /* 0x0000008a800e7210 */ /* 0x000fc40007f9e0ff */
[-C--:B------:R-:W-:Y:S01]  /*e2e0*/  LEA.HI.X.SX32 R13, R68, R139.reuse, 0x1, P6 ;  /* 0x0000008b440d7211 */ /* 0x080fe200030f0eff */
[----:B------:R-:W-:Y:S01]  /*e2f0*/  STL.64 [R1+0x690], R52 ;  /* 0x0006903401007387 */ /* 0x000fe20000100a00 */
[----:B------:R-:W-:Y:S01]  /*e300*/  IADD3 R122, P6, PT, R72, R138, RZ ;  /* 0x0000008a487a7210 */ /* 0x000fe20007fde0ff */
[----:B------:R-:W3:Y:S02]  /*e310*/  LDC R99, c[0x0][0x3d8] ;  /* 0x0000f600ff637b82 */ /* 0x000ee40000000800 */
[----:B------:R-:W-:Y:S01]  /*e320*/  STL.64 [R1+0x688], R124 ;  /* 0x0006887c01007387 */ /* 0x000fe20000100a00 */
[----:B------:R-:W-:-:S03]  /*e330*/  LEA.HI.X.SX32 R15, R69, R139, 0x1, P4 ;  /* 0x0000008b450f7211 */ /* 0x000fc600020f0eff */
[----:B------:R1:W-:Y:S01]  /*e340*/  STL.64 [R1+0x670], R162 ;  /* 0x000670a201007387 */ /* 0x0003e20000100a00 */
[----:B------:R-:W-:Y:S01]  /*e350*/  LEA.HI.X.SX32 R123, R121, R139, 0x1, P6 ;  /* 0x0000008b797b7211 */ /* 0x000fe200030f0eff */
[----:B------:R-:W-:Y:S01]  /*e360*/  IMAD R79, R110, 0x2a, RZ ;  /* 0x0000002a6e4f7824 */ /* 0x000fe200078e02ff */
[----:B------:R-:W0:Y:S01]  /*e370*/  LDC R150, c[0x0][0x3d8] ;  /* 0x0000f600ff967b82 */ /* 0x000e220000000800 */
[----:B------:R-:W-:Y:S01]  /*e380*/  STL.64 [R1+0x678], R12 ;  /* 0x0006780c01007387 */ /* 0x000fe20000100a00 */
[----:B------:R-:W-:-:S03]  /*e390*/  IMAD R110, R97, 0x4c, RZ ;  /* 0x0000004c616e7824 */ /* 0x000fc600078e02ff */
[----:B------:R-:W-:Y:S03]  /*e3a0*/  STL.64 [R1+0x1258], R68 ;  /* 0x0012584401007387 */ /* 0x000fe60000100a00 */
[----:B------:R-:W0:Y:S01]  /*e3b0*/  LDC R97, c[0x0][0x3d8] ;  /* 0x0000f600ff617b82 */ /* 0x000e220000000800 */
[-C--:B-1----:R-:W-:Y:S01]  /*e3c0*/  IADD3 R162, P5, PT, R73, R138.reuse, RZ ;  /* 0x0000008a49a27210 */ /* 0x082fe20007fbe0ff */
[----:B------:R1:W-:Y:S03]  /*e3d0*/  STL.64 [R1+0x668], R14 ;  /* 0x0006680e01007387 */ /* 0x0003e60000100a00 */
[----:B------:R-:W-:Y:S01]  /*e3e0*/  LEA.HI.X.SX32 R163, R24, R139, 0x1, P5 ;  /* 0x0000008b18a37211 */ /* 0x000fe200028f0eff */
[----:B------:R2:W-:Y:S01]  /*e3f0*/  STL.64 [R1+0x660], R122 ;  /* 0x0006607a01007387 */ /* 0x0005e20000100a00 */
[----:B------:R-:W-:Y:S01]  /*e400*/  IMAD R103, R154, 0x34, RZ ;  /* 0x000000349a677824 */ /* 0x000fe200078e02ff */
[----:B------:R-:W0:Y:S02]  /*e410*/  LDC R149, c[0x0][0x3d8] ;  /* 0x0000f600ff957b82 */ /* 0x000e240000000800 */
[----:B------:R-:W-:Y:S01]  /*e420*/  STL [R1+0x107c], R24 ;  /* 0x00107c1801007387 */ /* 0x000fe20000100800 */
[----:B-1----:R-:W-:-:S03]  /*e430*/  IADD3 R14, P4, PT, R75, R138, RZ ;  /* 0x0000008a4b0e7210 */ /* 0x002fc60007f9e0ff */
[----:B------:R1:W-:Y:S01]  /*e440*/  STL.64 [R1+0x658], R162 ;  /* 0x000658a201007387 */ /* 0x0003e20000100a00 */
[----:B------:R-:W-:Y:S01]  /*e450*/  IMAD R101, R156, 0x1b, RZ ;  /* 0x0000001b9c657824 */ /* 0x000fe200078e02ff */
[----:B------:R-:W0:Y:S01]  /*e460*/  LDC R91, c[0x0][0x3d8] ;  /* 0x0000f600ff5b7b82 */ /* 0x000e220000000800 */
[-C--:B--2---:R-:W-:Y:S02]  /*e470*/  IADD3 R122, P6, PT, R77, R138.reuse, RZ ;  /* 0x0000008a4d7a7210 */ /* 0x084fe40007fde0ff */
[-C--:B------:R-:W-:Y:S02]  /*e480*/  LEA.HI.X.SX32 R15, R130, R139.reuse, 0x1, P4 ;  /* 0x0000008b820f7211 */ /* 0x080fe400020f0eff */
[-C--:B------:R-:W-:Y:S02]  /*e490*/  IADD3 R68, P4, PT, R79, R138.reuse, RZ ;  /* 0x0000008a4f447210 */ /* 0x080fe40007f9e0ff */
[----:B------:R-:W-:Y:S01]  /*e4a0*/  LEA.HI.X.SX32 R123, R120, R139, 0x1, P6 ;  /* 0x0000008b787b7211 */ /* 0x000fe200030f0eff */
[----:B------:R-:W-:Y:S01]  /*e4b0*/  IMAD R26, R105, 0x1e, RZ ;  /* 0x0000001e691a7824 */ /* 0x000fe200078e02ff */
[----:B------:R-:W2:Y:S01]  /*e4c0*/  LDC R113, c[0x0][0x3d8] ;  /* 0x0000f600ff717b82 */ /* 0x000ea20000000800 */
[----:B-1----:R-:W-:-:S02]  /*e4d0*/  IADD3 R162, P5, PT, R129, R138, RZ ;  /* 0x0000008a81a27210 */ /* 0x002fc40007fbe0ff */
[----:B------:R-:W-:Y:S02]  /*e4e0*/  IADD3 R120, P6, PT, R81, R138, RZ ;  /* 0x0000008a51787210 */ /* 0x000fe40007fde0ff */
[-C--:B------:R-:W-:Y:S01]  /*e4f0*/  LEA.HI.X.SX32 R163, R70, R139.reuse, 0x1, P5 ;  /* 0x0000008b46a37211 */ /* 0x080fe200028f0eff */
[----:B------:R-:W-:Y:S01]  /*e500*/  IMAD R104, R157, 0x36, RZ ;  /* 0x000000369d687824 */ /* 0x000fe200078e02ff */
[-C--:B------:R-:W-:Y:S01]  /*e510*/  LEA.HI.X.SX32 R69, R158, R139.reuse, 0x1, P4 ;  /* 0x0000008b9e457211 */ /* 0x080fe200020f0eff */
[----:B------:R1:W-:Y:S01]  /*e520*/  STL.64 [R1+0x11d8], R128 ;  /* 0x0011d88001007387 */ /* 0x0003e20000100a00 */
[----:B------:R-:W-:Y:S01]  /*e530*/  LEA.HI.X.SX32 R121, R71, R139, 0x1, P6 ;  /* 0x0000008b47797211 */ /* 0x000fe200030f0eff */
[----:B------:R-:W-:Y:S01]  /*e540*/  IMAD R143, R98, 0x52, RZ ;  /* 0x00000052628f7824 */ /* 0x000fe200078e02ff */
[----:B------:R-:W2:Y:S01]  /*e550*/  LDC R136, c[0x0][0x3d8] ;  /* 0x0000f600ff887b82 */ /* 0x000ea20000000800 */
[----:B------:R-:W-:Y:S04]  /*e560*/  STL.64 [R1+0x648], R14 ;  /* 0x0006480e01007387 */ /* 0x000fe80000100a00 */
[----:B------:R-:W-:Y:S01]  /*e570*/  STL.64 [R1+0x640], R122 ;  /* 0x0006407a01007387 */ /* 0x000fe20000100a00 */
[----:B---3--:R-:W-:-:S02]  /*e580*/  IMAD R109, R99, 0x4a, RZ ;  /* 0x0000004a636d7824 */ /* 0x008fc400078e02ff */
[----:B------:R-:W3:Y:S01]  /*e590*/  LDC R99, c[0x0][0x3d8] ;  /* 0x0000f600ff637b82 */ /* 0x000ee20000000800 */
[----:B------:R-:W-:Y:S01]  /*e5a0*/  STL.64 [R1+0x638], R162 ;  /* 0x000638a201007387 */ /* 0x000fe20000100a00 */
[----:B-1----:R-:W-:-:S03]  /*e5b0*/  IADD3 R128, P5, PT, R103, R138, RZ ;  /* 0x0000008a67807210 */ /* 0x002fc60007fbe0ff */
[----:B------:R1:W-:Y:S01]  /*e5c0*/  STL.64 [R1+0x630], R68 ;  /* 0x0006304401007387 */ /* 0x0003e20000100a00 */
[----:B------:R-:W-:Y:S02]  /*e5d0*/  IMAD R105, R164, 0x3a, RZ ;  /* 0x0000003aa4697824 */ /* 0x000fe400078e02ff */
[----:B------:R-:W-:Y:S01]  /*e5e0*/  IMAD R106, R165, 0x3c, RZ ;  /* 0x0000003ca56a7824 */ /* 0x000fe200078e02ff */
[----:B------:R-:W-:Y:S01]  /*e5f0*/  STL.64 [R1+0x1268], R70 ;  /* 0x0012684601007387 */ /* 0x000fe20000100a00 */
[----:B------:R-:W-:Y:S01]  /*e600*/  LEA.HI.X.SX32 R129, R72, R139, 0x1, P5 ;  /* 0x0000008b48817211 */ /* 0x000fe200028f0eff */
[----:B------:R-:W2:Y:S02]  /*e610*/  LDC R98, c[0x0][0x3d8] ;  /* 0x0000f600ff627b82 */ /* 0x000ea40000000800 */
[----:B------:R0:W-:Y:S01]  /*e620*/  STL.64 [R1+0x628], R120 ;  /* 0x0006287801007387 */ /* 0x0001e20000100a00 */
[----:B-1----:R-:W-:Y:S01]  /*e630*/  IADD3 R68, P4, PT, R104, R138, RZ ;  /* 0x0000008a68447210 */ /* 0x002fe20007f9e0ff */
[----:B------:R-:W-:-:S04]  /*e640*/  IMAD R3, R145, 0x2e, RZ ;  /* 0x0000002e91037824 */ /* 0x000fc800078e02ff */
[----:B------:R-:W1:Y:S01]  /*e650*/  LDC R89, c[0x0][0x3d8] ;  /* 0x0000f600ff597b82 */ /* 0x000e620000000800 */
[-C--:B------:R-:W-:Y:S02]  /*e660*/  LEA.HI.X.SX32 R69, R101, R139.reuse, 0x1, P4 ;  /* 0x0000008b65457211 */ /* 0x080fe400020f0eff */
[-C--:B0-----:R-:W-:Y:S01]  /*e670*/  IADD3 R120, P6, PT, R131, R138.reuse, RZ ;  /* 0x0000008a83787210 */ /* 0x081fe20007fde0ff */
[----:B------:R-:W-:Y:S01]  /*e680*/  IMAD R100, R160, 0x1d, RZ ;  /* 0x0000001da0647824 */ /* 0x000fe200078e02ff */
[----:B------:R-:W-:Y:S01]  /*e690*/  STL.64 [R1+0x11e0], R130 ;  /* 0x0011e08201007387 */ /* 0x000fe20000100a00 */
[----:B------:R-:W-:Y:S01]  /*e6a0*/  IMAD R19, R96, 0x2d, RZ ;  /* 0x0000002d60137824 */ /* 0x000fe200078e02ff */
[-C--:B------:R-:W-:Y:S01]  /*e6b0*/  LEA.HI.X.SX32 R121, R73, R139.reuse, 0x1, P6 ;  /* 0x0000008b49797211 */ /* 0x080fe200030f0eff */
[----:B------:R-:W-:Y:S01]  /*e6c0*/  IMAD R145, R97, 0x54, RZ ;  /* 0x0000005461917824 */ /* 0x000fe200078e02ff */
[----:B------:R-:W-:Y:S01]  /*e6d0*/  IADD3 R70, P5, PT, R105, R138, RZ ;  /* 0x0000008a69467210 */ /* 0x000fe20007fbe0ff */
[----:B------:R0:W-:Y:S01]  /*e6e0*/  STL.64 [R1+0x610], R68 ;  /* 0x0006104401007387 */ /* 0x0001e20000100a00 */
[----:B------:R-:W1:Y:S03]  /*e6f0*/  LDC R97, c[0x0][0x3d8] ;  /* 0x0000f600ff617b82 */ /* 0x000e660000000800 */
[----:B------:R0:W-:Y:S01]  /*e700*/  STL.64 [R1+0x618], R128 ;  /* 0x0006188001007387 */ /* 0x0001e20000100a00 */
[----:B------:R-:W-:-:S03]  /*e710*/  LEA.HI.X.SX32 R71, R100, R139, 0x1, P5 ;  /* 0x0000008b64477211 */ /* 0x000fc600028f0eff */
[----:B------:R-:W-:Y:S01]  /*e720*/  STL.64 [R1+0x1270], R72 ;  /* 0x0012704801007387 */ /* 0x000fe20000100a00 */
[-C--:B------:R-:W-:Y:S01]  /*e730*/  IADD3 R100, P5, PT, R108, R138.reuse, RZ ;  /* 0x0000008a6c647210 */ /* 0x080fe20007fbe0ff */
[----:B---3--:R-:W-:Y:S01]  /*e740*/  IMAD R99, R99, 0x29, RZ ;  /* 0x0000002963637824 */ /* 0x008fe200078e02ff */
[----:B------:R-:W3:Y:S01]  /*e750*/  LDC R96, c[0x0][0x3d8] ;  /* 0x0000f600ff607b82 */ /* 0x000ee20000000800 */
[-C--:B0-----:R-:W-:Y:S01]  /*e760*/  IADD3 R68, P4, PT, R106, R138.reuse, RZ ;  /* 0x0000008a6a447210 */ /* 0x081fe20007f9e0ff */
[----:B------:R0:W-:Y:S03]  /*e770*/  STL.64 [R1+0x608], R120 ;  /* 0x0006087801007387 */ /* 0x0001e60000100a00 */
[-C--:B------:R-:W-:Y:S01]  /*e780*/  LEA.HI.X.SX32 R69, R26, R139.reuse, 0x1, P4 ;  /* 0x0000008b1a457211 */ /* 0x080fe200020f0eff */
[----:B------:R-:W-:Y:S01]  /*e790*/  STL [R1+0x1080], R26 ;  /* 0x0010801a01007387 */ /* 0x000fe20000100800 */
[-C--:B------:R-:W-:Y:S01]  /*e7a0*/  IADD3 R162, P4, PT, R42, R138.reuse, RZ ;  /* 0x0000008a2aa27210 */ /* 0x080fe20007f9e0ff */
[----:B--2---:R-:W-:Y:S01]  /*e7b0*/  IMAD R98, R98, 0x2b, RZ ;  /* 0x0000002b62627824 */ /* 0x004fe200078e02ff */
[-C--:B------:R-:W-:Y:S01]  /*e7c0*/  LEA.HI.X.SX32 R101, R141, R139.reuse, 0x1, P5 ;  /* 0x0000008b8d657211 */ /* 0x080fe200028f0eff */
[----:B------:R-:W-:Y:S01]  /*e7d0*/  IMAD R156, R94, 0x5c, RZ ;  /* 0x0000005c5e9c7824 */ /* 0x000fe200078e02ff */
[----:B------:R-:W2:Y:S01]  /*e7e0*/  LDC R129, c[0x0][0x3d8] ;  /* 0x0000f600ff817b82 */ /* 0x000ea20000000800 */
[-C--:B0-----:R-:W-:Y:S01]  /*e7f0*/  IADD3 R120, P6, PT, R107, R138.reuse, RZ ;  /* 0x0000008a6b787210 */ /* 0x081fe20007fde0ff */
[----:B------:R0:W-:Y:S03]  /*e800*/  STL.64 [R1+0x600], R70 ;  /* 0x0006004601007387 */ /* 0x0001e60000100a00 */
[-C--:B------:R-:W-:Y:S01]  /*e810*/  LEA.HI.X.SX32 R121, R16, R139.reuse, 0x1, P6 ;  /* 0x0000008b10797211 */ /* 0x080fe200030f0eff */
[----:B------:R-:W-:Y:S01]  /*e820*/  STL [R1+0x1084], R42 ;  /* 0x0010842a01007387 */ /* 0x000fe20000100800 */
[-C--:B------:R-:W-:Y:S01]  /*e830*/  IADD3 R16, P6, PT, R132, R138.reuse, RZ ;  /* 0x0000008a84107210 */ /* 0x080fe20007fde0ff */
[----:B-1----:R-:W-:Y:S01]  /*e840*/  IMAD R154, R97, 0x5a, RZ ;  /* 0x0000005a619a7824 */ /* 0x002fe200078e02ff */
[-C--:B------:R-:W-:Y:S01]  /*e850*/  LEA.HI.X.SX32 R163, R119, R139.reuse, 0x1, P4 ;  /* 0x0000008b77a37211 */ /* 0x080fe200020f0eff */
[----:B------:R1:W-:Y:S01]  /*e860*/  STL.64 [R1+0x5f8], R68 ;  /* 0x0005f84401007387 */ /* 0x0003e20000100a00 */
[-C--:B------:R-:W-:Y:S01]  /*e870*/  LEA.HI.X.SX32 R17, R75, R139.reuse, 0x1, P6 ;  /* 0x0000008b4b117211 */ /* 0x080fe200030f0eff */
[----:B------:R-:W2:Y:S01]  /*e880*/  LDC R97, c[0x0][0x3d8] ;  /* 0x0000f600ff617b82 */ /* 0x000ea20000000800 */
[-C--:B0-----:R-:W-:Y:S01]  /*e890*/  IADD3 R70, P5, PT, R109, R138.reuse, RZ ;  /* 0x0000008a6d467210 */ /* 0x081fe20007fbe0ff */
[----:B------:R-:W-:Y:S03]  /*e8a0*/  STL.64 [R1+0x11e8], R132 ;  /* 0x0011e88401007387 */ /* 0x000fe60000100a00 */
[----:B------:R-:W-:Y:S01]  /*e8b0*/  LEA.HI.X.SX32 R71, R118, R139, 0x1, P5 ;  /* 0x0000008b76477211 */ /* 0x000fe200028f0eff */
[----:B------:R-:W-:Y:S01]  /*e8c0*/  STL.64 [R1+0x5e8], R120 ;  /* 0x0005e87801007387 */ /* 0x000fe20000100a00 */
[----:B---3--:R-:W-:Y:S01]  /*e8d0*/  IMAD R157, R96, 0x62, RZ ;  /* 0x00000062609d7824 */ /* 0x008fe200078e02ff */
[----:B------:R-:W0:Y:S01]  /*e8e0*/  LDC R131, c[0x0][0x3d8] ;  /* 0x0000f600ff837b82 */ /* 0x000e220000000800 */
[-C--:B-1----:R-:W-:Y:S01]  /*e8f0*/  IADD3 R68, P4, PT, R110, R138.reuse, RZ ;  /* 0x0000008a6e447210 */ /* 0x082fe20007f9e0ff */
[----:B------:R-:W-:Y:S01]  /*e900*/  STL.64 [R1+0x12d0], R140 ;  /* 0x0012d08c01007387 */ /* 0x000fe20000100a00 */
[----:B------:R-:W-:-:S02]  /*e910*/  IADD3 R72, P6, PT, R143, R138, RZ ;  /* 0x0000008a8f487210 */ /* 0x000fc40007fde0ff */
[-C--:B------:R-:W-:Y:S01]  /*e920*/  LEA.HI.X.SX32 R69, R77, R139.reuse, 0x1, P4 ;  /* 0x0000008b4d457211 */ /* 0x080fe200020f0eff */
[----:B------:R-:W-:Y:S02]  /*e930*/  STL.64 [R1+0x5e0], R100 ;  /* 0x0005e06401007387 */ /* 0x000fe40000100a00 */
[----:B------:R-:W1:Y:S02]  /*e940*/  LDC R96, c[0x0][0x3d8] ;  /* 0x0000f600ff607b82 */ /* 0x000e640000000800 */
[----:B------:R-:W-:Y:S04]  /*e950*/  STL.64 [R1+0x1260], R74 ;  /* 0x0012604a01007387 */ /* 0x000fe80000100a00 */
[----:B------:R-:W-:Y:S01]  /*e960*/  STL.64 [R1+0x5d8], R162 ;  /* 0x0005d8a201007387 */ /* 0x000fe20000100a00 */
[----:B------:R-:W-:Y:S01]  /*e970*/  IMAD R18, R95, 0x31, RZ ;  /* 0x000000315f127824 */ /* 0x000fe200078e02ff */
[----:B------:R-:W-:Y:S01]  /*e980*/  LEA.HI.X.SX32 R73, R99, R139, 0x1, P6 ;  /* 0x0000008b63497211 */ /* 0x000fe200030f0eff */
[----:B--2---:R-:W-:Y:S01]  /*e990*/  IMAD R160, R97, 0x64, RZ ;  /* 0x0000006461a07824 */ /* 0x004fe200078e02ff */
[----:B------:R-:W-:Y:S01]  /*e9a0*/  STL.64 [R1+0x5d0], R16 ;  /* 0x0005d01001007387 */ /* 0x000fe20000100a00 */
[----:B------:R-:W2:Y:S03]  /*e9b0*/  LDC R97, c[0x0][0x3d8] ;  /* 0x0000f600ff617b82 */ /* 0x000ea60000000800 */
[----:B------:R3:W-:Y:S04]  /*e9c0*/  STL.64 [R1+0x5c8], R70 ;  /* 0x0005c84601007387 */ /* 0x0007e80000100a00 */
[----:B------:R-:W-:Y:S01]  /*e9d0*/  STL.64 [R1+0x1278], R76 ;  /* 0x0012784c01007387 */ /* 0x000fe20000100a00 */
[----:B------:R-:W-:Y:S01]  /*e9e0*/  IMAD R129, R129, 0x39, RZ ;  /* 0x0000003981817824 */ /* 0x000fe200078e02ff */
[----:B------:R-:W0:Y:S02]  /*e9f0*/  LDC R95, c[0x0][0x3d8] ;  /* 0x0000f600ff5f7b82 */ /* 0x000e240000000800 */
[----:B------:R1:W-:Y:S01]  /*ea00*/  STL.64 [R1+0x5c0], R68 ;  /* 0x0005c04401007387 */ /* 0x0003e20000100a00 */
[----:B---3--:R-:W-:-:S03]  /*ea10*/  IADD3 R70, P5, PT, R145, R138, RZ ;  /* 0x0000008a91467210 */ /* 0x008fc60007fbe0ff */
[----:B------:R-:W-:Y:S01]  /*ea20*/  STL [R1+0x1088], R39 ;  /* 0x0010882701007387 */ /* 0x000fe20000100800 */
[----:B------:R-:W-:Y:S01]  /*ea30*/  IMAD R34, R34, 0x76, RZ ;  /* 0x0000007622227824 */ /* 0x000fe200078e02ff */
[----:B------:R-:W3:Y:S01]  /*ea40*/  LDC R94, c[0x0][0x3d8] ;  /* 0x0000f600ff5e7b82 */ /* 0x000ee20000000800 */
[----:B------:R-:W-:Y:S02]  /*ea50*/  LEA.HI.X.SX32 R71, R79, R139, 0x1, P5 ;  /* 0x0000008b4f477211 */ /* 0x000fe400028f0eff */
[----:B-1----:R-:W-:Y:S01]  /*ea60*/  IADD3 R68, P4, PT, R39, R138, RZ ;  /* 0x0000008a27447210 */ /* 0x002fe20007f9e0ff */
[----:B------:R1:W-:Y:S01]  /*ea70*/  STL.64 [R1+0x5b0], R72 ;  /* 0x0005b04801007387 */ /* 0x0003e20000100a00 */
[----:B------:R-:W-:-:S03]  /*ea80*/  IMAD R33, R33, 0x86, RZ ;  /* 0x0000008621217824 */ /* 0x000fc600078e02ff */
[----:B------:R-:W0:Y:S01]  /*ea90*/  LDC R130, c[0x0][0x3d8] ;  /* 0x0000f600ff827b82 */ /* 0x000e220000000800 */
[-C--:B------:R-:W-:Y:S01]  /*eaa0*/  LEA.HI.X.SX32 R69, R98, R139.reuse, 0x1, P4 ;  /* 0x0000008b62457211 */ /* 0x080fe200020f0eff */
[----:B------:R-:W-:Y:S04]  /*eab0*/  STL.64 [R1+0x1280], R78 ;  /* 0x0012804e01007387 */ /* 0x000fe80000100a00 */
[----:B------:R4:W-:Y:S01]  /*eac0*/  STL.64 [R1+0x5a8], R70 ;  /* 0x0005a84601007387 */ /* 0x0009e20000100a00 */
[----:B------:R-:W-:Y:S01]  /*ead0*/  IMAD R32, R32, 0x96, RZ ;  /* 0x0000009620207824 */ /* 0x000fe200078e02ff */
[----:B------:R-:W0:Y:S01]  /*eae0*/  LDC R90, c[0x0][0x3d8] ;  /* 0x0000f600ff5a7b82 */ /* 0x000e220000000800 */
[----:B-1----:R-:W-:Y:S01]  /*eaf0*/  IADD3 R72, P6, PT, R142, R138, RZ ;  /* 0x0000008a8e487210 */ /* 0x002fe20007fde0ff */
[----:B------:R1:W-:Y:S03]  /*eb00*/  STL.64 [R1+0x5a0], R68 ;  /* 0x0005a04401007387 */ /* 0x0003e60000100a00 */
[----:B------:R-:W-:Y:S01]  /*eb10*/  LEA.HI.X.SX32 R73, R81, R139, 0x1, P6 ;  /* 0x0000008b51497211 */ /* 0x000fe200030f0eff */
[----:B------:R-:W-:-:S02]  /*eb20*/  IMAD R31, R31, 0xa6, RZ ;  /* 0x000000a61f1f7824 */ /* 0x000fc400078e02ff */
[----:B------:R-:W0:Y:S01]  /*eb30*/  LDC R137, c[0x0][0x3d8] ;  /* 0x0000f600ff897b82 */ /* 0x000e220000000800 */
[-C--:B----4-:R-:W-:Y:S01]  /*eb40*/  IADD3 R70, P5, PT, R154, R138.reuse, RZ ;  /* 0x0000008a9a467210 */ /* 0x090fe20007fbe0ff */
[----:B------:R-:W-:Y:S01]  /*eb50*/  STL.64 [R1+0x1288], R80 ;  /* 0x0012885001007387 */ /* 0x000fe20000100a00 */
[----:B-1----:R-:W-:Y:S01]  /*eb60*/  IADD3 R68, P4, PT, R156, R138, RZ ;  /* 0x0000008a9c447210 */ /* 0x002fe20007f9e0ff */
[----:B------:R-:W-:Y:S01]  /*eb70*/  IMAD R30, R30, 0xb6, RZ ;  /* 0x000000b61e1e7824 */ /* 0x000fe200078e02ff */
[-C--:B------:R-:W-:Y:S01]  /*eb80*/  LEA.HI.X.SX32 R71, R19, R139.reuse, 0x1, P5 ;  /* 0x0000008b13477211 */ /* 0x080fe200028f0eff */
[----:B------:R-:W-:Y:S01]  /*eb90*/  STL.64 [R1+0x598], R72 ;  /* 0x0005984801007387 */ /* 0x000fe20000100a00 */
[----:B------:R-:W-:Y:S01]  /*eba0*/  LEA.HI.X.SX32 R69, R3, R139, 0x1, P4 ;  /* 0x0000008b03457211 */ /* 0x000fe200020f0eff */
[----:B------:R-:W-:Y:S01]  /*ebb0*/  IMAD R29, R29, 0xc6, RZ ;  /* 0x000000c61d1d7824 */ /* 0x000fe200078e02ff */
[----:B------:R-:W1:Y:S01]  /*ebc0*/  LDC R87, c[0x0][0x3d8] ;  /* 0x0000f600ff577b82 */ /* 0x000e620000000800 */
[----:B------:R-:W-:Y:S04]  /*ebd0*/  STL [R1+0x108c], R3 ;  /* 0x00108c0301007387 */ /* 0x000fe80000100800 */
[----:B------:R-:W-:Y:S01]  /*ebe0*/  STL.64 [R1+0x590], R70 ;  /* 0x0005904601007387 */ /* 0x000fe20000100a00 */
[----:B------:R-:W-:-:S02]  /*ebf0*/  IMAD R57, R57, 0xd2, RZ ;  /* 0x000000d239397824 */ /* 0x000fc400078e02ff */
[----:B------:R-:W-:Y:S01]  /*ec00*/  IMAD R28, R28, 0xd6, RZ ;  /* 0x000000d61c1c7824 */ /* 0x000fe200078e02ff */
[----:B------:R-:W-:Y:S01]  /*ec10*/  STL [R1+0x1090], R36 ;  /* 0x0010902401007387 */ /* 0x000fe20000100800 */
[----:B------:R-:W-:Y:S01]  /*ec20*/  IMAD R47, R47, 0xf2, RZ ;  /* 0x000000f22f2f7824 */ /* 0x000fe200078e02ff */
[----:B------:R-:W4:Y:S02]  /*ec30*/  LDC R83, c[0x0][0x3d8] ;  /* 0x0000f600ff537b82 */ /* 0x000f240000000800 */
[----:B------:R2:W-:Y:S06]  /*ec40*/  STL.64 [R1+0x588], R68 ;  /* 0x0005884401007387 */ /* 0x0005ec0000100a00 */
[----:B------:R-:W0:Y:S08]  /*ec50*/  LDC R82, c[0x0][0x3d8] ;  /* 0x0000f600ff527b82 */ /* 0x000e300000000800 */
[----:B--2---:R-:W2:Y:S01]  /*ec60*/  LDC R69, c[0x0][0x3d8] ;  /* 0x0000f600ff457b82 */ /* 0x004ea20000000800 */
[----:B------:R-:W-:Y:S01]  /*ec70*/  IADD3 R158, P4, PT, R36, R138, RZ ;  /* 0x0000008a249e7210 */ /* 0x000fe20007f9e0ff */
[----:B------:R-:W-:-:S06]  /*ec80*/  IMAD R164, R97, 0x6a, RZ ;  /* 0x0000006a61a47824 */ /* 0x000fcc00078e02ff */
[----:B------:R-:W0:Y:S01]  /*ec90*/  LDC R97, c[0x0][0x3d8] ;  /* 0x0000f600ff617b82 */ /* 0x000e220000000800 */
[----:B--2---:R-:W-:-:S05]  /*eca0*/  IMAD R69, R69, 0x33, RZ ;  /* 0x0000003345457824 */ /* 0x004fca00078e02ff */
[----:B------:R-:W-:Y:S02]  /*ecb0*/  LEA.HI.X.SX32 R159, R69, R139, 0x1, P4 ;  /* 0x0000008b459f7211 */ /* 0x000fe400020f0eff */
[----:B------:R-:W2:Y:S01]  /*ecc0*/  LDC R69, c[0x0][0x3d8] ;  /* 0x0000f600ff457b82 */ /* 0x000ea20000000800 */
[----:B------:R-:W-:Y:S01]  /*ecd0*/  IADD3 R98, P6, PT, R157, R138, RZ ;  /* 0x0000008a9d627210 */ /* 0x000fe20007fde0ff */
[----:B------:R-:W-:-:S03]  /*ece0*/  IMAD R88, R96, 0x72, RZ ;  /* 0x0000007260587824 */ /* 0x000fc600078e02ff */
[-C--:B------:R-:W-:Y:S02]  /*ecf0*/  LEA.HI.X.SX32 R99, R18, R139.reuse, 0x1, P6 ;  /* 0x0000008b12637211 */ /* 0x080fe400030f0eff */
[-C--:B------:R-:W-:Y:S01]  /*ed00*/  IADD3 R18, P6, PT, R144, R138.reuse, RZ ;  /* 0x0000008a90127210 */ /* 0x080fe20007fde0ff */
[----:B0-----:R-:W-:Y:S01]  /*ed10*/  IMAD R86, R97, 0x74, RZ ;  /* 0x0000007461567824 */ /* 0x001fe200078e02ff */
[-C--:B------:R-:W-:Y:S01]  /*ed20*/  IADD3 R118, P5, PT, R160, R138.reuse, RZ ;  /* 0x0000008aa0767210 */ /* 0x080fe20007fbe0ff */
[----:B------:R-:W0:Y:S01]  /*ed30*/  LDC R97, c[0x0][0x3d8] ;  /* 0x0000f600ff617b82 */ /* 0x000e220000000800 */
[----:B------:R-:W-:Y:S02]  /*ed40*/  LEA.HI.X.SX32 R19, R103, R139, 0x1, P6 ;  /* 0x0000008b67137211 */ /* 0x000fe400030f0eff */
[----:B------:R-:W-:Y:S01]  /*ed50*/  IADD3 R68, P6, PT, R88, R138, RZ ;  /* 0x0000008a58447210 */ /* 0x000fe20007fde0ff */
[----:B--2---:R-:W-:-:S03]  /*ed60*/  IMAD R128, R69, 0x35, RZ ;  /* 0x0000003545807824 */ /* 0x004fc600078e02ff */
[-C--:B------:R-:W-:Y:S01]  /*ed70*/  LEA.HI.X.SX32 R69, R129, R139.reuse, 0x1, P6 ;  /* 0x0000008b81457211 */ /* 0x080fe200030f0eff */
[----:B------:R-:W2:Y:S08]  /*ed80*/  LDC R96, c[0x0][0x3d8] ;  /* 0x0000f600ff607b82 */ /* 0x000eb00000000800 */
[----:B------:R-:W1:Y:S01]  /*ed90*/  LDC R129, c[0x0][0x3d8] ;  /* 0x0000f600ff817b82 */ /* 0x000e620000000800 */
[----:B------:R-:W-:-:S02]  /*eda0*/  LEA.HI.X.SX32 R119, R146, R139, 0x1, P5 ;  /* 0x0000008b92777211 */ /* 0x000fc400028f0eff */
[----:B------:R-:W-:-:S04]  /*edb0*/  IADD3 R72, P5, PT, R164, R138, RZ ;  /* 0x0000008aa4487210 */ /* 0x000fc80007fbe0ff */
[----:B------:R-:W-:Y:S01]  /*edc0*/  LEA.HI.X.SX32 R73, R128, R139, 0x1, P5 ;  /* 0x0000008b80497211 */ /* 0x000fe200028f0eff */
[----:B------:R-:W-:Y:S02]  /*edd0*/  IMAD R165, R95, 0x6c, RZ ;  /* 0x0000006c5fa57824 */ /* 0x000fe400078e02ff */
[----:B0-----:R-:W-:Y:S01]  /*ede0*/  IMAD R116, R97, 0x3d, RZ ;  /* 0x0000003d61747824 */ /* 0x001fe200078e02ff */
[----:B------:R-:W-:Y:S01]  /*edf0*/  STL.64 [R1+0x12c0], R146 ;  /* 0x0012c09201007387 */ /* 0x000fe20000100a00 */
[----:B------:R-:W0:Y:S01]  /*ee00*/  LDC R97, c[0x0][0x3d8] ;  /* 0x0000f600ff617b82 */ /* 0x000e220000000800 */
[----:B------:R-:W-:Y:S01]  /*ee10*/  IADD3 R70, P4, PT, R165, R138, RZ ;  /* 0x0000008aa5467210 */ /* 0x000fe20007f9e0ff */
[----:B-1----:R-:W-:-:S06]  /*ee20*/  IMAD R128, R129, 0x3b, RZ ;  /* 0x0000003b81807824 */ /* 0x002fcc00078e02ff */
[----:B------:R-:W1:Y:S08]  /*ee30*/  LDC R95, c[0x0][0x3d8] ;  /* 0x0000f600ff5f7b82 */ /* 0x000e700000000800 */
[----:B------:R-:W0:Y:S01]  /*ee40*/  LDC R129, c[0x0][0x3d8] ;  /* 0x0000f600ff817b82 */ /* 0x000e220000000800 */
[----:B------:R-:W-:Y:S01]  /*ee50*/  STL.64 [R1+0x578], R98 ;  /* 0x0005786201007387 */ /* 0x000fe20000100a00 */
[----:B------:R-:W-:-:S03]  /*ee60*/  LEA.HI.X.SX32 R71, R104, R139, 0x1, P4 ;  /* 0x0000008b68477211 */ /* 0x000fc600020f0eff */
[----:B------:R-:W-:Y:S04]  /*ee70*/  STL.64 [R1+0x570], R118 ;  /* 0x0005707601007387 */ /* 0x000fe80000100a00 */
[----:B------:R-:W-:Y:S04]  /*ee80*/  STL.64 [R1+0x568], R158 ;  /* 0x0005689e01007387 */ /* 0x000fe80000100a00 */
[----:B------:R2:W-:Y:S04]  /*ee90*/  STL.64 [R1+0x558], R72 ;  /* 0x0005584801007387 */ /* 0x0005e80000100a00 */
[----:B------:R-:W-:Y:S04]  /*eea0*/  STL.64 [R1+0x560], R18 ;  /* 0x0005601201007387 */ /* 0x000fe80000100a00 */
[----:B------:R3:W-:Y:S01]  /*eeb0*/  STL.64 [R1+0x550], R70 ;  /* 0x0005504601007387 */ /* 0x0007e20000100a00 */
[----:B--2---:R-:W-:-:S03]  /*eec0*/  IADD3 R72, P5, PT, R86, R138, RZ ;  /* 0x0000008a56487210 */ /* 0x004fc60007fbe0ff */
[----:B------:R-:W-:Y:S01]  /*eed0*/  STL [R1+0x1094], R34 ;  /* 0x0010942201007387 */ /* 0x000fe20000100800 */
[----:B------:R-:W-:Y:S01]  /*eee0*/  IMAD R84, R96, 0x7a, RZ ;  /* 0x0000007a60547824 */ /* 0x000fe200078e02ff */
[-C--:B------:R-:W-:Y:S02]  /*eef0*/  LEA.HI.X.SX32 R73, R105, R139.reuse, 0x1, P5 ;  /* 0x0000008b69497211 */ /* 0x080fe400028f0eff */
[----:B------:R2:W-:Y:S01]  /*ef00*/  STL.64 [R1+0x540], R68 ;  /* 0x0005404401007387 */ /* 0x0005e20000100a00 */
[-C--:B---3--:R-:W-:Y:S01]  /*ef10*/  IADD3 R70, P4, PT, R34, R138.reuse, RZ ;  /* 0x0000008a22467210 */ /* 0x088fe20007f9e0ff */
[----:B------:R-:W-:Y:S02]  /*ef20*/  IMAD R132, R131, 0x7c, RZ ;  /* 0x0000007c83847824 */ /* 0x000fe400078e02ff */
[----:B------:R-:W-:Y:S01]  /*ef30*/  STL.64 [R1+0x1228], R104 ;  /* 0x0012286801007387 */ /* 0x000fe20000100a00 */
[-C--:B------:R-:W-:Y:S02]  /*ef40*/  LEA.HI.X.SX32 R71, R128, R139.reuse, 0x1, P4 ;  /* 0x0000008b80477211 */ /* 0x080fe400020f0eff */
[----:B--2---:R-:W-:Y:S01]  /*ef50*/  IADD3 R68, P6, PT, R155, R138, RZ ;  /* 0x0000008a9b447210 */ /* 0x004fe20007fde0ff */
[----:B------:R2:W-:Y:S01]  /*ef60*/  STL.64 [R1+0x538], R72 ;  /* 0x0005384801007387 */ /* 0x0005e20000100a00 */
[----:B0-----:R-:W-:Y:S01]  /*ef70*/  IMAD R131, R129, 0x82, RZ ;  /* 0x0000008281837824 */ /* 0x001fe200078e02ff */
[----:B------:R-:W0:Y:S01]  /*ef80*/  LDC R155, c[0x0][0x3d8] ;  /* 0x0000f600ff9b7b82 */ /* 0x000e220000000800 */
[----:B------:R-:W-:Y:S01]  /*ef90*/  LEA.HI.X.SX32 R69, R106, R139, 0x1, P6 ;  /* 0x0000008b6a457211 */ /* 0x000fe200030f0eff */
[----:B------:R3:W-:Y:S01]  /*efa0*/  STL.64 [R1+0x530], R70 ;  /* 0x0005304601007387 */ /* 0x0007e20000100a00 */
[----:B------:R-:W-:-:S03]  /*efb0*/  IMAD R96, R97, 0x41, RZ ;  /* 0x0000004161607824 */ /* 0x000fc600078e02ff */
[----:B------:R1:W-:Y:S01]  /*efc0*/  STL.64 [R1+0x528], R68 ;  /* 0x0005284401007387 */ /* 0x0003e20000100a00 */
[----:B------:R-:W-:Y:S01]  /*efd0*/  IMAD R133, R117, 0x84, RZ ;  /* 0x0000008475857824 */ /* 0x000fe200078e02ff */
[----:B------:R-:W0:Y:S01]  /*efe0*/  LDC R97, c[0x0][0x3d8] ;  /* 0x0000f600ff617b82 */ /* 0x000e220000000800 */
[-C--:B--2---:R-:W-:Y:S02]  /*eff0*/  IADD3 R72, P5, PT, R84, R138.reuse, RZ ;  /* 0x0000008a54487210 */ /* 0x084fe40007fbe0ff */
[-C--:B---3--:R-:W-:Y:S02]  /*f000*/  IADD3 R70, P4, PT, R132, R138.reuse, RZ ;  /* 0x0000008a84467210 */ /* 0x088fe40007f9e0ff */
[-C--:B------:R-:W-:Y:S02]  /*f010*/  LEA.HI.X.SX32 R73, R116, R139.reuse, 0x1, P5 ;  /* 0x0000008b74497211 */ /* 0x080fe400028f0eff */
[----:B-1----:R-:W-:Y:S02]  /*f020*/  IADD3 R68, P6, PT, R131, R138, RZ ;  /* 0x0000008a83447210 */ /* 0x002fe40007fde0ff */
[-C--:B------:R-:W-:Y:S01]  /*f030*/  LEA.HI.X.SX32 R71, R2, R139.reuse, 0x1, P4 ;  /* 0x0000008b02477211 */ /* 0x080fe200020f0eff */
[----:B------:R-:W-:Y:S01]  /*f040*/  STL [R1+0x1098], R2 ;  /* 0x0010980201007387 */ /* 0x000fe20000100800 */
[----:B------:R-:W-:-:S03]  /*f050*/  LEA.HI.X.SX32 R69, R96, R139, 0x1, P6 ;  /* 0x0000008b60457211 */ /* 0x000fc600030f0eff */
[----:B------:R0:W-:Y:S01]  /*f060*/  STL.64 [R1+0x520], R72 ;  /* 0x0005204801007387 */ /* 0x0001e20000100a00 */
[----:B------:R-:W-:Y:S01]  /*f070*/  IMAD R21, R94, 0x43, RZ ;  /* 0x000000435e157824 */ /* 0x000fe200078e02ff */
[-C--:B------:R-:W-:Y:S01]  /*f080*/  IADD3 R116, P5, PT, R133, R138.reuse, RZ ;  /* 0x0000008a85747210 */ /* 0x080fe20007fbe0ff */
[----:B------:R-:W-:Y:S01]  /*f090*/  IMAD R20, R95, 0x45, RZ ;  /* 0x000000455f147824 */ /* 0x000fe200078e02ff */
[----:B------:R-:W-:Y:S01]  /*f0a0*/  STL.64 [R1+0x1200], R2 ;  /* 0x0012000201007387 */ /* 0x000fe20000100a00 */
[----:B------:R-:W-:Y:S01]  /*f0b0*/  IADD3 R74, P4, PT, R33, R138, RZ ;  /* 0x0000008a214a7210 */ /* 0x000fe20007f9e0ff */
[----:B------:R-:W1:Y:S02]  /*f0c0*/  LDC R95, c[0x0][0x3d8] ;  /* 0x0000f600ff5f7b82 */ /* 0x000e640000000800 */
[----:B------:R-:W-:Y:S04]  /*f0d0*/  STL.64 [R1+0x518], R70 ;  /* 0x0005184601007387 */ /* 0x000fe80000100a00 */
[----:B------:R-:W-:Y:S01]  /*f0e0*/  STL [R1+0x109c], R33 ;  /* 0x00109c2101007387 */ /* 0x000fe20000100800 */
[-C--:B------:R-:W-:Y:S01]  /*f0f0*/  LEA.HI.X.SX32 R117, R107, R139.reuse, 0x1, P5 ;  /* 0x0000008b6b757211 */ /* 0x080fe200028f0eff */
[----:B0-----:R-:W-:Y:S01]  /*f100*/  IMAD R73, R97, 0x8a, RZ ;  /* 0x0000008a61497824 */ /* 0x001fe200078e02ff */
[----:B------:R-:W0:Y:S01]  /*f110*/  LDC R94, c[0x0][0x3d8] ;  /* 0x0000f600ff5e7b82 */ /* 0x000e220000000800 */
[----:B------:R2:W-:Y:S01]  /*f120*/  STL.64 [R1+0x508], R68 ;  /* 0x0005084401007387 */ /* 0x0005e20000100a00 */
[----:B------:R-:W-:-:S03]  /*f130*/  LEA.HI.X.SX32 R75, R21, R139, 0x1, P4 ;  /* 0x0000008b154b7211 */ /* 0x000fc600020f0eff */
[----:B------:R-:W-:Y:S01]  /*f140*/  STL.64 [R1+0x1238], R106 ;  /* 0x0012386a01007387 */ /* 0x000fe20000100a00 */
[----:B--2---:R-:W-:-:S03]  /*f150*/  IADD3 R68, P6, PT, R161, R138, RZ ;  /* 0x0000008aa1447210 */ /* 0x004fc60007fde0ff */
[----:B------:R-:W-:Y:S01]  /*f160*/  STL.64 [R1+0x500], R116 ;  /* 0x0005007401007387 */ /* 0x000fe20000100a00 */
[----:B------:R-:W-:-:S03]  /*f170*/  LEA.HI.X.SX32 R69, R108, R139, 0x1, P6 ;  /* 0x0000008b6c457211 */ /* 0x000fc600030f0eff */
[----:B------:R-:W-:Y:S04]  /*f180*/  STL.64 [R1+0x4f8], R74 ;  /* 0x0004f84a01007387 */ /* 0x000fe80000100a00 */
[----:B------:R2:W-:Y:S02]  /*f190*/  STL.64 [R1+0x4f0], R68 ;  /* 0x0004f04401007387 */ /* 0x0005e40000100a00 */
[----:B--2---:R-:W2:Y:S01]  /*f1a0*/  LDC R69, c[0x0][0x3d8] ;  /* 0x0000f600ff457b82 */ /* 0x004ea20000000800 */
[----:B------:R-:W-:-:S07]  /*f1b0*/  IMAD R71, R152, 0x92, RZ ;  /* 0x0000009298477824 */ /* 0x000fce00078e02ff */
[----:B------:R-:W3:Y:S01]  /*f1c0*/  LDC R68, c[0x0][0x3d8] ;  /* 0x0000f600ff447b82 */ /* 0x000ee20000000800 */
[----:B------:R-:W-:Y:S01]  /*f1d0*/  IADD3 R2, P4, PT, R71, R138, RZ ;  /* 0x0000008a47027210 */ /* 0x000fe20007f9e0ff */
[----:B--2---:R-:W-:-:S05]  /*f1e0*/  IMAD R69, R69, 0x49, RZ ;  /* 0x0000004945457824 */ /* 0x004fca00078e02ff */
[----:B------:R-:W-:Y:S02]  /*f1f0*/  LEA.HI.X.SX32 R3, R69, R139, 0x1, P4 ;  /* 0x0000008b45037211 */ /* 0x000fe400020f0eff */
[----:B------:R-:W2:Y:S01]  /*f200*/  LDC R69, c[0x0][0x3d8] ;  /* 0x0000f600ff457b82 */ /* 0x000ea20000000800 */
[----:B---3--:R-:W-:-:S05]  /*f210*/  IMAD R68, R68, 0x98, RZ ;  /* 0x0000009844447824 */ /* 0x008fca00078e02ff */
[-C--:B------:R-:W-:Y:S02]  /*f220*/  IADD3 R76, P4, PT, R68, R138.reuse, RZ ;  /* 0x0000008a444c7210 */ /* 0x080fe40007f9e0ff */
[----:B------:R-:W3:Y:S01]  /*f230*/  LDC R68, c[0x0][0x3d8] ;  /* 0x0000f600ff447b82 */ /* 0x000ee20000000800 */
[----:B------:R-:W-:Y:S01]  /*f240*/  IADD3 R96, P5, PT, R73, R138, RZ ;  /* 0x0000008a49607210 */ /* 0x000fe20007fbe0ff */
[----:B------:R-:W-:Y:S02]  /*f250*/  IMAD R128, R153, 0x94, RZ ;  /* 0x0000009499807824 */ /* 0x000fe400078e02ff */
[----:B--2---:R-:W-:-:S04]  /*f260*/  IMAD R70, R69, 0x9a, RZ ;  /* 0x0000009a45467824 */ /* 0x004fc800078e02ff */
[----:B------:R-:W2:Y:S01]  /*f270*/  LDC R69, c[0x0][0x3d8] ;  /* 0x0000f600ff457b82 */ /* 0x000ea20000000800 */
[----:B-1----:R-:W-:Y:S01]  /*f280*/  IMAD R115, R95, 0x4d, RZ ;  /* 0x0000004d5f737824 */ /* 0x002fe200078e02ff */
[----:B------:R-:W-:Y:S02]  /*f290*/  LEA.HI.X.SX32 R97, R20, R139, 0x1, P5 ;  /* 0x0000008b14617211 */ /* 0x000fe400028f0eff */
[----:B------:R-:W-:Y:S01]  /*f2a0*/  IADD3 R20, P5, PT, R32, R138, RZ ;  /* 0x0000008a20147210 */ /* 0x000fe20007fbe0ff */
[----:B---3--:R-:W-:-:S03]  /*f2b0*/  IMAD R129, R68, 0x4b, RZ ;  /* 0x0000004b44817824 */ /* 0x008fc600078e02ff */
[----:B------:R-:W1:Y:S01]  /*f2c0*/  LDC R95, c[0x0][0x3d8] ;  /* 0x0000f600ff5f7b82 */ /* 0x000e620000000800 */
[----:B------:R-:W-:Y:S01]  /*f2d0*/  IADD3 R152, P6, PT, R128, R138, RZ ;  /* 0x0000008a80987210 */ /* 0x000fe20007fde0ff */
[----:B------:R-:W-:Y:S01]  /*f2e0*/  IMAD R22, R93, 0x59, RZ ;  /* 0x000000595d167824 */ /* 0x000fe200078e02ff */
[-C--:B------:R-:W-:Y:S02]  /*f2f0*/  LEA.HI.X.SX32 R21, R129, R139.reuse, 0x1, P5 ;  /* 0x0000008b81157211 */ /* 0x080fe400028f0eff */
[----:B------:R-:W-:-:S03]  /*f300*/  LEA.HI.X.SX32 R153, R109, R139, 0x1, P6 ;  /* 0x0000008b6d997211 */ /* 0x000fc600030f0eff */
[----:B------:R-:W3:Y:S01]  /*f310*/  LDC R129, c[0x0][0x3d8] ;  /* 0x0000f600ff817b82 */ /* 0x000ee20000000800 */
[----:B------:R-:W-:-:S07]  /*f320*/  IADD3 R68, P6, PT, R70, R138, RZ ;  /* 0x0000008a46447210 */ /* 0x000fce0007fde0ff */
[----:B------:R-:W3:Y:S01]  /*f330*/  LDC R93, c[0x0][0x3d8] ;  /* 0x0000f600ff5d7b82 */ /* 0x000ee20000000800 */
[----:B--2---:R-:W-:Y:S01]  /*f340*/  IMAD R75, R69, 0xa2, RZ ;  /* 0x000000a2454b7824 */ /* 0x004fe200078e02ff */
[----:B------:R-:W-:Y:S01]  /*f350*/  LEA.HI.X.SX32 R69, R115, R139, 0x1, P6 ;  /* 0x0000008b73457211 */ /* 0x000fe200030f0eff */
[----:B0-----:R-:W-:-:S05]  /*f360*/  IMAD R114, R94, 0x53, RZ ;  /* 0x000000535e727824 */ /* 0x001fca00078e02ff */
[----:B------:R-:W0:Y:S01]  /*f370*/  LDC R115, c[0x0][0x3d8] ;  /* 0x0000f600ff737b82 */ /* 0x000e220000000800 */
[----:B------:R-:W-:Y:S01]  /*f380*/  STL [R1+0x10a0], R32 ;  /* 0x0010a02001007387 */ /* 0x000fe20000100800 */
[----:B------:R-:W-:-:S06]  /*f390*/  LEA.HI.X.SX32 R77, R110, R139, 0x1, P4 ;  /* 0x0000008b6e4d7211 */ /* 0x000fcc00020f0eff */
[----:B------:R-:W2:Y:S01]  /*f3a0*/  LDC R94, c[0x0][0x3d8] ;  /* 0x0000f600ff5e7b82 */ /* 0x000ea20000000800 */
[----:B------:R-:W-:Y:S01]  /*f3b0*/  STL.64 [R1+0x4e8], R96 ;  /* 0x0004e86001007387 */ /* 0x000fe20000100a00 */
[----:B-1----:R-:W-:-:S03]  /*f3c0*/  IMAD R23, R95, 0x55, RZ ;  /* 0x000000555f177824 */ /* 0x002fc600078e02ff */
[----:B------:R1:W-:Y:S03]  /*f3d0*/  STL.64 [R1+0x4d0], R2 ;  /* 0x0004d00201007387 */ /* 0x0003e60000100a00 */
[----:B------:R-:W4:Y:S01]  /*f3e0*/  LDC R95, c[0x0][0x3d8] ;  /* 0x0000f600ff5f7b82 */ /* 0x000f220000000800 */
[----:B------:R-:W-:Y:S04]  /*f3f0*/  STL.64 [R1+0x1240], R108 ;  /* 0x0012406c01007387 */ /* 0x000fe80000100a00 */
[----:B------:R-:W-:Y:S01]  /*f400*/  STL.64 [R1+0x4c8], R152 ;  /* 0x0004c89801007387 */ /* 0x000fe20000100a00 */
[----:B------:R-:W-:-:S03]  /*f410*/  IMAD R148, R92, 0x5b, RZ ;  /* 0x0000005b5c947824 */ /* 0x000fc600078e02ff */
[----:B------:R-:W-:Y:S01]  /*f420*/  STL.64 [R1+0x12c8], R110 ;  /* 0x0012c86e01007387 */ /* 0x000fe20000100a00 */
[----:B---3--:R-:W-:Y:S01]  /*f430*/  IMAD R74, R129, 0xb4, RZ ;  /* 0x000000b4814a7824 */ /* 0x008fe200078e02ff */
[----:B-1----:R-:W-:Y:S01]  /*f440*/  IADD3 R2, P5, PT, R75, R138, RZ ;  /* 0x0000008a4b027210 */ /* 0x002fe20007fbe0ff */
[----:B------:R-:W-:Y:S01]  /*f450*/  IMAD R92, R93, 0x5d, RZ ;  /* 0x0000005d5d5c7824 */ /* 0x000fe200078e02ff */
[----:B------:R-:W-:Y:S01]  /*f460*/  STL.64 [R1+0x4c0], R20 ;  /* 0x0004c01401007387 */ /* 0x000fe20000100a00 */
[----:B------:R-:W1:Y:S03]  /*f470*/  LDC R129, c[0x0][0x3d8] ;  /* 0x0000f600ff817b82 */ /* 0x000e660000000800 */
[----:B------:R-:W-:Y:S01]  /*f480*/  STL.64 [R1+0x4b8], R76 ;  /* 0x0004b84c01007387 */ /* 0x000fe20000100a00 */
[----:B------:R-:W-:-:S03]  /*f490*/  IMAD R72, R150, 0xa4, RZ ;  /* 0x000000a496487824 */ /* 0x000fc600078e02ff */
[----:B------:R3:W-:Y:S01]  /*f4a0*/  STL.64 [R1+0x4b0], R68 ;  /* 0x0004b04401007387 */ /* 0x0007e20000100a00 */
[----:B------:R-:W1:Y:S01]  /*f4b0*/  LDC R93, c[0x0][0x3d8] ;  /* 0x0000f600ff5d7b82 */ /* 0x000e620000000800 */
[----:B0-----:R-:W-:Y:S02]  /*f4c0*/  IMAD R115, R115, 0xa8, RZ ;  /* 0x000000a873737824 */ /* 0x001fe400078e02ff */
[----:B---3--:R-:W-:Y:S01]  /*f4d0*/  IMAD R69, R151, 0x51, RZ ;  /* 0x0000005197457824 */ /* 0x008fe200078e02ff */
[----:B------:R-:W-:-:S04]  /*f4e0*/  IADD3 R76, P4, PT, R72, R138, RZ ;  /* 0x0000008a484c7210 */ /* 0x000fc80007f9e0ff */
[-C--:B------:R-:W-:Y:S01]  /*f4f0*/  LEA.HI.X.SX32 R3, R69, R139.reuse, 0x1, P5 ;  /* 0x0000008b45037211 */ /* 0x080fe200028f0eff */
[----:B------:R-:W-:Y:S01]  /*f500*/  STL [R1+0x10a4], R31 ;  /* 0x0010a41f01007387 */ /* 0x000fe20000100800 */
[----:B------:R-:W-:Y:S01]  /*f510*/  IADD3 R150, P6, PT, R31, R138, RZ ;  /* 0x0000008a1f967210 */ /* 0x000fe20007fde0ff */
[----:B--2---:R-:W-:Y:S01]  /*f520*/  IMAD R68, R94, 0xaa, RZ ;  /* 0x000000aa5e447824 */ /* 0x004fe200078e02ff */
[-C--:B------:R-:W-:Y:S01]  /*f530*/  LEA.HI.X.SX32 R77, R143, R139.reuse, 0x1, P4 ;  /* 0x0000008b8f4d7211 */ /* 0x080fe200020f0eff */
[----:B------:R0:W-:Y:S01]  /*f540*/  STL.64 [R1+0x498], R2 ;  /* 0x0004980201007387 */ /* 0x0001e20000100a00 */
[----:B------:R-:W-:-:S03]  /*f550*/  LEA.HI.X.SX32 R151, R114, R139, 0x1, P6 ;  /* 0x0000008b72977211 */ /* 0x000fc600030f0eff */
[----:B------:R-:W-:Y:S01]  /*f560*/  STL.64 [R1+0x11f0], R142 ;  /* 0x0011f08e01007387 */ /* 0x000fe20000100a00 */
[----:B------:R-:W-:-:S03]  /*f570*/  IADD3 R94, P4, PT, R68, R138, RZ ;  /* 0x0000008a445e7210 */ /* 0x000fc60007f9e0ff */
[----:B------:R2:W-:Y:S01]  /*f580*/  STL.64 [R1+0x490], R76 ;  /* 0x0004904c01007387 */ /* 0x0005e20000100a00 */
[----:B0-----:R-:W-:-:S03]  /*f590*/  IADD3 R2, P5, PT, R115, R138, RZ ;  /* 0x0000008a73027210 */ /* 0x001fc60007fbe0ff */
[----:B------:R-:W-:Y:S01]  /*f5a0*/  STL.64 [R1+0x1208], R144 ;  /* 0x0012089001007387 */ /* 0x000fe20000100a00 */
[-C--:B------:R-:W-:Y:S01]  /*f5b0*/  LEA.HI.X.SX32 R3, R145, R139.reuse, 0x1, P5 ;  /* 0x0000008b91037211 */ /* 0x080fe200028f0eff */
[----:B----4-:R-:W-:Y:S01]  /*f5c0*/  IMAD R69, R95, 0xb2, RZ ;  /* 0x000000b25f457824 */ /* 0x010fe200078e02ff */
[-C--:B--2---:R-:W-:Y:S01]  /*f5d0*/  IADD3 R76, P5, PT, R74, R138.reuse, RZ ;  /* 0x0000008a4a4c7210 */ /* 0x084fe20007fbe0ff */
[----:B------:R-:W-:Y:S01]  /*f5e0*/  STL.64 [R1+0x488], R150 ;  /* 0x0004889601007387 */ /* 0x000fe20000100a00 */
[-C--:B------:R-:W-:Y:S02]  /*f5f0*/  LEA.HI.X.SX32 R95, R23, R139.reuse, 0x1, P4 ;  /* 0x0000008b175f7211 */ /* 0x080fe400020f0eff */
[-C--:B------:R-:W-:Y:S01]  /*f600*/  LEA.HI.X.SX32 R77, R154, R139.reuse, 0x1, P5 ;  /* 0x0000008b9a4d7211 */ /* 0x080fe200028f0eff */
[----:B------:R0:W-:Y:S01]  /*f610*/  STL.64 [R1+0x480], R2 ;  /* 0x0004800201007387 */ /* 0x0001e20000100a00 */
[----:B------:R-:W-:Y:S01]  /*f620*/  IADD3 R78, P5, PT, R59, R138, RZ ;  /* 0x0000008a3b4e7210 */ /* 0x000fe20007fbe0ff */
[----:B-1----:R-:W-:Y:S01]  /*f630*/  IMAD R161, R129, 0xc2, RZ ;  /* 0x000000c281a17824 */ /* 0x002fe200078e02ff */
[----:B------:R-:W1:Y:S01]  /*f640*/  LDC R23, c[0x0][0x3d8] ;  /* 0x0000f600ff177b82 */ /* 0x000e620000000800 */
[----:B------:R-:W-:Y:S01]  /*f650*/  IMAD R129, R93, 0x63, RZ ;  /* 0x000000635d817824 */ /* 0x000fe200078e02ff */
[----:B------:R-:W-:-:S02]  /*f660*/  LEA.HI.X.SX32 R79, R92, R139, 0x1, P5 ;  /* 0x0000008b5c4f7211 */ /* 0x000fc400028f0eff */
[-C--:B0-----:R-:W-:Y:S01]  /*f670*/  IADD3 R2, P4, PT, R30, R138.reuse, RZ ;  /* 0x0000008a1e027210 */ /* 0x081fe20007f9e0ff */
[----:B------:R-:W-:Y:S02]  /*f680*/  IMAD R31, R149, 0xc4, RZ ;  /* 0x000000c4951f7824 */ /* 0x000fe400078e02ff */
[----:B------:R-:W-:Y:S01]  /*f690*/  IMAD R109, R130, 0xd4, RZ ;  /* 0x000000d4826d7824 */ /* 0x000fe200078e02ff */
[-C--:B------:R-:W-:Y:S02]  /*f6a0*/  LEA.HI.X.SX32 R3, R148, R139.reuse, 0x1, P4 ;  /* 0x0000008b94037211 */ /* 0x080fe400020f0eff */
[-C--:B------:R-:W-:Y:S01]  /*f6b0*/  IADD3 R114, P6, PT, R69, R138.reuse, RZ ;  /* 0x0000008a45727210 */ /* 0x080fe20007fde0ff */
[----:B------:R-:W-:Y:S01]  /*f6c0*/  STL [R1+0x10a8], R30 ;  /* 0x0010a81e01007387 */ /* 0x000fe20000100800 */
[-C--:B------:R-:W-:Y:S01]  /*f6d0*/  IADD3 R148, P5, PT, R29, R138.reuse, RZ ;  /* 0x0000008a1d947210 */ /* 0x080fe20007fbe0ff */
[----:B------:R-:W-:Y:S01]  /*f6e0*/  IMAD R112, R91, 0x61, RZ ;  /* 0x000000615b707824 */ /* 0x000fe200078e02ff */
[-C--:B------:R-:W-:Y:S01]  /*f6f0*/  LEA.HI.X.SX32 R115, R22, R139.reuse, 0x1, P6 ;  /* 0x0000008b16737211 */ /* 0x080fe200030f0eff */
[----:B-1----:R-:W-:Y:S01]  /*f700*/  IMAD R23, R23, 0xb8, RZ ;  /* 0x000000b817177824 */ /* 0x002fe200078e02ff */
[-C--:B------:R-:W-:Y:S01]  /*f710*/  LEA.HI.X.SX32 R149, R129, R139.reuse, 0x1, P5 ;  /* 0x0000008b81957211 */ /* 0x080fe200028f0eff */
[----:B------:R-:W-:Y:S01]  /*f720*/  STL.64 [R1+0x478], R94 ;  /* 0x0004785e01007387 */ /* 0x000fe20000100a00 */
[----:B------:R-:W0:Y:S02]  /*f730*/  LDC R129, c[0x0][0x3d8] ;  /* 0x0000f600ff817b82 */ /* 0x000e240000000800 */
[----:B------:R-:W-:Y:S01]  /*f740*/  IADD3 R22, P6, PT, R23, R138, RZ ;  /* 0x0000008a17167210 */ /* 0x000fe20007fde0ff */
[----:B------:R-:W-:Y:S03]  /*f750*/  STL.64 [R1+0x460], R114 ;  /* 0x0004607201007387 */ /* 0x000fe60000100a00 */
[----:B------:R-:W-:Y:S01]  /*f760*/  LEA.HI.X.SX32 R23, R156, R139, 0x1, P6 ;  /* 0x0000008b9c177211 */ /* 0x000fe200030f0eff */
[----:B------:R1:W-:Y:S01]  /*f770*/  STL.64 [R1+0x458], R76 ;  /* 0x0004584c01007387 */ /* 0x0003e20000100a00 */
[----:B------:R-:W2:Y:S01]  /*f780*/  LDC R92, c[0x0][0x3d8] ;  /* 0x0000f600ff5c7b82 */ /* 0x000ea20000000800 */
[----:B------:R-:W-:-:S07]  /*f790*/  IMAD R108, R113, 0xca, RZ ;  /* 0x000000ca716c7824 */ /* 0x000fce00078e02ff */
[----:B------:R-:W3:Y:S01]  /*f7a0*/  LDC R91, c[0x0][0x3d8] ;  /* 0x0000f600ff5b7b82 */ /* 0x000ee20000000800 */
[----:B0-----:R-:W-:-:S07]  /*f7b0*/  IMAD R130, R129, 0x65, RZ ;  /* 0x0000006581827824 */ /* 0x001fce00078e02ff */
[----:B------:R-:W0:Y:S01]  /*f7c0*/  LDC R129, c[0x0][0x3d8] ;  /* 0x0000f600ff817b82 */ /* 0x000e220000000800 */
[-C--:B-1----:R-:W-:Y:S01]  /*f7d0*/  IADD3 R76, P4, PT, R161, R138.reuse, RZ ;  /* 0x0000008aa14c7210 */ /* 0x082fe20007f9e0ff */
[----:B------:R1:W-:Y:S03]  /*f7e0*/  STL.64 [R1+0x450], R2 ;  /* 0x0004500201007387 */ /* 0x0003e60000100a00 */
[----:B------:R-:W-:Y:S01]  /*f7f0*/  LEA.HI.X.SX32 R77, R112, R139, 0x1, P4 ;  /* 0x0000008b704d7211 */ /* 0x000fe200020f0eff */
[----:B------:R-:W-:Y:S01]  /*f800*/  STL.64 [R1+0x448], R22 ;  /* 0x0004481601007387 */ /* 0x000fe20000100a00 */
[----:B-1----:R-:W-:-:S03]  /*f810*/  IADD3 R2, P6, PT, R31, R138, RZ ;  /* 0x0000008a1f027210 */ /* 0x002fc60007fde0ff */
[----:B------:R-:W-:Y:S01]  /*f820*/  STL.64 [R1+0x1318], R22 ;  /* 0x0013181601007387 */ /* 0x000fe20000100a00 */
[----:B------:R-:W-:-:S03]  /*f830*/  LEA.HI.X.SX32 R3, R157, R139, 0x1, P6 ;  /* 0x0000008b9d037211 */ /* 0x000fc600030f0eff */
[----:B------:R-:W-:Y:S04]  /*f840*/  STL.64 [R1+0x440], R78 ;  /* 0x0004404e01007387 */ /* 0x000fe80000100a00 */
[----:B------:R-:W-:Y:S01]  /*f850*/  STL [R1+0x10ac], R29 ;  /* 0x0010ac1d01007387 */ /* 0x000fe20000100800 */
[----:B0-----:R-:W-:-:S03]  /*f860*/  IMAD R129, R129, 0x69, RZ ;  /* 0x0000006981817824 */ /* 0x001fc600078e02ff */
[----:B------:R-:W-:Y:S04]  /*f870*/  STL.64 [R1+0x428], R76 ;  /* 0x0004284c01007387 */ /* 0x000fe80000100a00 */
[----:B------:R0:W-:Y:S02]  /*f880*/  STL.64 [R1+0x420], R2 ;  /* 0x0004200201007387 */ /* 0x0001e40000100a00 */
[----:B0-----:R-:W-:-:S04]  /*f890*/  IADD3 R2, P5, PT, R57, R138, RZ ;  /* 0x0000008a39027210 */ /* 0x001fc80007fbe0ff */
[----:B------:R-:W-:Y:S02]  /*f8a0*/  LEA.HI.X.SX32 R3, R129, R139, 0x1, P5 ;  /* 0x0000008b81037211 */ /* 0x000fe400028f0eff */
[----:B------:R-:W0:Y:S01]  /*f8b0*/  LDC R129, c[0x0][0x3d8] ;  /* 0x0000f600ff817b82 */ /* 0x000e220000000800 */
[----:B--2---:R-:W-:-:S05]  /*f8c0*/  IMAD R92, R92, 0xc8, RZ ;  /* 0x000000c85c5c7824 */ /* 0x004fca00078e02ff */
[----:B------:R-:W-:Y:S01]  /*f8d0*/  IADD3 R112, P4, PT, R92, R138, RZ ;  /* 0x0000008a5c707210 */ /* 0x000fe20007f9e0ff */
[----:B0-----:R-:W-:-:S05]  /*f8e0*/  IMAD R129, R129, 0xd8, RZ ;  /* 0x000000d881817824 */ /* 0x001fca00078e02ff */
[-C--:B------:R-:W-:Y:S02]  /*f8f0*/  IADD3 R140, P5, PT, R129, R138.reuse, RZ ;  /* 0x0000008a818c7210 */ /* 0x080fe40007fbe0ff */
[----:B------:R-:W0:Y:S01]  /*f900*/  LDC R129, c[0x0][0x3d8] ;  /* 0x0000f600ff817b82 */ /* 0x000e220000000800 */
[-C--:B------:R-:W-:Y:S02]  /*f910*/  IADD3 R92, P6, PT, R108, R138.reuse, RZ ;  /* 0x0000008a6c5c7210 */ /* 0x080fe40007fde0ff */
[-C--:B------:R-:W-:Y:S01]  /*f920*/  LEA.HI.X.SX32 R113, R160, R139.reuse, 0x1, P4 ;  /* 0x0000008ba0717211 */ /* 0x080fe200020f0eff */
[----:B------:R-:W-:Y:S01]  /*f930*/  STL.64 [R1+0x418], R148 ;  /* 0x0004189401007387 */ /* 0x000fe20000100a00 */
[----:B------:R-:W-:Y:S02]  /*f940*/  IADD3 R76, P4, PT, R109, R138, RZ ;  /* 0x0000008a6d4c7210 */ /* 0x000fe40007f9e0ff */
[-C--:B------:R-:W-:Y:S01]  /*f950*/  LEA.HI.X.SX32 R93, R130, R139.reuse, 0x1, P6 ;  /* 0x0000008b825d7211 */ /* 0x080fe200030f0eff */
[----:B------:R-:W-:Y:S01]  /*f960*/  STL.64 [R1+0x12f8], R148 ;  /* 0x0012f89401007387 */ /* 0x000fe20000100a00 */
[----:B------:R-:W-:Y:S01]  /*f970*/  LEA.HI.X.SX32 R77, R164, R139, 0x1, P4 ;  /* 0x0000008ba44d7211 */ /* 0x000fe200020f0eff */
[----:B------:R-:W1:Y:S02]  /*f980*/  LDC R130, c[0x0][0x3d8] ;  /* 0x0000f600ff827b82 */ /* 0x000e640000000800 */
[----:B------:R-:W-:Y:S04]  /*f990*/  STL.64 [R1+0x410], R112 ;  /* 0x0004107001007387 */ /* 0x000fe80000100a00 */
[----:B------:R-:W-:Y:S04]  /*f9a0*/  STL.64 [R1+0x1300], R112 ;  /* 0x0013007001007387 */ /* 0x000fe80000100a00 */
[----:B------:R-:W-:Y:S04]  /*f9b0*/  STL [R1+0x10b0], R28 ;  /* 0x0010b01c01007387 */ /* 0x000fe80000100800 */
[----:B------:R-:W-:Y:S04]  /*f9c0*/  STL.64 [R1+0x3f0], R2 ;  /* 0x0003f00201007387 */ /* 0x000fe80000100a00 */
[----:B------:R-:W-:Y:S04]  /*f9d0*/  STL.64 [R1+0x408], R92 ;  /* 0x0004085c01007387 */ /* 0x000fe80000100a00 */
[----:B------:R-:W-:Y:S04]  /*f9e0*/  STL.64 [R1+0x1308], R92 ;  /* 0x0013085c01007387 */ /* 0x000fe80000100a00 */
[----:B------:R0:W-:Y:S02]  /*f9f0*/  STL.64 [R1+0x3e8], R76 ;  /* 0x0003e84c01007387 */ /* 0x0001e40000100a00 */
[----:B0-----:R-:W-:-:S02]  /*fa00*/  IMAD R77, R129, 0x71, RZ ;  /* 0x00000071814d7824 */ /* 0x001fc400078e02ff */
[----:B------:R-:W0:Y:S01]  /*fa10*/  LDC R129, c[0x0][0x3d8] ;  /* 0x0000f600ff817b82 */ /* 0x000e220000000800 */
[----:B---3--:R-:W-:Y:S01]  /*fa20*/  IMAD R91, R91, 0x6b, RZ ;  /* 0x0000006b5b5b7824 */ /* 0x008fe200078e02ff */
[----:B------:R-:W-:Y:S01]  /*fa30*/  IADD3 R22, P6, PT, R28, R138, RZ ;  /* 0x0000008a1c167210 */ /* 0x000fe20007fde0ff */
[----:B------:R-:W-:-:S03]  /*fa40*/  IMAD R106, R136, 0xe2, RZ ;  /* 0x000000e2886a7824 */ /* 0x000fc600078e02ff */
[----:B------:R-:W-:Y:S02]  /*fa50*/  LEA.HI.X.SX32 R23, R91, R139, 0x1, P6 ;  /* 0x0000008b5b177211 */ /* 0x000fe400030f0eff */
[----:B------:R-:W-:-:S04]  /*fa60*/  IADD3 R146, P6, PT, R106, R138, RZ ;  /* 0x0000008a6a927210 */ /* 0x000fc80007fde0ff */
[----:B------:R-:W-:Y:S01]  /*fa70*/  LEA.HI.X.SX32 R147, R77, R139, 0x1, P6 ;  /* 0x0000008b4d937211 */ /* 0x000fe200030f0eff */
[----:B------:R-:W-:Y:S02]  /*fa80*/  IMAD R85, R89, 0x75, RZ ;  /* 0x0000007559557824 */ /* 0x000fe400078e02ff */
[----:B-1----:R-:W-:Y:S01]  /*fa90*/  IMAD R2, R130, 0xda, RZ ;  /* 0x000000da82027824 */ /* 0x002fe200078e02ff */
[----:B------:R-:W1:Y:S01]  /*faa0*/  LDC R89, c[0x0][0x3d8] ;  /* 0x0000f600ff597b82 */ /* 0x000e620000000800 */
[----:B0-----:R-:W-:-:S07]  /*fab0*/  IMAD R129, R129, 0xe8, RZ ;  /* 0x000000e881817824 */ /* 0x001fce00078e02ff */
[----:B------:R-:W0:Y:S01]  /*fac0*/  LDC R130, c[0x0][0x3d8] ;  /* 0x0000f600ff827b82 */ /* 0x000e220000000800 */
[----:B------:R-:W-:-:S07]  /*fad0*/  IADD3 R28, P6, PT, R129, R138, RZ ;  /* 0x0000008a811c7210 */ /* 0x000fce0007fde0ff */
[----:B------:R-:W2:Y:S01]  /*fae0*/  LDC R129, c[0x0][0x3d8] ;  /* 0x0000f600ff817b82 */ /* 0x000ea20000000800 */
[----:B------:R-:W-:Y:S01]  /*faf0*/  IMAD R90, R90, 0x6d, RZ ;  /* 0x0000006d5a5a7824 */ /* 0x000fe200078e02ff */
[-C--:B------:R-:W-:Y:S01]  /*fb00*/  IADD3 R110, P4, PT, R2, R138.reuse, RZ ;  /* 0x0000008a026e7210 */ /* 0x080fe20007f9e0ff */
[----:B------:R-:W-:Y:S01]  /*fb10*/  IMAD R107, R137, 0xe4, RZ ;  /* 0x000000e4896b7824 */ /* 0x000fe200078e02ff */
[-C--:B------:R-:W-:Y:S01]  /*fb20*/  LEA.HI.X.SX32 R141, R165, R139.reuse, 0x1, P5 ;  /* 0x0000008ba58d7211 */ /* 0x080fe200028f0eff */
[----:B------:R-:W-:Y:S01]  /*fb30*/  IMAD R87, R87, 0x73, RZ ;  /* 0x0000007357577824 */ /* 0x000fe200078e02ff */
[-C--:B------:R-:W-:Y:S02]  /*fb40*/  LEA.HI.X.SX32 R111, R90, R139.reuse, 0x1, P4 ;  /* 0x0000008b5a6f7211 */ /* 0x080fe400020f0eff */
[-C--:B------:R-:W-:Y:S01]  /*fb50*/  IADD3 R136, P5, PT, R107, R138.reuse, RZ ;  /* 0x0000008a6b887210 */ /* 0x080fe20007fbe0ff */
[----:B------:R3:W-:Y:S01]  /*fb60*/  STL.64 [R1+0x3e0], R22 ;  /* 0x0003e01601007387 */ /* 0x0007e20000100a00 */
[----:B------:R-:W-:Y:S01]  /*fb70*/  IADD3 R90, P4, PT, R27, R138, RZ ;  /* 0x0000008a1b5a7210 */ /* 0x000fe20007f9e0ff */
[----:B------:R-:W4:Y:S01]  /*fb80*/  LDC R77, c[0x0][0x3d8] ;  /* 0x0000f600ff4d7b82 */ /* 0x000f220000000800 */
[----:B------:R-:W-:-:S02]  /*fb90*/  LEA.HI.X.SX32 R137, R88, R139, 0x1, P5 ;  /* 0x0000008b58897211 */ /* 0x000fc400028f0eff */
[----:B------:R-:W-:Y:S02]  /*fba0*/  LEA.HI.X.SX32 R91, R87, R139, 0x1, P4 ;  /* 0x0000008b575b7211 */ /* 0x000fe400020f0eff */
[----:B------:R-:W-:Y:S01]  /*fbb0*/  IADD3 R88, P4, PT, R47, R138, RZ ;  /* 0x0000008a2f587210 */ /* 0x000fe20007f9e0ff */
[----:B0-----:R-:W-:Y:S02]  /*fbc0*/  IMAD R3, R130, 0xea, RZ ;  /* 0x000000ea82037824 */ /* 0x001fe400078e02ff */
[----:B-1----:R-:W-:Y:S01]  /*fbd0*/  IMAD R156, R89, 0xf4, RZ ;  /* 0x000000f4599c7824 */ /* 0x002fe200078e02ff */
[----:B------:R-:W0:Y:S01]  /*fbe0*/  LDC R130, c[0x0][0x3d8] ;  /* 0x0000f600ff827b82 */ /* 0x000e220000000800 */
[----:B--2---:R-:W-:-:S05]  /*fbf0*/  IMAD R129, R129, 0x79, RZ ;  /* 0x0000007981817824 */ /* 0x004fca00078e02ff */
[----:B------:R-:W-:Y:S02]  /*fc00*/  LEA.HI.X.SX32 R89, R129, R139, 0x1, P4 ;  /* 0x0000008b81597211 */ /* 0x000fe400020f0eff */
[----:B------:R-:W1:Y:S01]  /*fc10*/  LDC R129, c[0x0][0x3d8] ;  /* 0x0000f600ff817b82 */ /* 0x000e620000000800 */
[----:B---3--:R-:W-:Y:S01]  /*fc20*/  IADD3 R22, P5, PT, R3, R138, RZ ;  /* 0x0000008a03167210 */ /* 0x008fe20007fbe0ff */
[----:B0-----:R-:W-:-:S03]  /*fc30*/  IMAD R154, R130, 0xfa, RZ ;  /* 0x000000fa829a7824 */ /* 0x001fc600078e02ff */
[----:B------:R-:W-:-:S03]  /*fc40*/  LEA.HI.X.SX32 R23, R85, R139, 0x1, P5 ;  /* 0x0000008b55177211 */ /* 0x000fc600028f0eff */
[----:B------:R-:W0:Y:S01]  /*fc50*/  LDC R85, c[0x0][0x3d8] ;  /* 0x0000f600ff557b82 */ /* 0x000e220000000800 */
[----:B-1----:R-:W-:-:S07]  /*fc60*/  IMAD R130, R129, 0x7b, RZ ;  /* 0x0000007b81827824 */ /* 0x002fce00078e02ff */
[----:B------:R-:W1:Y:S01]  /*fc70*/  LDC R129, c[0x0][0x3d8] ;  /* 0x0000f600ff817b82 */ /* 0x000e620000000800 */
[----:B------:R-:W-:Y:S02]  /*fc80*/  LEA.HI.X.SX32 R29, R86, R139, 0x1, P6 ;  /* 0x0000008b561d7211 */ /* 0x000fe400030f0eff */
[----:B------:R-:W-:-:S04]  /*fc90*/  IADD3 R86, P5, PT, R25, R138, RZ ;  /* 0x0000008a19567210 */ /* 0x000fc80007fbe0ff */
[----:B------:R-:W-:Y:S01]  /*fca0*/  LEA.HI.X.SX32 R87, R130, R139, 0x1, P5 ;  /* 0x0000008b82577211 */ /* 0x000fe200028f0eff */
[----:B------:R-:W-:Y:S04]  /*fcb0*/  STL.64 [R1+0x3d8], R140 ;  /* 0x0003d88c01007387 */ /* 0x000fe80000100a00 */
[----:B------:R-:W-:Y:S01]  /*fcc0*/  STL.64 [R1+0x12d8], R140 ;  /* 0x0012d88c01007387 */ /* 0x000fe20000100a00 */
[----:B0-----:R-:W-:-:S03]  /*fcd0*/  IMAD R85, R85, 0xf8, RZ ;  /* 0x000000f855557824 */ /* 0x001fc600078e02ff */
[----:B------:R-:W-:Y:S01]  /*fce0*/  STL [R1+0x10b4], R27 ;  /* 0x0010b41b01007387 */ /* 0x000fe20000100800 */
[----:B-1----:R-:W-:Y:S02]  /*fcf0*/  IMAD R130, R129, 0x104, RZ ;  /* 0x0000010481827824 */ /* 0x002fe400078e02ff */
[----:B------:R-:W0:Y:S01]  /*fd00*/  LDC R129, c[0x0][0x3d8] ;  /* 0x0000f600ff817b82 */ /* 0x000e220000000800 */
[----:B------:R-:W-:Y:S04]  /*fd10*/  STL.64 [R1+0x3d0], R110 ;  /* 0x0003d06e01007387 */ /* 0x000fe80000100a00 */
[----:B------:R-:W-:Y:S04]  /*fd20*/  STL.64 [R1+0x3b8], R146 ;  /* 0x0003b89201007387 */ /* 0x000fe80000100a00 */
[----:B------:R-:W-:Y:S04]  /*fd30*/  STL.64 [R1+0x3b0], R136 ;  /* 0x0003b08801007387 */ /* 0x000fe80000100a00 */
[----:B------:R1:W-:Y:S04]  /*fd40*/  STL.64 [R1+0x3a0], R28 ;  /* 0x0003a01c01007387 */ /* 0x0003e80000100a00 */
[----:B------:R-:W-:Y:S04]  /*fd50*/  STL.64 [R1+0x3a8], R90 ;  /* 0x0003a85a01007387 */ /* 0x000fe80000100a00 */
[----:B------:R2:W-:Y:S01]  /*fd60*/  STL.64 [R1+0x398], R22 ;  /* 0x0003981601007387 */ /* 0x0005e20000100a00 */
[----:B-1----:R-:W-:-:S04]  /*fd70*/  IADD3 R28, P6, PT, R156, R138, RZ ;  /* 0x0000008a9c1c7210 */ /* 0x002fc80007fde0ff */
[-C--:B------:R-:W-:Y:S02]  /*fd80*/  LEA.HI.X.SX32 R29, R84, R139.reuse, 0x1, P6 ;  /* 0x0000008b541d7211 */ /* 0x080fe400030f0eff */
[-C--:B--2---:R-:W-:Y:S01]  /*fd90*/  IADD3 R22, P4, PT, R85, R138.reuse, RZ ;  /* 0x0000008a55167210 */ /* 0x084fe20007f9e0ff */
[----:B------:R-:W-:Y:S03]  /*fda0*/  STL [R1+0x10b8], R25 ;  /* 0x0010b81901007387 */ /* 0x000fe60000100800 */
[----:B------:R-:W-:Y:S01]  /*fdb0*/  LEA.HI.X.SX32 R23, R132, R139, 0x1, P4 ;  /* 0x0000008b84177211 */ /* 0x000fe200020f0eff */
[----:B------:R-:W-:Y:S01]  /*fdc0*/  STL.64 [R1+0x378], R28 ;  /* 0x0003781c01007387 */ /* 0x000fe20000100a00 */
[----:B------:R-:W1:Y:S03]  /*fdd0*/  LDC R132, c[0x0][0x3d8] ;  /* 0x0000f600ff847b82 */ /* 0x000e660000000800 */
[----:B------:R-:W-:Y:S04]  /*fde0*/  STL.64 [R1+0x380], R88 ;  /* 0x0003805801007387 */ /* 0x000fe80000100a00 */
[----:B------:R2:W-:Y:S02]  /*fdf0*/  STL.64 [R1+0x368], R22 ;  /* 0x0003681601007387 */ /* 0x0005e40000100a00 */
[----:B--2---:R-:W-:Y:S01]  /*fe00*/  IADD3 R22, P4, PT, R130, R138, RZ ;  /* 0x0000008a82167210 */ /* 0x004fe20007f9e0ff */
[----:B0-----:R-:W-:-:S02]  /*fe10*/  IMAD R130, R129, 0x7d, RZ ;  /* 0x0000007d81827824 */ /* 0x001fc400078e02ff */
[----:B------:R-:W0:Y:S01]  /*fe20*/  LDC R129, c[0x0][0x3d8] ;  /* 0x0000f600ff817b82 */ /* 0x000e220000000800 */
[----:B------:R-:W-:Y:S01]  /*fe30*/  IADD3 R84, P6, PT, R154, R138, RZ ;  /* 0x0000008a9a547210 */ /* 0x000fe20007fde0ff */
[----:B-1----:R-:W-:-:S03]  /*fe40*/  IMAD R79, R132, 0x106, RZ ;  /* 0x00000106844f7824 */ /* 0x002fc600078e02ff */
[----:B------:R-:W-:-:S03]  /*fe50*/  LEA.HI.X.SX32 R85, R130, R139, 0x1, P6 ;  /* 0x0000008b82557211 */ /* 0x000fc600030f0eff */
[----:B------:R-:W1:Y:S01]  /*fe60*/  LDC R130, c[0x0][0x3d8] ;  /* 0x0000f600ff827b82 */ /* 0x000e620000000800 */
[----:B------:R-:W-:Y:S01]  /*fe70*/  LEA.HI.X.SX32 R23, R131, R139, 0x1, P4 ;  /* 0x0000008b83177211 */ /* 0x000fe200020f0eff */
[----:B----4-:R-:W-:-:S06]  /*fe80*/  IMAD R77, R77, 0x102, RZ ;  /* 0x000001024d4d7824 */ /* 0x010fcc00078e02ff */
[----:B------:R-:W2:Y:S01]  /*fe90*/  LDC R131, c[0x0][0x3d8] ;  /* 0x0000f600ff837b82 */ /* 0x000ea20000000800 */
[----:B0-----:R-:W-:-:S07]  /*fea0*/  IMAD R132, R129, 0x81, RZ ;  /* 0x0000008181847824 */ /* 0x001fce00078e02ff */
[----:B------:R-:W0:Y:S01]  /*feb0*/  LDC R129, c[0x0][0x3d8] ;  /* 0x0000f600ff817b82 */ /* 0x000e220000000800 */
[----:B------:R-:W-:Y:S01]  /*fec0*/  IADD3 R76, P5, PT, R77, R138, RZ ;  /* 0x0000008a4d4c7210 */ /* 0x000fe20007fbe0ff */
[----:B------:R-:W-:Y:S03]  /*fed0*/  STL.64 [R1+0x370], R86 ;  /* 0x0003705601007387 */ /* 0x000fe60000100a00 */
[----:B------:R-:W-:Y:S01]  /*fee0*/  LEA.HI.X.SX32 R77, R132, R139, 0x1, P5 ;  /* 0x0000008b844d7211 */ /* 0x000fe200028f0eff */
[----:B------:R-:W-:Y:S01]  /*fef0*/  STL.64 [R1+0x360], R84 ;  /* 0x0003605401007387 */ /* 0x000fe20000100a00 */
[----:B-1----:R-:W-:-:S03]  /*ff00*/  IMAD R130, R130, 0x108, RZ ;  /* 0x0000010882827824 */ /* 0x002fc600078e02ff */
[----:B------:R-:W-:Y:S04]  /*ff10*/  STL.64 [R1+0x348], R76 ;  /* 0x0003484c01007387 */ /* 0x000fe80000100a00 */
[----:B------:R1:W-:Y:S01]  /*ff20*/  STL.64 [R1+0x340], R22 ;  /* 0x0003401601007387 */ /* 0x0003e20000100a00 */
[----:B------:R-:W-:Y:S01]  /*ff30*/  IADD3 R142, P5, PT, R130, R138, RZ ;  /* 0x0000008a828e7210 */ /* 0x000fe20007fbe0ff */
[----:B0-----:R-:W-:-:S05]  /*ff40*/  IMAD R129, R129, 0x10a, RZ ;  /* 0x0000010a81817824 */ /* 0x001fca00078e02ff */
[----:B-1----:R-:W-:Y:S02]  /*ff50*/  IADD3 R22, P4, PT, R129, R138, RZ ;  /* 0x0000008a81167210 */ /* 0x002fe40007f9e0ff */
[----:B------:R-:W0:Y:S01]  /*ff60*/  LDC R129, c[0x0][0x3d8] ;  /* 0x0000f600ff817b82 */ /* 0x000e220000000800 */
[----:B--2---:R-:W-:-:S07]  /*ff70*/  IMAD R130, R131, 0x114, RZ ;  /* 0x0000011483827824 */ /* 0x004fce00078e02ff */
[----:B------:R-:W1:Y:S01]  /*ff80*/  LDC R131, c[0x0][0x3d8] ;  /* 0x0000f600ff837b82 */ /* 0x000e620000000800 */
[----:B------:R-:W-:Y:S02]  /*ff90*/  LEA.HI.X.SX32 R143, R133, R139, 0x1, P5 ;  /* 0x0000008b858f7211 */ /* 0x000fe400028f0eff */
[----:B------:R-:W-:Y:S01]  /*ffa0*/  IADD3 R104, P5, PT, R130, R138, RZ ;  /* 0x0000008a82687210 */ /* 0x000fe20007fbe0ff */
[----:B0-----:R-:W-:-:S05]  /*ffb0*/  IMAD R129, R129, 0x85, RZ ;  /* 0x0000008581817824 */ /* 0x001fca00078e02ff */
[----:B------:R-:W-:Y:S02]  /*ffc0*/  LEA.HI.X.SX32 R23, R129, R139, 0x1, P4 ;  /* 0x0000008b81177211 */ /* 0x000fe400020f0eff */
[----:B------:R-:W0:Y:S01]  /*ffd0*/  LDC R129, c[0x0][0x3d8] ;  /* 0x0000f600ff817b82 */ /* 0x000e220000000800 */
[----:B-1----:R-:W-:-:S07]  /*ffe0*/  IMAD R130, R131, 0x116, RZ ;  /* 0x0000011683827824 */ /* 0x002fce00078e02ff */
[----:B------:R-:W1:Y:S01]  /*fff0*/  LDC R131, c[0x0][0x3d8] ;  /* 0x0000f600ff837b82 */ /* 0x000e620000000800 */
[----:B------:R-:W-:Y:S01]  /*10000*/  IMAD R83, R83, 0x83, RZ ;  /* 0x0000008353537824 */ /* 0x000fe200078e02ff */
[----:B------:R-:W-:-:S04]  /*10010*/  IADD3 R28, P6, PT, R79, R138, RZ ;  /* 0x0000008a4f1c7210 */ /* 0x000fc80007fde0ff */
[----:B------:R-:W-:-:S05]  /*10020*/  LEA.HI.X.SX32 R29, R83, R139, 0x1, P6 ;  /* 0x0000008b531d7211 */ /* 0x000fca00030f0eff */
[----:B------:R-:W-:Y:S04]  /*10030*/  STL.64 [R1+0x338], R28 ;  /* 0x0003381c01007387 */ /* 0x000fe80000100a00 */
[----:B------:R2:W-:Y:S02]  /*10040*/  STL.64 [R1+0x328], R22 ;  /* 0x0003281601007387 */ /* 0x0005e40000100a00 */
[----:B--2---:R-:W-:Y:S01]  /*10050*/  IADD3 R22, P4, PT, R130, R138, RZ ;  /* 0x0000008a82167210 */ /* 0x004fe20007f9e0ff */
[----:B-1----:R-:W-:Y:S02]  /*10060*/  IMAD R130, R131, 0x89, RZ ;  /* 0x0000008983827824 */ /* 0x002fe400078e02ff */
[----:B0-----:R-:W-:Y:S02]  /*10070*/  IMAD R131, R129, 0x118, RZ ;  /* 0x0000011881837824 */ /* 0x001fe400078e02ff */
[----:B------:R-:W0:Y:S01]  /*10080*/  LDC R129, c[0x0][0x3d8] ;  /* 0x0000f600ff817b82 */ /* 0x000e220000000800 */
[----:B------:R-:W-:-:S05]  /*10090*/  IMAD R82, R82, 0x112, RZ ;  /* 0x0000011252527824 */ /* 0x000fca00078e02ff */
[----:B------:R-:W-:-:S04]  /*100a0*/  IADD3 R82, P6, PT, R82, R138, RZ ;  /* 0x0000008a52527210 */ /* 0x000fc80007fde0ff */
[----:B------:R-:W-:Y:S02]  /*100b0*/  LEA.HI.X.SX32 R83, R130, R139, 0x1, P6 ;  /* 0x0000008b82537211 */ /* 0x000fe400030f0eff */
[----:B------:R-:W-:Y:S02]  /*100c0*/  IADD3 R28, P6, PT, R131, R138, RZ ;  /* 0x0000008a831c7210 */ /* 0x000fe40007fde0ff */
[----:B------:R-:W1:Y:S01]  /*100d0*/  LDC R131, c[0x0][0x3d8] ;  /* 0x0000f600ff837b82 */ /* 0x000e620000000800 */
[----:B0-----:R-:W-:-:S07]  /*100e0*/  IMAD R130, R129, 0x11a, RZ ;  /* 0x0000011a81827824 */ /* 0x001fce00078e02ff */
[----:B------:R-:W0:Y:S01]  /*100f0*/  LDC R129, c[0x0][0x3d8] ;  /* 0x0000f600ff817b82 */ /* 0x000e220000000800 */
[----:B------:R-:W-:Y:S02]  /*10100*/  LEA.HI.X.SX32 R105, R73, R139, 0x1, P5 ;  /* 0x0000008b49697211 */ /* 0x000fe400028f0eff */
[----:B------:R-:W-:Y:S01]  /*10110*/  IADD3 R76, P5, PT, R130, R138, RZ ;  /* 0x0000008a824c7210 */ /* 0x000fe20007fbe0ff */
[----:B------:R-:W-:Y:S01]  /*10120*/  IMAD R45, R45, 0x8c, RZ ;  /* 0x0000008c2d2d7824 */ /* 0x000fe200078e02ff */
[----:B------:R-:W-:Y:S03]  /*10130*/  STL.64 [R1+0x330], R142 ;  /* 0x0003308e01007387 */ /* 0x000fe60000100a00 */
[----:B------:R-:W2:Y:S01]  /*10140*/  LDC R73, c[0x0][0x3d8] ;  /* 0x0000f600ff497b82 */ /* 0x000ea20000000800 */
[----:B-1----:R-:W-:Y:S02]  /*10150*/  IMAD R130, R131, 0x8b, RZ ;  /* 0x0000008b83827824 */ /* 0x002fe400078e02ff */
[----:B0-----:R-:W-:-:S05]  /*10160*/  IMAD R131, R129, 0x122, RZ ;  /* 0x0000012281837824 */ /* 0x001fca00078e02ff */
[----:B------:R-:W0:Y:S01]  /*10170*/  LDC R129, c[0x0][0x3d8] ;  /* 0x0000f600ff817b82 */ /* 0x000e220000000800 */
[-C--:B------:R-:W-:Y:S01]  /*10180*/  LEA.HI.X.SX32 R23, R130, R139.reuse, 0x1, P4 ;  /* 0x0000008b82177211 */ /* 0x080fe200020f0eff */
[----:B------:R-:W-:Y:S01]  /*10190*/  STL.64 [R1+0x11f8], R142 ;  /* 0x0011f88e01007387 */ /* 0x000fe20000100a00 */
[----:B------:R-:W-:-:S03]  /*101a0*/  LEA.HI.X.SX32 R29, R45, R139, 0x1, P6 ;  /* 0x0000008b2d1d7211 */ /* 0x000fc600030f0eff */
[----:B------:R-:W-:Y:S02]  /*101b0*/  STL.64 [R1+0x310], R82 ;  /* 0x0003105201007387 */ /* 0x000fe40000100a00 */
[----:B------:R-:W1:Y:S02]  /*101c0*/  LDC R130, c[0x0][0x3d8] ;  /* 0x0000f600ff827b82 */ /* 0x000e640000000800 */
[----:B------:R3:W-:Y:S04]  /*101d0*/  STL.64 [R1+0x300], R22 ;  /* 0x0003001601007387 */ /* 0x0007e80000100a00 */
[----:B------:R-:W-:Y:S04]  /*101e0*/  STL.64 [R1+0x308], R104 ;  /* 0x0003086801007387 */ /* 0x000fe80000100a00 */
[----:B------:R-:W-:Y:S01]  /*101f0*/  STL.64 [R1+0x1230], R104 ;  /* 0x0012306801007387 */ /* 0x000fe20000100a00 */
[-C--:B---3--:R-:W-:Y:S01]  /*10200*/  IADD3 R22, P4, PT, R131, R138.reuse, RZ ;  /* 0x0000008a83167210 */ /* 0x088fe20007f9e0ff */
[----:B0-----:R-:W-:Y:S01]  /*10210*/  IMAD R129, R129, 0x124, RZ ;  /* 0x0000012481817824 */ /* 0x001fe200078e02ff */
[----:B------:R-:W0:Y:S01]  /*10220*/  LDC R131, c[0x0][0x3d8] ;  /* 0x0000f600ff837b82 */ /* 0x000e220000000800 */
[----:B------:R-:W-:Y:S04]  /*10230*/  STL [R1+0x10bc], R45 ;  /* 0x0010bc2d01007387 */ /* 0x000fe80000100800 */
[----:B------:R3:W-:Y:S02]  /*10240*/  STL.64 [R1+0x2f8], R28 ;  /* 0x0002f81c01007387 */ /* 0x0007e40000100a00 */
[----:B---3--:R-:W-:-:S02]  /*10250*/  IADD3 R28, P6, PT, R129, R138, RZ ;  /* 0x0000008a811c7210 */ /* 0x008fc40007fde0ff */
[----:B------:R-:W3:Y:S01]  /*10260*/  LDC R129, c[0x0][0x3d8] ;  /* 0x0000f600ff817b82 */ /* 0x000ee20000000800 */
[----:B0-----:R-:W-:-:S05]  /*10270*/  IMAD R131, R131, 0x91, RZ ;  /* 0x0000009183837824 */ /* 0x001fca00078e02ff */
[-C--:B------:R-:W-:Y:S01]  /*10280*/  LEA.HI.X.SX32 R23, R131, R139.reuse, 0x1, P4 ;  /* 0x0000008b83177211 */ /* 0x080fe200020f0eff */
[----:B--2---:R-:W-:Y:S02]  /*10290*/  IMAD R73, R73, 0x8d, RZ ;  /* 0x0000008d49497824 */ /* 0x004fe400078e02ff */
[----:B-1----:R-:W-:Y:S01]  /*102a0*/  IMAD R130, R130, 0x126, RZ ;  /* 0x0000012682827824 */ /* 0x002fe200078e02ff */
[-C--:B------:R-:W-:Y:S01]  /*102b0*/  LEA.HI.X.SX32 R29, R71, R139.reuse, 0x1, P6 ;  /* 0x0000008b471d7211 */ /* 0x080fe200030f0eff */
[----:B------:R0:W-:Y:S01]  /*102c0*/  STL.64 [R1+0x2d8], R22 ;  /* 0x0002d81601007387 */ /* 0x0001e20000100a00 */
[----:B---3--:R-:W-:Y:S01]  /*102d0*/  IMAD R129, R129, 0x128, RZ ;  /* 0x0000012881817824 */ /* 0x008fe200078e02ff */
[----:B------:R-:W-:Y:S01]  /*102e0*/  LEA.HI.X.SX32 R77, R73, R139, 0x1, P5 ;  /* 0x0000008b494d7211 */ /* 0x000fe200028f0eff */
[----:B------:R-:W1:Y:S03]  /*102f0*/  LDC R131, c[0x0][0x3d8] ;  /* 0x0000f600ff837b82 */ /* 0x000e660000000800 */
[----:B0-----:R-:W-:-:S05]  /*10300*/  IADD3 R22, P4, PT, R129, R138, RZ ;  /* 0x0000008a81167210 */ /* 0x001fca0007f9e0ff */
[----:B------:R-:W0:Y:S01]  /*10310*/  LDC R129, c[0x0][0x3d8] ;  /* 0x0000f600ff817b82 */ /* 0x000e220000000800 */
[----:B------:R-:W-:-:S07]  /*10320*/  IADD3 R132, P5, PT, R130, R138, RZ ;  /* 0x0000008a82847210 */ /* 0x000fce0007fbe0ff */
[----:B------:R-:W2:Y:S01]  /*10330*/  LDC R71, c[0x0][0x3d8] ;  /* 0x0000f600ff477b82 */ /* 0x000ea20000000800 */
[----:B0-----:R-:W-:-:S07]  /*10340*/  IMAD R130, R129, 0x12a, RZ ;  /* 0x0000012a81827824 */ /* 0x001fce00078e02ff */
[----:B------:R-:W0:Y:S01]  /*10350*/  LDC R129, c[0x0][0x3d8] ;  /* 0x0000f600ff817b82 */ /* 0x000e220000000800 */
[----:B------:R-:W-:Y:S01]  /*10360*/  LEA.HI.X.SX32 R23, R128, R139, 0x1, P4 ;  /* 0x0000008b80177211 */ /* 0x000fe200020f0eff */
[----:B-1----:R-:W-:Y:S01]  /*10370*/  IMAD R131, R131, 0x93, RZ ;  /* 0x0000009383837824 */ /* 0x002fe200078e02ff */
[----:B------:R-:W-:Y:S01]  /*10380*/  STL.64 [R1+0x2f0], R76 ;  /* 0x0002f04c01007387 */ /* 0x000fe20000100a00 */
[----:B--2---:R-:W-:-:S03]  /*10390*/  IMAD R71, R71, 0x132, RZ ;  /* 0x0000013247477824 */ /* 0x004fc600078e02ff */
[----:B------:R-:W-:Y:S01]  /*103a0*/  STL.64 [R1+0x2d0], R28 ;  /* 0x0002d01c01007387 */ /* 0x000fe20000100a00 */
[----:B------:R-:W-:Y:S01]  /*103b0*/  LEA.HI.X.SX32 R133, R131, R139, 0x1, P5 ;  /* 0x0000008b83857211 */ /* 0x000fe200028f0eff */
[----:B------:R-:W1:Y:S02]  /*103c0*/  LDC R128, c[0x0][0x3d8] ;  /* 0x0000f600ff807b82 */ /* 0x000e640000000800 */
[----:B------:R2:W-:Y:S01]  /*103d0*/  STL.64 [R1+0x2c0], R22 ;  /* 0x0002c01601007387 */ /* 0x0005e20000100a00 */
[----:B------:R-:W-:-:S05]  /*103e0*/  IADD3 R80, P5, PT, R71, R138, RZ ;  /* 0x0000008a47507210 */ /* 0x000fca0007fbe0ff */
[----:B------:R-:W3:Y:S01]  /*103f0*/  LDC R71, c[0x0][0x3d8] ;  /* 0x0000f600ff477b82 */ /* 0x000ee20000000800 */
[----:B0-----:R-:W-:-:S05]  /*10400*/  IMAD R129, R129, 0x134, RZ ;  /* 0x0000013481817824 */ /* 0x001fca00078e02ff */
[-C--:B--2---:R-:W-:Y:S02]  /*10410*/  IADD3 R22, P4, PT, R129, R138.reuse, RZ ;  /* 0x0000008a81167210 */ /* 0x084fe40007f9e0ff */
[----:B------:R-:W0:Y:S01]  /*10420*/  LDC R129, c[0x0][0x3d8] ;  /* 0x0000f600ff817b82 */ /* 0x000e220000000800 */
[----:B------:R-:W-:Y:S01]  /*10430*/  IADD3 R28, P6, PT, R130, R138, RZ ;  /* 0x0000008a821c7210 */ /* 0x000fe20007fde0ff */
[----:B---3--:R-:W-:Y:S02]  /*10440*/  IMAD R71, R71, 0x136, RZ ;  /* 0x0000013647477824 */ /* 0x008fe400078e02ff */
[----:B0-----:R-:W-:-:S04]  /*10450*/  IMAD R131, R129, 0x95, RZ ;  /* 0x0000009581837824 */ /* 0x001fc800078e02ff */
[----:B------:R-:W0:Y:S01]  /*10460*/  LDC R129, c[0x0][0x3d8] ;  /* 0x0000f600ff817b82 */ /* 0x000e220000000800 */
[----:B------:R-:W-:Y:S02]  /*10470*/  LEA.HI.X.SX32 R29, R131, R139, 0x1, P6 ;  /* 0x0000008b831d7211 */ /* 0x000fe400030f0eff */
[----:B------:R-:W-:-:S05]  /*10480*/  IADD3 R130, P6, PT, R71, R138, RZ ;  /* 0x0000008a47827210 */ /* 0x000fca0007fde0ff */
[----:B------:R-:W2:Y:S01]  /*10490*/  LDC R71, c[0x0][0x3d8] ;  /* 0x0000f600ff477b82 */ /* 0x000ea20000000800 */
[----:B-1----:R-:W-:Y:S01]  /*104a0*/  IMAD R128, R128, 0x99, RZ ;  /* 0x0000009980807824 */ /* 0x002fe200078e02ff */
[----:B------:R-:W-:Y:S01]  /*104b0*/  STL.64 [R1+0x2c8], R132 ;  /* 0x0002c88401007387 */ /* 0x000fe20000100a00 */
[----:B------:R-:W-:-:S03]  /*104c0*/  LEA.HI.X.SX32 R23, R70, R139, 0x1, P4 ;  /* 0x0000008b46177211 */ /* 0x000fc600020f0eff */
[----:B------:R-:W-:Y:S01]  /*104d0*/  STL.64 [R1+0x1210], R132 ;  /* 0x0012108401007387 */ /* 0x000fe20000100a00 */
[----:B------:R-:W-:Y:S01]  /*104e0*/  LEA.HI.X.SX32 R81, R128, R139, 0x1, P5 ;  /* 0x0000008b80517211 */ /* 0x000fe200028f0eff */
[----:B------:R-:W-:Y:S01]  /*104f0*/  IMAD R44, R44, 0x9c, RZ ;  /* 0x0000009c2c2c7824 */ /* 0x000fe200078e02ff */
[----:B------:R-:W1:Y:S01]  /*10500*/  LDC R128, c[0x0][0x3d8] ;  /* 0x0000f600ff807b82 */ /* 0x000e620000000800 */
[----:B------:R3:W-:Y:S01]  /*10510*/  STL.64 [R1+0x2b8], R28 ;  /* 0x0002b81c01007387 */ /* 0x0007e20000100a00 */
[----:B0-----:R-:W-:-:S03]  /*10520*/  IMAD R129, R129, 0x138, RZ ;  /* 0x0000013881817824 */ /* 0x001fc600078e02ff */
[----:B------:R0:W-:Y:S03]  /*10530*/  STL.64 [R1+0x298], R22 ;  /* 0x0002981601007387 */ /* 0x0001e60000100a00 */
[----:B------:R-:W4:Y:S01]  /*10540*/  LDC R70, c[0x0][0x3d8] ;  /* 0x0000f600ff467b82 */ /* 0x000f220000000800 */
[----:B---3--:R-:W-:Y:S01]  /*10550*/  IADD3 R28, P5, PT, R129, R138, RZ ;  /* 0x0000008a811c7210 */ /* 0x008fe20007fbe0ff */
[----:B--2---:R-:W-:-:S06]  /*10560*/  IMAD R71, R71, 0x13a, RZ ;  /* 0x0000013a47477824 */ /* 0x004fcc00078e02ff */
[----:B------:R-:W2:Y:S01]  /*10570*/  LDC R129, c[0x0][0x3d8] ;  /* 0x0000f600ff817b82 */ /* 0x000ea20000000800 */
[----:B0-----:R-:W-:-:S07]  /*10580*/  IADD3 R22, P4, PT, R71, R138, RZ ;  /* 0x0000008a47167210 */ /* 0x001fce0007f9e0ff */
[----:B------:R-:W0:Y:S01]  /*10590*/  LDC R71, c[0x0][0x3d8] ;  /* 0x0000f600ff477b82 */ /* 0x000e220000000800 */
[----:B-1----:R-:W-:Y:S01]  /*105a0*/  IMAD R128, R128, 0x9b, RZ ;  /* 0x0000009b80807824 */ /* 0x002fe200078e02ff */
[----:B------:R-:W-:-:S04]  /*105b0*/  LEA.HI.X.SX32 R29, R44, R139, 0x1, P5 ;  /* 0x0000008b2c1d7211 */ /* 0x000fc800028f0eff */
[----:B------:R-:W-:Y:S02]  /*105c0*/  LEA.HI.X.SX32 R131, R128, R139, 0x1, P6 ;  /* 0x0000008b80837211 */ /* 0x000fe400030f0eff */
[----:B------:R-:W1:Y:S01]  /*105d0*/  LDC R128, c[0x0][0x3d8] ;  /* 0x0000f600ff807b82 */ /* 0x000e620000000800 */
[----:B--2---:R-:W-:-:S05]  /*105e0*/  IMAD R129, R129, 0x142, RZ ;  /* 0x0000014281817824 */ /* 0x004fca00078e02ff */
[----:B------:R-:W-:Y:S02]  /*105f0*/  IADD3 R78, P6, PT, R129, R138, RZ ;  /* 0x0000008a814e7210 */ /* 0x000fe40007fde0ff */
[----:B------:R-:W2:Y:S01]  /*10600*/  LDC R129, c[0x0][0x3d8] ;  /* 0x0000f600ff817b82 */ /* 0x000ea20000000800 */
[----:B0-----:R-:W-:-:S05]  /*10610*/  IMAD R71, R71, 0x144, RZ ;  /* 0x0000014447477824 */ /* 0x001fca00078e02ff */
[----:B------:R-:W-:Y:S02]  /*10620*/  IADD3 R142, P5, PT, R71, R138, RZ ;  /* 0x0000008a478e7210 */ /* 0x000fe40007fbe0ff */
[----:B------:R-:W0:Y:S01]  /*10630*/  LDC R71, c[0x0][0x3d8] ;  /* 0x0000f600ff477b82 */ /* 0x000e220000000800 */
[----:B----4-:R-:W-:Y:S02]  /*10640*/  IMAD R73, R70, 0x14a, RZ ;  /* 0x0000014a46497824 */ /* 0x010fe400078e02ff */
[----:B-1----:R-:W-:-:S05]  /*10650*/  IMAD R128, R128, 0x9d, RZ ;  /* 0x0000009d80807824 */ /* 0x002fca00078e02ff */
[----:B------:R-:W1:Y:S01]  /*10660*/  LDC R70, c[0x0][0x3d8] ;  /* 0x0000f600ff467b82 */ /* 0x000e620000000800 */
[----:B------:R-:W-:Y:S01]  /*10670*/  LEA.HI.X.SX32 R23, R128, R139, 0x1, P4 ;  /* 0x0000008b80177211 */ /* 0x000fe200020f0eff */
[----:B--2---:R-:W-:-:S05]  /*10680*/  IMAD R129, R129, 0x146, RZ ;  /* 0x0000014681817824 */ /* 0x004fca00078e02ff */
[----:B------:R-:W-:Y:S01]  /*10690*/  IADD3 R128, P4, PT, R129, R138, RZ ;  /* 0x0000008a81807210 */ /* 0x000fe20007f9e0ff */
[----:B0-----:R-:W-:-:S05]  /*106a0*/  IMAD R71, R71, 0xa3, RZ ;  /* 0x000000a347477824 */ /* 0x001fca00078e02ff */
[-C--:B------:R-:W-:Y:S02]  /*106b0*/  LEA.HI.X.SX32 R129, R71, R139.reuse, 0x1, P4 ;  /* 0x0000008b47817211 */ /* 0x080fe400020f0eff */
[----:B------:R-:W0:Y:S01]  /*106c0*/  LDC R71, c[0x0][0x3d8] ;  /* 0x0000f600ff477b82 */ /* 0x000e220000000800 */
[----:B-1----:R-:W-:Y:S01]  /*106d0*/  IMAD R70, R70, 0x152, RZ ;  /* 0x0000015246467824 */ /* 0x002fe200078e02ff */
[----:B------:R-:W-:Y:S04]  /*106e0*/  STL.64 [R1+0x2a0], R80 ;  /* 0x0002a05001007387 */ /* 0x000fe80000100a00 */
[----:B------:R-:W-:Y:S01]  /*106f0*/  STL [R1+0x10c0], R44 ;  /* 0x0010c02c01007387 */ /* 0x000fe20000100800 */
[----:B------:R-:W-:Y:S02]  /*10700*/  IADD3 R76, P4, PT, R70, R138, RZ ;  /* 0x0000008a464c7210 */ /* 0x000fe40007f9e0ff */
[----:B------:R-:W1:Y:S01]  /*10710*/  LDC R70, c[0x0][0x3d8] ;  /* 0x0000f600ff467b82 */ /* 0x000e620000000800 */
[----:B------:R-:W-:Y:S01]  /*10720*/  STL.64 [R1+0x288], R28 ;  /* 0x0002881c01007387 */ /* 0x000fe20000100a00 */
[----:B------:R-:W-:-:S03]  /*10730*/  LEA.HI.X.SX32 R143, R75, R139, 0x1, P5 ;  /* 0x0000008b4b8f7211 */ /* 0x000fc600028f0eff */
[----:B------:R-:W-:Y:S01]  /*10740*/  STL.64 [R1+0x290], R130 ;  /* 0x0002908201007387 */ /* 0x000fe20000100a00 */
[----:B------:R-:W-:Y:S02]  /*10750*/  IMAD R5, R5, 0xa1, RZ ;  /* 0x000000a105057824 */ /* 0x000fe400078e02ff */
[----:B------:R-:W-:Y:S01]  /*10760*/  IMAD R4, R4, 0x148, RZ ;  /* 0x0000014804047824 */ /* 0x000fe200078e02ff */
[----:B------:R-:W-:Y:S01]  /*10770*/  STL.64 [R1+0x1218], R130 ;  /* 0x0012188201007387 */ /* 0x000fe20000100a00 */
[----:B------:R-:W-:Y:S01]  /*10780*/  IMAD R7, R7, 0xa9, RZ ;  /* 0x000000a907077824 */ /* 0x000fe200078e02ff */
[----:B------:R-:W2:Y:S02]  /*10790*/  LDC R75, c[0x0][0x3d8] ;  /* 0x0000f600ff4b7b82 */ /* 0x000ea40000000800 */
[----:B------:R3:W-:Y:S02]  /*107a0*/  STL.64 [R1+0x280], R22 ;  /* 0x0002801601007387 */ /* 0x0007e40000100a00 */
[----:B---3--:R-:W-:Y:S01]  /*107b0*/  IADD3 R22, P5, PT, R73, R138, RZ ;  /* 0x0000008a49167210 */ /* 0x008fe20007fbe0ff */
[----:B0-----:R-:W-:-:S03]  /*107c0*/  IMAD R73, R71, 0x154, RZ ;  /* 0x0000015447497824 */ /* 0x001fc600078e02ff */
[----:B------:R-:W0:Y:S01]  /*107d0*/  LDC R71, c[0x0][0x3d8] ;  /* 0x0000f600ff477b82 */ /* 0x000e220000000800 */
[----:B------:R-:W-:Y:S01]  /*107e0*/  LEA.HI.X.SX32 R79, R5, R139, 0x1, P6 ;  /* 0x0000008b054f7211 */ /* 0x000fe200030f0eff */
[----:B-1----:R-:W-:-:S04]  /*107f0*/  IMAD R70, R70, 0xa5, RZ ;  /* 0x000000a546467824 */ /* 0x002fc800078e02ff */
[----:B------:R-:W-:Y:S01]  /*10800*/  STL.64 [R1+0x268], R78 ;  /* 0x0002684e01007387 */ /* 0x000fe20000100a00 */
[----:B------:R-:W-:-:S03]  /*10810*/  LEA.HI.X.SX32 R23, R70, R139, 0x1, P5 ;  /* 0x0000008b46177211 */ /* 0x000fc600028f0eff */
[----:B------:R-:W-:Y:S04]  /*10820*/  STL.64 [R1+0x260], R142 ;  /* 0x0002608e01007387 */ /* 0x000fe80000100a00 */
[----:B------:R-:W-:Y:S04]  /*10830*/  STL.64 [R1+0x1248], R142 ;  /* 0x0012488e01007387 */ /* 0x000fe80000100a00 */
[----:B------:R-:W-:Y:S01]  /*10840*/  STL.64 [R1+0x258], R128 ;  /* 0x0002588001007387 */ /* 0x000fe20000100a00 */
[----:B0-----:R-:W-:-:S03]  /*10850*/  IMAD R71, R71, 0x156, RZ ;  /* 0x0000015647477824 */ /* 0x001fc600078e02ff */
[----:B------:R-:W-:Y:S04]  /*10860*/  STL.64 [R1+0x1220], R128 ;  /* 0x0012208001007387 */ /* 0x000fe80000100a00 */
[----:B------:R0:W-:Y:S02]  /*10870*/  STL.64 [R1+0x248], R22 ;  /* 0x0002481601007387 */ /* 0x0001e40000100a00 */
[-C--:B0-----:R-:W-:Y:S02]  /*10880*/  IADD3 R22, P5, PT, R71, R138.reuse, RZ ;  /* 0x0000008a47167210 */ /* 0x081fe40007fbe0ff */
[----:B------:R-:W0:Y:S01]  /*10890*/  LDC R71, c[0x0][0x3d8] ;  /* 0x0000f600ff477b82 */ /* 0x000e220000000800 */
[----:B------:R-:W-:-:S04]  /*108a0*/  IADD3 R4, P6, PT, R4, R138, RZ ;  /* 0x0000008a04047210 */ /* 0x000fc80007fde0ff */
[----:B------:R-:W-:Y:S02]  /*108b0*/  LEA.HI.X.SX32 R5, R72, R139, 0x1, P6 ;  /* 0x0000008b48057211 */ /* 0x000fe400030f0eff */
[----:B------:R-:W-:-:S04]  /*108c0*/  IADD3 R28, P6, PT, R73, R138, RZ ;  /* 0x0000008a491c7210 */ /* 0x000fc80007fde0ff */
[----:B------:R-:W-:Y:S02]  /*108d0*/  LEA.HI.X.SX32 R29, R68, R139, 0x1, P6 ;  /* 0x0000008b441d7211 */ /* 0x000fe400030f0eff */
[----:B------:R-:W1:Y:S01]  /*108e0*/  LDC R68, c[0x0][0x3d8] ;  /* 0x0000f600ff447b82 */ /* 0x000e620000000800 */
[----:B0-----:R-:W-:-:S07]  /*108f0*/  IMAD R70, R71, 0x15a, RZ ;  /* 0x0000015a47467824 */ /* 0x001fce00078e02ff */
[----:B------:R-:W0:Y:S01]  /*10900*/  LDC R71, c[0x0][0x3d8] ;  /* 0x0000f600ff477b82 */ /* 0x000e220000000800 */
[----:B------:R-:W-:Y:S04]  /*10910*/  STL.64 [R1+0x250], R4 ;  /* 0x0002500401007387 */ /* 0x000fe80000100a00 */
[----:B------:R3:W-:Y:S02]  /*10920*/  STL.64 [R1+0x11b8], R4 ;  /* 0x0011b80401007387 */ /* 0x0007e40000100a00 */
[----:B---3--:R-:W-:Y:S01]  /*10930*/  IADD3 R4, P6, PT, R70, R138, RZ ;  /* 0x0000008a46047210 */ /* 0x008fe20007fde0ff */
[----:B-1----:R-:W-:Y:S02]  /*10940*/  IMAD R70, R68, 0x162, RZ ;  /* 0x0000016244467824 */ /* 0x002fe400078e02ff */
[----:B------:R-:W1:Y:S01]  /*10950*/  LDC R68, c[0x0][0x3d8] ;  /* 0x0000f600ff447b82 */ /* 0x000e620000000800 */
[----:B0-----:R-:W-:-:S07]  /*10960*/  IMAD R73, R71, 0xab, RZ ;  /* 0x000000ab47497824 */ /* 0x001fce00078e02ff */
[----:B------:R-:W0:Y:S01]  /*10970*/  LDC R71, c[0x0][0x3d8] ;  /* 0x0000f600ff477b82 */ /* 0x000e220000000800 */
[----:B------:R-:W-:Y:S01]  /*10980*/  IMAD R6, R6, 0x158, RZ ;  /* 0x0000015806067824 */ /* 0x000fe200078e02ff */
[----:B------:R-:W-:Y:S01]  /*10990*/  LEA.HI.X.SX32 R77, R7, R139, 0x1, P4 ;  /* 0x0000008b074d7211 */ /* 0x000fe200020f0eff */
[----:B------:R-:W-:-:S03]  /*109a0*/  IMAD R43, R43, 0xac, RZ ;  /* 0x000000ac2b2b7824 */ /* 0x000fc600078e02ff */
[----:B------:R-:W-:Y:S01]  /*109b0*/  IADD3 R6, P4, PT, R6, R138, RZ ;  /* 0x0000008a06067210 */ /* 0x000fe20007f9e0ff */
[----:B------:R3:W-:Y:S03]  /*109c0*/  STL.64 [R1+0x228], R28 ;  /* 0x0002281c01007387 */ /* 0x0007e60000100a00 */
[-C--:B------:R-:W-:Y:S01]  /*109d0*/  LEA.HI.X.SX32 R7, R43, R139.reuse, 0x1, P4 ;  /* 0x0000008b2b077211 */ /* 0x080fe200020f0eff */
[----:B-1----:R-:W-:Y:S01]  /*109e0*/  IMAD R68, R68, 0xad, RZ ;  /* 0x000000ad44447824 */ /* 0x002fe200078e02ff */
[----:B------:R-:W-:Y:S01]  /*109f0*/  LEA.HI.X.SX32 R23, R73, R139, 0x1, P5 ;  /* 0x0000008b49177211 */ /* 0x000fe200028f0eff */
[----:B0-----:R-:W-:-:S03]  /*10a00*/  IMAD R71, R71, 0x164, RZ ;  /* 0x0000016447477824 */ /* 0x001fc600078e02ff */
[----:B------:R-:W-:Y:S02]  /*10a10*/  LEA.HI.X.SX32 R5, R68, R139, 0x1, P6 ;  /* 0x0000008b44057211 */ /* 0x000fe400030f0eff */
[----:B------:R-:W0:Y:S01]  /*10a20*/  LDC R68, c[0x0][0x3d8] ;  /* 0x0000f600ff447b82 */ /* 0x000e220000000800 */
[-C--:B---3--:R-:W-:Y:S02]  /*10a30*/  IADD3 R28, P4, PT, R71, R138.reuse, RZ ;  /* 0x0000008a471c7210 */ /* 0x088fe40007f9e0ff */
[----:B------:R-:W-:-:S05]  /*10a40*/  IADD3 R72, P5, PT, R70, R138, RZ ;  /* 0x0000008a46487210 */ /* 0x000fca0007fbe0ff */
[----:B------:R-:W1:Y:S08]  /*10a50*/  LDC R71, c[0x0][0x3d8] ;  /* 0x0000f600ff477b82 */ /* 0x000e700000000800 */
[----:B------:R-:W3:Y:S01]  /*10a60*/  LDC R70, c[0x0][0x3d8] ;  /* 0x0000f600ff467b82 */ /* 0x000ee20000000800 */
[----:B------:R-:W-:-:S07]  /*10a70*/  LEA.HI.X.SX32 R29, R69, R139, 0x1, P4 ;  /* 0x0000008b451d7211 */ /* 0x000fce00020f0eff */
[----:B------:R-:W4:Y:S01]  /*10a80*/  LDC R69, c[0x0][0x3d8] ;  /* 0x0000f600ff457b82 */ /* 0x000f220000000800 */
[----:B0-----:R-:W-:Y:S01]  /*10a90*/  IMAD R68, R68, 0x168, RZ ;  /* 0x0000016844447824 */ /* 0x001fe200078e02ff */
[----:B------:R-:W-:Y:S01]  /*10aa0*/  STL.64 [R1+0x230], R76 ;  /* 0x0002304c01007387 */ /* 0x000fe20000100a00 */
[----:B-1----:R-:W-:-:S03]  /*10ab0*/  IMAD R71, R71, 0xb1, RZ ;  /* 0x000000b147477824 */ /* 0x002fc600078e02ff */
[----:B------:R0:W-:Y:S04]  /*10ac0*/  STL.64 [R1+0x220], R22 ;  /* 0x0002201601007387 */ /* 0x0001e80000100a00 */
[----:B------:R-:W-:Y:S01]  /*10ad0*/  STL [R1+0x10c4], R43 ;  /* 0x0010c42b01007387 */ /* 0x000fe20000100800 */
[----:B------:R-:W-:Y:S01]  /*10ae0*/  LEA.HI.X.SX32 R73, R71, R139, 0x1, P5 ;  /* 0x0000008b47497211 */ /* 0x000fe200028f0eff */
[----:B---3--:R-:W-:Y:S02]  /*10af0*/  IMAD R70, R70, 0x166, RZ ;  /* 0x0000016646467824 */ /* 0x008fe400078e02ff */
[----:B------:R1:W-:Y:S03]  /*10b00*/  STL.64 [R1+0x210], R4 ;  /* 0x0002100401007387 */ /* 0x0003e60000100a00 */
[----:B0-----:R-:W-:-:S02]  /*10b10*/  IADD3 R22, P6, PT, R70, R138, RZ ;  /* 0x0000008a46167210 */ /* 0x001fc40007fde0ff */
[----:B-1----:R-:W-:Y:S01]  /*10b20*/  IADD3 R4, P5, PT, R68, R138, RZ ;  /* 0x0000008a44047210 */ /* 0x002fe20007fbe0ff */
[----:B------:R-:W-:Y:S02]  /*10b30*/  IMAD R68, R61, 0xb3, RZ ;  /* 0x000000b33d447824 */ /* 0x000fe400078e02ff */
[----:B----4-:R-:W-:Y:S02]  /*10b40*/  IMAD R71, R69, 0x172, RZ ;  /* 0x0000017245477824 */ /* 0x010fe400078e02ff */
[----:B------:R-:W0:Y:S01]  /*10b50*/  LDC R69, c[0x0][0x3d8] ;  /* 0x0000f600ff457b82 */ /* 0x000e220000000800 */
[----:B------:R-:W-:-:S07]  /*10b60*/  LEA.HI.X.SX32 R23, R68, R139, 0x1, P6 ;  /* 0x0000008b44177211 */ /* 0x000fce00030f0eff */
[----:B------:R-:W1:Y:S01]  /*10b70*/  LDC R68, c[0x0][0x3d8] ;  /* 0x0000f600ff447b82 */ /* 0x000e620000000800 */
[----:B------:R-:W-:Y:S01]  /*10b80*/  IMAD R60, R60, 0x16a, RZ ;  /* 0x0000016a3c3c7824 */ /* 0x000fe200078e02ff */
[----:B------:R-:W-:Y:S01]  /*10b90*/  STL.64 [R1+0x218], R6 ;  /* 0x0002180601007387 */ /* 0x000fe20000100a00 */
[----:B------:R-:W-:-:S03]  /*10ba0*/  LEA.HI.X.SX32 R5, R74, R139, 0x1, P5 ;  /* 0x0000008b4a057211 */ /* 0x000fc600028f0eff */
[----:B------:R-:W-:Y:S01]  /*10bb0*/  STL.64 [R1+0x11b0], R6 ;  /* 0x0011b00601007387 */ /* 0x000fe20000100a00 */
[----:B------:R-:W-:-:S03]  /*10bc0*/  IADD3 R60, P4, PT, R60, R138, RZ ;  /* 0x0000008a3c3c7210 */ /* 0x000fc60007f9e0ff */
[----:B------:R-:W-:Y:S04]  /*10bd0*/  STL.64 [R1+0x1f0], R28 ;  /* 0x0001f01c01007387 */ /* 0x000fe80000100a00 */
[----:B------:R-:W-:Y:S01]  /*10be0*/  STL.64 [R1+0x1f8], R72 ;  /* 0x0001f84801007387 */ /* 0x000fe20000100a00 */
[----:B0-----:R-:W-:-:S03]  /*10bf0*/  IMAD R69, R69, 0x176, RZ ;  /* 0x0000017645457824 */ /* 0x001fc600078e02ff */
[----:B------:R-:W-:Y:S01]  /*10c00*/  STL.64 [R1+0x1e8], R22 ;  /* 0x0001e81601007387 */ /* 0x000fe20000100a00 */
[----:B-1----:R-:W-:-:S03]  /*10c10*/  IMAD R68, R68, 0xb5, RZ ;  /* 0x000000b544447824 */ /* 0x002fc600078e02ff */
[----:B------:R0:W-:Y:S02]  /*10c20*/  STL.64 [R1+0x1e0], R4 ;  /* 0x0001e00401007387 */ /* 0x0001e40000100a00 */
[----:B------:R-:W-:Y:S02]  /*10c30*/  LEA.HI.X.SX32 R61, R68, R139, 0x1, P4 ;  /* 0x0000008b443d7211 */ /* 0x000fe400020f0eff */
[----:B------:R-:W1:Y:S01]  /*10c40*/  LDC R68, c[0x0][0x3d8] ;  /* 0x0000f600ff447b82 */ /* 0x000e620000000800 */
[----:B0-----:R-:W-:-:S07]  /*10c50*/  IADD3 R4, P4, PT, R69, R138, RZ ;  /* 0x0000008a45047210 */ /* 0x001fce0007f9e0ff */
[----:B------:R-:W0:Y:S01]  /*10c60*/  LDC R69, c[0x0][0x3d8] ;  /* 0x0000f600ff457b82 */ /* 0x000e220000000800 */
[----:B--2---:R-:W-:-:S05]  /*10c70*/  IMAD R75, R75, 0x174, RZ ;  /* 0x000001744b4b7824 */ /* 0x004fca00078e02ff */
[----:B------:R-:W-:Y:S01]  /*10c80*/  IADD3 R6, P5, PT, R75, R138, RZ ;  /* 0x0000008a4b067210 */ /* 0x000fe20007fbe0ff */
[----:B-1----:R-:W-:Y:S02]  /*10c90*/  IMAD R74, R68, 0xbb, RZ ;  /* 0x000000bb444a7824 */ /* 0x002fe400078e02ff */
[----:B------:R-:W1:Y:S01]  /*10ca0*/  LDC R68, c[0x0][0x3d8] ;  /* 0x0000f600ff447b82 */ /* 0x000e620000000800 */
[----:B0-----:R-:W-:-:S07]  /*10cb0*/  IMAD R75, R69, 0x182, RZ ;  /* 0x00000182454b7824 */ /* 0x001fce00078e02ff */
[----:B------:R-:W0:Y:S01]  /*10cc0*/  LDC R69, c[0x0][0x3d8] ;  /* 0x0000f600ff457b82 */ /* 0x000e220000000800 */
[----:B------:R-:W-:Y:S01]  /*10cd0*/  IMAD R9, R9, 0xb9, RZ ;  /* 0x000000b909097824 */ /* 0x000fe200078e02ff */
[-C--:B------:R-:W-:Y:S01]  /*10ce0*/  IADD3 R70, P6, PT, R71, R138.reuse, RZ ;  /* 0x0000008a47467210 */ /* 0x080fe20007fde0ff */
[----:B------:R-:W-:Y:S01]  /*10cf0*/  IMAD R8, R8, 0x178, RZ ;  /* 0x0000017808087824 */ /* 0x000fe200078e02ff */
[-C--:B------:R-:W-:Y:S01]  /*10d00*/  LEA.HI.X.SX32 R7, R59, R139.reuse, 0x1, P5 ;  /* 0x0000008b3b077211 */ /* 0x080fe200028f0eff */
[----:B------:R-:W-:Y:S01]  /*10d10*/  IMAD R58, R58, 0x17a, RZ ;  /* 0x0000017a3a3a7824 */ /* 0x000fe200078e02ff */
[-C--:B------:R-:W-:Y:S01]  /*10d20*/  LEA.HI.X.SX32 R71, R9, R139.reuse, 0x1, P6 ;  /* 0x0000008b09477211 */ /* 0x080fe200030f0eff */
[----:B------:R-:W-:Y:S01]  /*10d30*/  IMAD R41, R41, 0xbc, RZ ;  /* 0x000000bc29297824 */ /* 0x000fe200078e02ff */
[----:B------:R-:W-:Y:S01]  /*10d40*/  LEA.HI.X.SX32 R5, R74, R139, 0x1, P4 ;  /* 0x0000008b4a057211 */ /* 0x000fe200020f0eff */
[----:B------:R-:W-:Y:S01]  /*10d50*/  STL.64 [R1+0x1d8], R60 ;  /* 0x0001d83c01007387 */ /* 0x000fe20000100a00 */
[----:B------:R-:W-:-:S02]  /*10d60*/  IADD3 R8, P6, PT, R8, R138, RZ ;  /* 0x0000008a08087210 */ /* 0x000fc40007fde0ff */
[----:B------:R-:W-:Y:S01]  /*10d70*/  IADD3 R58, P5, PT, R58, R138, RZ ;  /* 0x0000008a3a3a7210 */ /* 0x000fe20007fbe0ff */
[----:B------:R-:W-:Y:S01]  /*10d80*/  STL.64 [R1+0x1168], R60 ;  /* 0x0011683c01007387 */ /* 0x000fe20000100a00 */
[----:B-1----:R-:W-:-:S03]  /*10d90*/  IMAD R68, R68, 0x184, RZ ;  /* 0x0000018444447824 */ /* 0x002fc600078e02ff */
[----:B------:R-:W-:Y:S01]  /*10da0*/  STL.64 [R1+0x1c0], R70 ;  /* 0x0001c04601007387 */ /* 0x000fe20000100a00 */
[----:B------:R-:W-:-:S03]  /*10db0*/  LEA.HI.X.SX32 R9, R41, R139, 0x1, P6 ;  /* 0x0000008b29097211 */ /* 0x000fc600030f0eff */
[----:B------:R-:W-:Y:S01]  /*10dc0*/  STL.64 [R1+0x1b8], R6 ;  /* 0x0001b80601007387 */ /* 0x000fe20000100a00 */
[----:B0-----:R-:W-:-:S03]  /*10dd0*/  IMAD R69, R69, 0xbd, RZ ;  /* 0x000000bd45457824 */ /* 0x001fc600078e02ff */
[----:B------:R0:W-:Y:S02]  /*10de0*/  STL.64 [R1+0x1b0], R4 ;  /* 0x0001b00401007387 */ /* 0x0001e40000100a00 */
[----:B------:R-:W-:Y:S02]  /*10df0*/  LEA.HI.X.SX32 R59, R69, R139, 0x1, P5 ;  /* 0x0000008b453b7211 */ /* 0x000fe400028f0eff */
[----:B------:R-:W1:Y:S01]  /*10e00*/  LDC R69, c[0x0][0x3d8] ;  /* 0x0000f600ff457b82 */ /* 0x000e620000000800 */
[----:B0-----:R-:W-:-:S07]  /*10e10*/  IADD3 R4, P6, PT, R68, R138, RZ ;  /* 0x0000008a44047210 */ /* 0x001fce0007fde0ff */
[----:B------:R-:W0:Y:S01]  /*10e20*/  LDC R68, c[0x0][0x3d8] ;  /* 0x0000f600ff447b82 */ /* 0x000e220000000800 */
[----:B------:R-:W-:Y:S01]  /*10e30*/  IADD3 R74, P4, PT, R75, R138, RZ ;  /* 0x0000008a4b4a7210 */ /* 0x000fe20007f9e0ff */
[----:B-1----:R-:W-:Y:S02]  /*10e40*/  IMAD R69, R69, 0x188, RZ ;  /* 0x0000018845457824 */ /* 0x002fe400078e02ff */
[----:B0-----:R-:W-:-:S05]  /*10e50*/  IMAD R68, R68, 0xc1, RZ ;  /* 0x000000c144447824 */ /* 0x001fca00078e02ff */
[-C--:B------:R-:W-:Y:S02]  /*10e60*/  LEA.HI.X.SX32 R75, R68, R139.reuse, 0x1, P4 ;  /* 0x0000008b444b7211 */ /* 0x080fe400020f0eff */
[----:B------:R-:W-:Y:S01]  /*10e70*/  IADD3 R60, P4, PT, R69, R138, RZ ;  /* 0x0000008a453c7210 */ /* 0x000fe20007f9e0ff */
[----:B------:R-:W-:Y:S01]  /*10e80*/  IMAD R155, R155, 0x186, RZ ;  /* 0x000001869b9b7824 */ /* 0x000fe200078e02ff */
[----:B------:R-:W0:Y:S01]  /*10e90*/  LDC R69, c[0x0][0x3d8] ;  /* 0x0000f600ff457b82 */ /* 0x000e220000000800 */
[----:B------:R-:W-:-:S07]  /*10ea0*/  LEA.HI.X.SX32 R5, R161, R139, 0x1, P6 ;  /* 0x0000008ba1057211 */ /* 0x000fce00030f0eff */
[----:B------:R-:W1:Y:S01]  /*10eb0*/  LDC R161, c[0x0][0x3d8] ;  /* 0x0000f600ffa17b82 */ /* 0x000e620000000800 */
[----:B------:R-:W-:Y:S01]  /*10ec0*/  STL [R1+0x10c8], R41 ;  /* 0x0010c82901007387 */ /* 0x000fe20000100800 */
[----:B------:R-:W-:-:S03]  /*10ed0*/  IADD3 R6, P5, PT, R155, R138, RZ ;  /* 0x0000008a9b067210 */ /* 0x000fc60007fbe0ff */
[----:B------:R-:W-:Y:S03]  /*10ee0*/  STL.64 [R1+0x1a8], R8 ;  /* 0x0001a80801007387 */ /* 0x000fe60000100a00 */
[----:B------:R-:W2:Y:S01]  /*10ef0*/  LDC R68, c[0x0][0x3d8] ;  /* 0x0000f600ff447b82 */ /* 0x000ea20000000800 */
[----:B------:R-:W-:Y:S04]  /*10f00*/  STL.64 [R1+0x11c0], R8 ;  /* 0x0011c00801007387 */ /* 0x000fe80000100a00 */
[----:B------:R-:W-:Y:S01]  /*10f10*/  STL.64 [R1+0x1a0], R58 ;  /* 0x0001a03a01007387 */ /* 0x000fe20000100a00 */
[----:B0-----:R-:W-:-:S03]  /*10f20*/  IMAD R155, R69, 0x18a, RZ ;  /* 0x0000018a459b7824 */ /* 0x001fc600078e02ff */
[----:B------:R-:W-:Y:S01]  /*10f30*/  STL.64 [R1+0x1170], R58 ;  /* 0x0011703a01007387 */ /* 0x000fe20000100a00 */
[----:B------:R-:W0:Y:S03]  /*10f40*/  LDC R69, c[0x0][0x3d8] ;  /* 0x0000f600ff457b82 */ /* 0x000e260000000800 */
[----:B------:R-:W-:Y:S04]  /*10f50*/  STL.64 [R1+0x188], R74 ;  /* 0x0001884a01007387 */ /* 0x000fe80000100a00 */
[----:B------:R3:W-:Y:S01]  /*10f60*/  STL.64 [R1+0x180], R4 ;  /* 0x0001800401007387 */ /* 0x0007e20000100a00 */
[----:B-1----:R-:W-:Y:S02]  /*10f70*/  IMAD R32, R161, 0x194, RZ ;  /* 0x00000194a1207824 */ /* 0x002fe400078e02ff */
[----:B------:R-:W1:Y:S01]  /*10f80*/  LDC R161, c[0x0][0x3d8] ;  /* 0x0000f600ffa17b82 */ /* 0x000e620000000800 */
[----:B---3--:R-:W-:-:S07]  /*10f90*/  IADD3 R4, P6, PT, R155, R138, RZ ;  /* 0x0000008a9b047210 */ /* 0x008fce0007fde0ff */
[----:B------:R-:W3:Y:S01]  /*10fa0*/  LDC R155, c[0x0][0x3d8] ;  /* 0x0000f600ff9b7b82 */ /* 0x000ee20000000800 */
[----:B--2---:R-:W-:-:S05]  /*10fb0*/  IMAD R68, R68, 0xc3, RZ ;  /* 0x000000c344447824 */ /* 0x004fca00078e02ff */
[-C--:B------:R-:W-:Y:S02]  /*10fc0*/  LEA.HI.X.SX32 R7, R68, R139.reuse, 0x1, P5 ;  /* 0x0000008b44077211 */ /* 0x080fe400028f0eff */
[----:B------:R-:W-:-:S03]  /*10fd0*/  LEA.HI.X.SX32 R61, R31, R139, 0x1, P4 ;  /* 0x0000008b1f3d7211 */ /* 0x000fc600020f0eff */
[----:B------:R2:W-:Y:S01]  /*10fe0*/  STL.64 [R1+0x178], R6 ;  /* 0x0001780601007387 */ /* 0x0005e20000100a00 */
[----:B---3--:R-:W-:Y:S01]  /*10ff0*/  IMAD R155, R155, 0xc5, RZ ;  /* 0x000000c59b9b7824 */ /* 0x008fe200078e02ff */
[----:B--2---:R-:W-:Y:S01]  /*11000*/  IADD3 R6, P4, PT, R32, R138, RZ ;  /* 0x0000008a20067210 */ /* 0x004fe20007f9e0ff */
[----:B-1----:R-:W-:Y:S02]  /*11010*/  IMAD R32, R161, 0x196, RZ ;  /* 0x00000196a1207824 */ /* 0x002fe400078e02ff */
[----:B------:R-:W1:Y:S01]  /*11020*/  LDC R161, c[0x0][0x3d8] ;  /* 0x0000f600ffa17b82 */ /* 0x000e620000000800 */
[----:B------:R-:W-:-:S07]  /*11030*/  LEA.HI.X.SX32 R5, R155, R139, 0x1, P6 ;  /* 0x0000008b9b057211 */ /* 0x000fce00030f0eff */
[----:B------:R-:W2:Y:S01]  /*11040*/  LDC R155, c[0x0][0x3d8] ;  /* 0x0000f600ff9b7b82 */ /* 0x000ea20000000800 */
[----:B0-----:R-:W-:Y:S01]  /*11050*/  IMAD R69, R69, 0x192, RZ ;  /* 0x0000019245457824 */ /* 0x001fe200078e02ff */
[----:B------:R0:W-:Y:S04]  /*11060*/  STL.64 [R1+0x168], R4 ;  /* 0x0001680401007387 */ /* 0x0001e80000100a00 */
[-C--:B------:R-:W-:Y:S02]  /*11070*/  IADD3 R68, P5, PT, R69, R138.reuse, RZ ;  /* 0x0000008a45447210 */ /* 0x080fe40007fbe0ff */
[----:B0-----:R-:W-:Y:S01]  /*11080*/  IADD3 R4, P6, PT, R32, R138, RZ ;  /* 0x0000008a20047210 */ /* 0x001fe20007fde0ff */
[----:B-1----:R-:W-:Y:S02]  /*11090*/  IMAD R32, R161, 0xc9, RZ ;  /* 0x000000c9a1207824 */ /* 0x002fe400078e02ff */
[----:B------:R-:W0:Y:S01]  /*110a0*/  LDC R161, c[0x0][0x3d8] ;  /* 0x0000f600ffa17b82 */ /* 0x000e220000000800 */
[----:B--2---:R-:W-:-:S02]  /*110b0*/  IMAD R155, R155, 0x198, RZ ;  /* 0x000001989b9b7824 */ /* 0x004fc400078e02ff */
[----:B------:R-:W-:-:S03]  /*110c0*/  LEA.HI.X.SX32 R69, R32, R139, 0x1, P5 ;  /* 0x0000008b20457211 */ /* 0x000fc600028f0eff */
[----:B------:R-:W-:Y:S02]  /*110d0*/  IADD3 R58, P5, PT, R155, R138, RZ ;  /* 0x0000008a9b3a7210 */ /* 0x000fe40007fbe0ff */
[----:B------:R-:W1:Y:S01]  /*110e0*/  LDC R155, c[0x0][0x3d8] ;  /* 0x0000f600ff9b7b82 */ /* 0x000e620000000800 */
[----:B0-----:R-:W-:-:S07]  /*110f0*/  IMAD R32, R161, 0x19a, RZ ;  /* 0x0000019aa1207824 */ /* 0x001fce00078e02ff */
[----:B------:R-:W0:Y:S01]  /*11100*/  LDC R161, c[0x0][0x3d8] ;  /* 0x0000f600ffa17b82 */ /* 0x000e220000000800 */
[----:B-1----:R-:W-:-:S05]  /*11110*/  IMAD R155, R155, 0xcb, RZ ;  /* 0x000000cb9b9b7824 */ /* 0x002fca00078e02ff */
[-C--:B------:R-:W-:Y:S02]  /*11120*/  LEA.HI.X.SX32 R5, R155, R139.reuse, 0x1, P6 ;  /* 0x0000008b9b057211 */ /* 0x080fe400030f0eff */
[----:B------:R-:W1:Y:S01]  /*11130*/  LDC R155, c[0x0][0x3d8] ;  /* 0x0000f600ff9b7b82 */ /* 0x000e620000000800 */
[----:B------:R-:W-:Y:S01]  /*11140*/  LEA.HI.X.SX32 R7, R108, R139, 0x1, P4 ;  /* 0x0000008b6c077211 */ /* 0x000fe200020f0eff */
[----:B------:R-:W-:Y:S01]  /*11150*/  STL.64 [R1+0x170], R60 ;  /* 0x0001703c01007387 */ /* 0x000fe20000100a00 */
[----:B0-----:R-:W-:-:S03]  /*11160*/  IMAD R161, R161, 0x1a2, RZ ;  /* 0x000001a2a1a17824 */ /* 0x001fc600078e02ff */
[----:B------:R-:W-:Y:S04]  /*11170*/  STL.64 [R1+0x11c8], R60 ;  /* 0x0011c83c01007387 */ /* 0x000fe80000100a00 */
[----:B------:R0:W-:Y:S04]  /*11180*/  STL.64 [R1+0x148], R6 ;  /* 0x0001480601007387 */ /* 0x0001e80000100a00 */
[----:B------:R-:W-:Y:S04]  /*11190*/  STL.64 [R1+0x150], R68 ;  /* 0x0001504401007387 */ /* 0x000fe80000100a00 */
[----:B------:R2:W-:Y:S01]  /*111a0*/  STL.64 [R1+0x140], R4 ;  /* 0x0001400401007387 */ /* 0x0005e20000100a00 */
[----:B0-----:R-:W-:Y:S01]  /*111b0*/  IADD3 R6, P4, PT, R32, R138, RZ ;  /* 0x0000008a20067210 */ /* 0x001fe20007f9e0ff */
[----:B-1----:R-:W-:-:S02]  /*111c0*/  IMAD R32, R155, 0x1a4, RZ ;  /* 0x000001a49b207824 */ /* 0x002fc400078e02ff */
[----:B------:R-:W0:Y:S01]  /*111d0*/  LDC R155, c[0x0][0x3d8] ;  /* 0x0000f600ff9b7b82 */ /* 0x000e220000000800 */
[----:B--2---:R-:W-:-:S07]  /*111e0*/  IADD3 R4, P6, PT, R161, R138, RZ ;  /* 0x0000008aa1047210 */ /* 0x004fce0007fde0ff */
[----:B------:R-:W1:Y:S01]  /*111f0*/  LDC R161, c[0x0][0x3d8] ;  /* 0x0000f600ffa17b82 */ /* 0x000e620000000800 */
[----:B------:R-:W-:-:S05]  /*11200*/  IMAD R40, R40, 0xcc, RZ ;  /* 0x000000cc28287824 */ /* 0x000fca00078e02ff */
[----:B------:R-:W-:Y:S01]  /*11210*/  LEA.HI.X.SX32 R59, R40, R139, 0x1, P5 ;  /* 0x0000008b283b7211 */ /* 0x000fe200028f0eff */
[----:B------:R-:W-:Y:S04]  /*11220*/  STL [R1+0x10cc], R40 ;  /* 0x0010cc2801007387 */ /* 0x000fe80000100800 */
[----:B------:R-:W-:Y:S01]  /*11230*/  STL.64 [R1+0x138], R58 ;  /* 0x0001383a01007387 */ /* 0x000fe20000100a00 */
[----:B0-----:R-:W-:-:S03]  /*11240*/  IMAD R155, R155, 0x1a6, RZ ;  /* 0x000001a69b9b7824 */ /* 0x001fc600078e02ff */
[----:B------:R0:W-:Y:S01]  /*11250*/  STL.64 [R1+0x11d0], R58 ;  /* 0x0011d03a01007387 */ /* 0x0001e20000100a00 */
[----:B-1----:R-:W-:-:S05]  /*11260*/  IMAD R161, R161, 0xcd, RZ ;  /* 0x000000cda1a17824 */ /* 0x002fca00078e02ff */
[-C--:B------:R-:W-:Y:S02]  /*11270*/  LEA.HI.X.SX32 R7, R161, R139.reuse, 0x1, P4 ;  /* 0x0000008ba1077211 */ /* 0x080fe400020f0eff */
[----:B0-----:R-:W-:Y:S01]  /*11280*/  IADD3 R58, P4, PT, R155, R138, RZ ;  /* 0x0000008a9b3a7210 */ /* 0x001fe20007f9e0ff */
[----:B------:R-:W0:Y:S08]  /*11290*/  LDC R161, c[0x0][0x3d8] ;  /* 0x0000f600ffa17b82 */ /* 0x000e300000000800 */
[----:B------:R-:W1:Y:S01]  /*112a0*/  LDC R155, c[0x0][0x3d8] ;  /* 0x0000f600ff9b7b82 */ /* 0x000e620000000800 */
[----:B------:R-:W-:Y:S01]  /*112b0*/  IMAD R67, R67, 0xd1, RZ ;  /* 0x000000d143437824 */ /* 0x000fe200078e02ff */
[----:B------:R-:W-:Y:S04]  /*112c0*/  STL.64 [R1+0x130], R6 ;  /* 0x0001300601007387 */ /* 0x000fe80000100a00 */
[----:B------:R-:W-:-:S05]  /*112d0*/  LEA.HI.X.SX32 R5, R67, R139, 0x1, P6 ;  /* 0x0000008b43057211 */ /* 0x000fca00030f0eff */
[----:B------:R2:W-:Y:S01]  /*112e0*/  STL.64 [R1+0x118], R4 ;  /* 0x0001180401007387 */ /* 0x0005e20000100a00 */
[----:B0-----:R-:W-:Y:S02]  /*112f0*/  IMAD R161, R161, 0xd3, RZ ;  /* 0x000000d3a1a17824 */ /* 0x001fe400078e02ff */
[----:B-1----:R-:W-:-:S03]  /*11300*/  IMAD R155, R155, 0x1b2, RZ ;  /* 0x000001b29b9b7824 */ /* 0x002fc600078e02ff */
[----:B------:R-:W-:Y:S02]  /*11310*/  LEA.HI.X.SX32 R59, R161, R139, 0x1, P4 ;  /* 0x0000008ba13b7211 */ /* 0x000fe400020f0eff */
[----:B------:R-:W0:Y:S01]  /*11320*/  LDC R161, c[0x0][0x3d8] ;  /* 0x0000f600ffa17b82 */ /* 0x000e220000000800 */
[----:B--2---:R-:W-:-:S07]  /*11330*/  IADD3 R4, P4, PT, R155, R138, RZ ;  /* 0x0000008a9b047210 */ /* 0x004fce0007f9e0ff */
[----:B------:R-:W1:Y:S01]  /*11340*/  LDC R155, c[0x0][0x3d8] ;  /* 0x0000f600ff9b7b82 */ /* 0x000e620000000800 */
[----:B------:R-:W-:Y:S01]  /*11350*/  IMAD R56, R56, 0x1aa, RZ ;  /* 0x000001aa38387824 */ /* 0x000fe200078e02ff */
[----:B------:R-:W-:-:S04]  /*11360*/  IADD3 R128, P5, PT, R32, R138, RZ ;  /* 0x0000008a20807210 */ /* 0x000fc80007fbe0ff */
[----:B------:R-:W-:Y:S02]  /*11370*/  LEA.HI.X.SX32 R129, R57, R139, 0x1, P5 ;  /* 0x0000008b39817211 */ /* 0x000fe400028f0eff */
[----:B------:R-:W-:Y:S01]  /*11380*/  IADD3 R56, P5, PT, R56, R138, RZ ;  /* 0x0000008a38387210 */ /* 0x000fe20007fbe0ff */
[----:B------:R-:W2:Y:S01]  /*11390*/  LDC R32, c[0x0][0x3d8] ;  /* 0x0000f600ff207b82 */ /* 0x000ea20000000800 */
[----:B0-----:R-:W-:Y:S02]  /*113a0*/  IMAD R161, R161, 0xd5, RZ ;  /* 0x000000d5a1a17824 */ /* 0x001fe400078e02ff */
[----:B-1----:R-:W-:-:S03]  /*113b0*/  IMAD R155, R155, 0x1b6, RZ ;  /* 0x000001b69b9b7824 */ /* 0x002fc600078e02ff */
[----:B------:R-:W-:Y:S01]  /*113c0*/  LEA.HI.X.SX32 R57, R161, R139, 0x1, P5 ;  /* 0x0000008ba1397211 */ /* 0x000fe200028f0eff */
[----:B------:R-:W-:Y:S01]  /*113d0*/  IMAD R66, R66, 0x1a8, RZ ;  /* 0x000001a842427824 */ /* 0x000fe200078e02ff */
[----:B------:R-:W-:Y:S01]  /*113e0*/  STL.64 [R1+0x110], R128 ;  /* 0x0001108001007387 */ /* 0x000fe20000100a00 */
[----:B------:R-:W-:Y:S01]  /*113f0*/  IMAD R135, R135, 0xd9, RZ ;  /* 0x000000d987877824 */ /* 0x000fe200078e02ff */
[-C--:B------:R-:W-:Y:S01]  /*11400*/  IADD3 R60, P5, PT, R155, R138.reuse, RZ ;  /* 0x0000008a9b3c7210 */ /* 0x080fe20007fbe0ff */
[----:B------:R-:W-:Y:S01]  /*11410*/  IMAD R134, R134, 0x1b8, RZ ;  /* 0x000001b886867824 */ /* 0x000fe200078e02ff */
[----:B------:R-:W0:Y:S01]  /*11420*/  LDC R155, c[0x0][0x3d8] ;  /* 0x0000f600ff9b7b82 */ /* 0x000e220000000800 */
[----:B------:R-:W-:Y:S01]  /*11430*/  IADD3 R66, P6, PT, R66, R138, RZ ;  /* 0x0000008a42427210 */ /* 0x000fe20007fde0ff */
[----:B--2---:R-:W-:-:S03]  /*11440*/  IMAD R32, R32, 0x1b4, RZ ;  /* 0x000001b420207824 */ /* 0x004fc600078e02ff */
[----:B------:R-:W-:Y:S01]  /*11450*/  LEA.HI.X.SX32 R67, R109, R139, 0x1, P6 ;  /* 0x0000008b6d437211 */ /* 0x000fe200030f0eff */
[----:B------:R-:W-:Y:S02]  /*11460*/  IMAD R38, R38, 0xdc, RZ ;  /* 0x000000dc26267824 */ /* 0x000fe400078e02ff */
[----:B------:R-:W1:Y:S01]  /*11470*/  LDC R161, c[0x0][0x3d8] ;  /* 0x0000f600ffa17b82 */ /* 0x000e620000000800 */
[----:B0-----:R-:W-:-:S05]  /*11480*/  IMAD R155, R155, 0xdb, RZ ;  /* 0x000000db9b9b7824 */ /* 0x001fca00078e02ff */
[----:B------:R-:W-:Y:S02]  /*11490*/  LEA.HI.X.SX32 R61, R155, R139, 0x1, P5 ;  /* 0x0000008b9b3d7211 */ /* 0x000fe400028f0eff */
[----:B------:R-:W0:Y:S01]  /*114a0*/  LDC R155, c[0x0][0x3d8] ;  /* 0x0000f600ff9b7b82 */ /* 0x000e220000000800 */
[----:B------:R-:W-:-:S04]  /*114b0*/  IADD3 R130, P6, PT, R32, R138, RZ ;  /* 0x0000008a20827210 */ /* 0x000fc80007fde0ff */
[-C--:B------:R-:W-:Y:S01]  /*114c0*/  LEA.HI.X.SX32 R131, R2, R139.reuse, 0x1, P6 ;  /* 0x0000008b02837211 */ /* 0x080fe200030f0eff */
[----:B------:R-:W-:Y:S01]  /*114d0*/  IMAD R2, R55, 0x1c2, RZ ;  /* 0x000001c237027824 */ /* 0x000fe200078e02ff */
[----:B------:R2:W-:Y:S04]  /*114e0*/  STL.64 [R1+0x1250], R128 ;  /* 0x0012508001007387 */ /* 0x0005e80000100a00 */
[----:B--2---:R-:W-:Y:S01]  /*114f0*/  IADD3 R128, P5, PT, R2, R138, RZ ;  /* 0x0000008a02807210 */ /* 0x004fe20007fbe0ff */
[----:B0-----:R-:W-:Y:S02]  /*11500*/  IMAD R2, R155, 0x1c4, RZ ;  /* 0x000001c49b027824 */ /* 0x001fe400078e02ff */
[----:B------:R-:W0:Y:S01]  /*11510*/  LDC R155, c[0x0][0x3d8] ;  /* 0x0000f600ff9b7b82 */ /* 0x000e220000000800 */
[----:B------:R-:W-:-:S02]  /*11520*/  LEA.HI.X.SX32 R5, R135, R139, 0x1, P4 ;  /* 0x0000008b87057211 */ /* 0x000fc400020f0eff */
[----:B------:R-:W-:-:S04]  /*11530*/  IADD3 R134, P4, PT, R134, R138, RZ ;  /* 0x0000008a86867210 */ /* 0x000fc80007f9e0ff */
[----:B------:R-:W-:Y:S02]  /*11540*/  LEA.HI.X.SX32 R135, R38, R139, 0x1, P4 ;  /* 0x0000008b26877211 */ /* 0x000fe400020f0eff */
[----:B------:R-:W-:Y:S02]  /*11550*/  IADD3 R132, P4, PT, R2, R138, RZ ;  /* 0x0000008a02847210 */ /* 0x000fe40007f9e0ff */
[----:B------:R-:W2:Y:S01]  /*11560*/  LDC R2, c[0x0][0x3d8] ;  /* 0x0000f600ff027b82 */ /* 0x000ea20000000800 */
[----:B0-----:R-:W-:-:S07]  /*11570*/  IMAD R32, R155, 0xdd, RZ ;  /* 0x000000dd9b207824 */ /* 0x001fce00078e02ff */
[----:B------:R-:W0:Y:S01]  /*11580*/  LDC R155, c[0x0][0x3d8] ;  /* 0x0000f600ff9b7b82 */ /* 0x000e220000000800 */
[----:B--2---:R-:W-:-:S05]  /*11590*/  IMAD R2, R2, 0xe1, RZ ;  /* 0x000000e102027824 */ /* 0x004fca00078e02ff */
[----:B------:R-:W-:Y:S02]  /*115a0*/  LEA.HI.X.SX32 R129, R2, R139, 0x1, P5 ;  /* 0x0000008b02817211 */ /* 0x000fe400028f0eff */
[----:B------:R-:W2:Y:S01]  /*115b0*/  LDC R2, c[0x0][0x3d8] ;  /* 0x0000f600ff027b82 */ /* 0x000ea20000000800 */
[----:B0-----:R-:W-:-:S05]  /*115c0*/  IMAD R155, R155, 0x1c8, RZ ;  /* 0x000001c89b9b7824 */ /* 0x001fca00078e02ff */
[----:B------:R-:W-:Y:S02]  /*115d0*/  IADD3 R6, P5, PT, R155, R138, RZ ;  /* 0x0000008a9b067210 */ /* 0x000fe40007fbe0ff */
[----:B------:R-:W0:Y:S01]  /*115e0*/  LDC R155, c[0x0][0x3d8] ;  /* 0x0000f600ff9b7b82 */ /* 0x000e220000000800 */
[----:B------:R-:W-:Y:S02]  /*115f0*/  IMAD R54, R54, 0x1ba, RZ ;  /* 0x000001ba36367824 */ /* 0x000fe400078e02ff */
[----:B-1----:R-:W-:-:S03]  /*11600*/  IMAD R161, R161, 0x1c6, RZ ;  /* 0x000001c6a1a17824 */ /* 0x002fc600078e02ff */
[----:B------:R-:W-:Y:S01]  /*11610*/  IADD3 R54, P6, PT, R54, R138, RZ ;  /* 0x0000008a36367210 */ /* 0x000fe20007fde0ff */
[----:B--2---:R-:W-:-:S03]  /*11620*/  IMAD R2, R2, 0xe3, RZ ;  /* 0x000000e302027824 */ /* 0x004fc600078e02ff */
[-C--:B------:R-:W-:Y:S02]  /*11630*/  LEA.HI.X.SX32 R55, R32, R139.reuse, 0x1, P6 ;  /* 0x0000008b20377211 */ /* 0x080fe400030f0eff */
[----:B------:R-:W-:Y:S02]  /*11640*/  IADD3 R8, P6, PT, R161, R138, RZ ;  /* 0x0000008aa1087210 */ /* 0x000fe40007fde0ff */
[----:B------:R-:W1:Y:S02]  /*11650*/  LDC R161, c[0x0][0x3d8] ;  /* 0x0000f600ffa17b82 */ /* 0x000e640000000800 */
[----:B------:R-:W-:-:S06]  /*11660*/  LEA.HI.X.SX32 R9, R2, R139, 0x1, P6 ;  /* 0x0000008b02097211 */ /* 0x000fcc00030f0eff */
[----:B------:R-:W2:Y:S01]  /*11670*/  LDC R2, c[0x0][0x3d8] ;  /* 0x0000f600ff027b82 */ /* 0x000ea20000000800 */
[----:B0-----:R-:W-:-:S05]  /*11680*/  IMAD R155, R155, 0x1d2, RZ ;  /* 0x000001d29b9b7824 */ /* 0x001fca00078e02ff */
[----:B------:R-:W-:Y:S02]  /*11690*/  IADD3 R142, P6, PT, R155, R138, RZ ;  /* 0x0000008a9b8e7210 */ /* 0x000fe40007fde0ff */
[----:B------:R-:W0:Y:S01]  /*116a0*/  LDC R155, c[0x0][0x3d8] ;  /* 0x0000f600ff9b7b82 */ /* 0x000e220000000800 */
[----:B------:R-:W-:Y:S04]  /*116b0*/  STL.64 [R1+0x108], R58 ;  /* 0x0001083a01007387 */ /* 0x000fe80000100a00 */
[----:B------:R-:W-:Y:S01]  /*116c0*/  STL.64 [R1+0x100], R66 ;  /* 0x0001004201007387 */ /* 0x000fe20000100a00 */
[----:B-1----:R-:W-:-:S03]  /*116d0*/  IMAD R161, R161, 0x1ca, RZ ;  /* 0x000001caa1a17824 */ /* 0x002fc600078e02ff */
[----:B------:R-:W-:Y:S01]  /*116e0*/  STL.64 [R1+0xf8], R56 ;  /* 0x0000f83801007387 */ /* 0x000fe20000100a00 */
[----:B------:R-:W-:-:S03]  /*116f0*/  LEA.HI.X.SX32 R133, R106, R139, 0x1, P4 ;  /* 0x0000008b6a857211 */ /* 0x000fc600020f0eff */
[----:B------:R1:W-:Y:S01]  /*11700*/  STL.64 [R1+0xe0], R4 ;  /* 0x0000e00401007387 */ /* 0x0003e20000100a00 */
[----:B--2---:R-:W-:-:S03]  /*11710*/  IMAD R2, R2, 0xe5, RZ ;  /* 0x000000e502027824 */ /* 0x004fc600078e02ff */
[----:B------:R-:W-:Y:S01]  /*11720*/  STL.64 [R1+0x1148], R56 ;  /* 0x0011483801007387 */ /* 0x000fe20000100a00 */
[----:B------:R-:W-:-:S03]  /*11730*/  LEA.HI.X.SX32 R7, R107, R139, 0x1, P5 ;  /* 0x0000008b6b077211 */ /* 0x000fc600028f0eff */
[----:B------:R-:W-:Y:S04]  /*11740*/  STL.64 [R1+0xd8], R130 ;  /* 0x0000d88201007387 */ /* 0x000fe80000100a00 */
[----:B------:R-:W-:Y:S01]  /*11750*/  STL [R1+0x10d0], R38 ;  /* 0x0010d02601007387 */ /* 0x000fe20000100800 */
[----:B-1----:R-:W-:Y:S02]  /*11760*/  IADD3 R4, P4, PT, R161, R138, RZ ;  /* 0x0000008aa1047210 */ /* 0x002fe40007f9e0ff */
[----:B------:R-:W1:Y:S01]  /*11770*/  LDC R161, c[0x0][0x3d8] ;  /* 0x0000f600ffa17b82 */ /* 0x000e620000000800 */
[----:B------:R-:W-:Y:S01]  /*11780*/  STL.64 [R1+0xd0], R60 ;  /* 0x0000d03c01007387 */ /* 0x000fe20000100a00 */
[----:B------:R-:W-:-:S03]  /*11790*/  LEA.HI.X.SX32 R5, R2, R139, 0x1, P4 ;  /* 0x0000008b02057211 */ /* 0x000fc600020f0eff */
[----:B------:R-:W-:Y:S01]  /*117a0*/  STL.64 [R1+0xc8], R134 ;  /* 0x0000c88601007387 */ /* 0x000fe20000100a00 */
[----:B0-----:R-:W-:Y:S02]  /*117b0*/  IMAD R155, R155, 0x1d6, RZ ;  /* 0x000001d69b9b7824 */ /* 0x001fe400078e02ff */
[----:B------:R-:W0:Y:S01]  /*117c0*/  LDC R2, c[0x0][0x3d8] ;  /* 0x0000f600ff027b82 */ /* 0x000e220000000800 */
[----:B------:R-:W-:Y:S04]  /*117d0*/  STL.64 [R1+0xc0], R54 ;  /* 0x0000c03601007387 */ /* 0x000fe80000100a00 */
[----:B------:R-:W-:Y:S04]  /*117e0*/  STL.64 [R1+0x1150], R54 ;  /* 0x0011503601007387 */ /* 0x000fe80000100a00 */
[----:B------:R-:W-:Y:S04]  /*117f0*/  STL.64 [R1+0xa8], R128 ;  /* 0x0000a88001007387 */ /* 0x000fe80000100a00 */
[----:B------:R-:W-:Y:S04]  /*11800*/  STL.64 [R1+0xa0], R132 ;  /* 0x0000a08401007387 */ /* 0x000fe80000100a00 */
[----:B------:R-:W-:Y:S04]  /*11810*/  STL.64 [R1+0x90], R6 ;  /* 0x0000900601007387 */ /* 0x000fe80000100a00 */
[----:B------:R-:W-:Y:S04]  /*11820*/  STL.64 [R1+0x98], R8 ;  /* 0x0000980801007387 */ /* 0x000fe80000100a00 */
[----:B------:R2:W-:Y:S02]  /*11830*/  STL.64 [R1+0x88], R4 ;  /* 0x0000880401007387 */ /* 0x0005e40000100a00 */
[----:B--2---:R-:W-:-:S02]  /*11840*/  IADD3 R4, P4, PT, R155, R138, RZ ;  /* 0x0000008a9b047210 */ /* 0x004fc40007f9e0ff */
[----:B------:R-:W2:Y:S01]  /*11850*/  LDC R155, c[0x0][0x3d8] ;  /* 0x0000f600ff9b7b82 */ /* 0x000ea20000000800 */
[----:B-1----:R-:W-:-:S05]  /*11860*/  IMAD R161, R161, 0x1d4, RZ ;  /* 0x000001d4a1a17824 */ /* 0x002fca00078e02ff */
[----:B------:R-:W-:-:S04]  /*11870*/  IADD3 R144, P5, PT, R161, R138, RZ ;  /* 0x0000008aa1907210 */ /* 0x000fc80007fbe0ff */
[----:B------:R-:W-:Y:S01]  /*11880*/  LEA.HI.X.SX32 R145, R3, R139, 0x1, P5 ;  /* 0x0000008b03917211 */ /* 0x000fe200028f0eff */
[----:B--2---:R-:W-:Y:S02]  /*11890*/  IMAD R3, R155, 0xeb, RZ ;  /* 0x000000eb9b037824 */ /* 0x004fe400078e02ff */
[----:B------:R-:W-:-:S03]  /*118a0*/  IMAD R155, R49, 0x1e2, RZ ;  /* 0x000001e2319b7824 */ /* 0x000fc600078e02ff */
[----:B------:R-:W-:Y:S02]  /*118b0*/  LEA.HI.X.SX32 R5, R3, R139, 0x1, P4 ;  /* 0x0000008b03057211 */ /* 0x000fe400020f0eff */
[----:B------:R-:W-:Y:S01]  /*118c0*/  IADD3 R108, P4, PT, R155, R138, RZ ;  /* 0x0000008a9b6c7210 */ /* 0x000fe20007f9e0ff */
[----:B------:R-:W-:Y:S01]  /*118d0*/  IMAD R48, R48, 0x1da, RZ ;  /* 0x000001da30307824 */ /* 0x000fe200078e02ff */
[----:B------:R-:W1:Y:S01]  /*118e0*/  LDC R155, c[0x0][0x3d8] ;  /* 0x0000f600ff9b7b82 */ /* 0x000e620000000800 */
[----:B0-----:R-:W-:-:S03]  /*118f0*/  IMAD R161, R2, 0xed, RZ ;  /* 0x000000ed02a17824 */ /* 0x001fc600078e02ff */
[----:B------:R-:W-:-:S04]  /*11900*/  IADD3 R48, P5, PT, R48, R138, RZ ;  /* 0x0000008a30307210 */ /* 0x000fc80007fbe0ff */
[----:B------:R-:W-:Y:S01]  /*11910*/  LEA.HI.X.SX32 R49, R161, R139, 0x1, P5 ;  /* 0x0000008ba1317211 */ /* 0x000fe200028f0eff */
[----:B------:R-:W0:Y:S08]  /*11920*/  LDC R3, c[0x0][0x3d8] ;  /* 0x0000f600ff037b82 */ /* 0x000e300000000800 */
[----:B------:R-:W2:Y:S01]  /*11930*/  LDC R161, c[0x0][0x3d8] ;  /* 0x0000f600ffa17b82 */ /* 0x000ea20000000800 */
[----:B-1----:R-:W-:-:S05]  /*11940*/  IMAD R155, R155, 0x1e6, RZ ;  /* 0x000001e69b9b7824 */ /* 0x002fca00078e02ff */
[----:B------:R-:W-:Y:S02]  /*11950*/  IADD3 R6, P5, PT, R155, R138, RZ ;  /* 0x0000008a9b067210 */ /* 0x000fe40007fbe0ff */
[----:B------:R-:W1:Y:S02]  /*11960*/  LDC R155, c[0x0][0x3d8] ;  /* 0x0000f600ff9b7b82 */ /* 0x000e640000000800 */
[----:B-1----:R-:W-:-:S05]  /*11970*/  IMAD R155, R155, 0xf3, RZ ;  /* 0x000000f39b9b7824 */ /* 0x002fca00078e02ff */
[-C--:B------:R-:W-:Y:S02]  /*11980*/  LEA.HI.X.SX32 R7, R155, R139.reuse, 0x1, P5 ;  /* 0x0000008b9b077211 */ /* 0x080fe400028f0eff */
[----:B------:R-:W1:Y:S01]  /*11990*/  LDC R155, c[0x0][0x3d8] ;  /* 0x0000f600ff9b7b82 */ /* 0x000e620000000800 */
[----:B------:R-:W-:Y:S02]  /*119a0*/  IMAD R63, R63, 0xf1, RZ ;  /* 0x000000f13f3f7824 */ /* 0x000fe400078e02ff */
[----:B------:R-:W-:Y:S02]  /*119b0*/  IMAD R62, R62, 0x1e8, RZ ;  /* 0x000001e83e3e7824 */ /* 0x000fe400078e02ff */
[----:B--2---:R-:W-:Y:S01]  /*119c0*/  IMAD R107, R161, 0x1f2, RZ ;  /* 0x000001f2a16b7824 */ /* 0x004fe200078e02ff */
[-C--:B------:R-:W-:Y:S02]  /*119d0*/  LEA.HI.X.SX32 R109, R63, R139.reuse, 0x1, P4 ;  /* 0x0000008b3f6d7211 */ /* 0x080fe400020f0eff */
[----:B------:R-:W-:Y:S01]  /*119e0*/  IADD3 R62, P4, PT, R62, R138, RZ ;  /* 0x0000008a3e3e7210 */ /* 0x000fe20007f9e0ff */
[----:B------:R-:W2:Y:S03]  /*119f0*/  LDC R161, c[0x0][0x3d8] ;  /* 0x0000f600ffa17b82 */ /* 0x000ea60000000800 */
[----:B------:R-:W-:Y:S01]  /*11a00*/  LEA.HI.X.SX32 R63, R156, R139, 0x1, P4 ;  /* 0x0000008b9c3f7211 */ /* 0x000fe200020f0eff */
[----:B------:R-:W-:-:S04]  /*11a10*/  IMAD R65, R65, 0xe9, RZ ;  /* 0x000000e941417824 */ /* 0x000fc800078e02ff */
[----:B------:R-:W3:Y:S01]  /*11a20*/  LDC R156, c[0x0][0x3d8] ;  /* 0x0000f600ff9c7b82 */ /* 0x000ee20000000800 */
[----:B-1----:R-:W-:-:S05]  /*11a30*/  IMAD R155, R155, 0x1f4, RZ ;  /* 0x000001f49b9b7824 */ /* 0x002fca00078e02ff */
[-C--:B------:R-:W-:Y:S02]  /*11a40*/  IADD3 R164, P4, PT, R155, R138.reuse, RZ ;  /* 0x0000008a9ba47210 */ /* 0x080fe40007f9e0ff */
[----:B------:R-:W1:Y:S01]  /*11a50*/  LDC R155, c[0x0][0x3d8] ;  /* 0x0000f600ff9b7b82 */ /* 0x000e620000000800 */
[----:B------:R-:W-:Y:S01]  /*11a60*/  IMAD R64, R64, 0x1d8, RZ ;  /* 0x000001d840407824 */ /* 0x000fe200078e02ff */
[----:B------:R-:W-:Y:S01]  /*11a70*/  LEA.HI.X.SX32 R143, R65, R139, 0x1, P6 ;  /* 0x0000008b418f7211 */ /* 0x000fe200030f0eff */
[----:B------:R-:W-:Y:S02]  /*11a80*/  IMAD R37, R37, 0xec, RZ ;  /* 0x000000ec25257824 */ /* 0x000fe400078e02ff */
[----:B0-----:R-:W-:Y:S01]  /*11a90*/  IMAD R3, R3, 0x1e4, RZ ;  /* 0x000001e403037824 */ /* 0x001fe200078e02ff */
[----:B------:R-:W-:Y:S01]  /*11aa0*/  IADD3 R64, P6, PT, R64, R138, RZ ;  /* 0x0000008a40407210 */ /* 0x000fe20007fde0ff */
[----:B------:R-:W-:-:S03]  /*11ab0*/  IMAD R46, R46, 0x1ea, RZ ;  /* 0x000001ea2e2e7824 */ /* 0x000fc600078e02ff */
[----:B------:R-:W-:Y:S02]  /*11ac0*/  LEA.HI.X.SX32 R65, R37, R139, 0x1, P6 ;  /* 0x0000008b25417211 */ /* 0x000fe400030f0eff */
[----:B------:R-:W-:Y:S01]  /*11ad0*/  IADD3 R2, P6, PT, R3, R138, RZ ;  /* 0x0000008a03027210 */ /* 0x000fe20007fde0ff */
[----:B--2---:R-:W-:-:S03]  /*11ae0*/  IMAD R161, R161, 0xf5, RZ ;  /* 0x000000f5a1a17824 */ /* 0x004fc600078e02ff */
[-C--:B------:R-:W-:Y:S02]  /*11af0*/  LEA.HI.X.SX32 R3, R47, R139.reuse, 0x1, P6 ;  /* 0x0000008b2f037211 */ /* 0x080fe400030f0eff */
[-C--:B------:R-:W-:Y:S01]  /*11b00*/  IADD3 R46, P6, PT, R46, R138.reuse, RZ ;  /* 0x0000008a2e2e7210 */ /* 0x080fe20007fde0ff */
[----:B---3--:R-:W-:Y:S01]  /*11b10*/  IMAD R29, R156, 0xf9, RZ ;  /* 0x000000f99c1d7824 */ /* 0x008fe200078e02ff */
[----:B------:R-:W-:Y:S02]  /*11b20*/  IADD3 R106, P5, PT, R107, R138, RZ ;  /* 0x0000008a6b6a7210 */ /* 0x000fe40007fbe0ff */
[-C--:B------:R-:W-:Y:S01]  /*11b30*/  LEA.HI.X.SX32 R47, R161, R139.reuse, 0x1, P6 ;  /* 0x0000008ba12f7211 */ /* 0x080fe200030f0eff */
[----:B-1----:R-:W-:Y:S02]  /*11b40*/  IMAD R161, R155, 0x1f6, RZ ;  /* 0x000001f69ba17824 */ /* 0x002fe400078e02ff */
[----:B------:R-:W0:Y:S01]  /*11b50*/  LDC R155, c[0x0][0x3d8] ;  /* 0x0000f600ff9b7b82 */ /* 0x000e220000000800 */
[----:B------:R-:W-:-:S07]  /*11b60*/  LEA.HI.X.SX32 R107, R29, R139, 0x1, P5 ;  /* 0x0000008b1d6b7211 */ /* 0x000fce00028f0eff */
[----:B------:R-:W1:Y:S01]  /*11b70*/  LDC R29, c[0x0][0x3d8] ;  /* 0x0000f600ff1d7b82 */ /* 0x000e620000000800 */
[----:B------:R-:W-:Y:S01]  /*11b80*/  STL.64 [R1+0x70], R142 ;  /* 0x0000708e01007387 */ /* 0x000fe20000100a00 */
[----:B0-----:R-:W-:-:S06]  /*11b90*/  IMAD R156, R155, 0x1f8, RZ ;  /* 0x000001f89b9c7824 */ /* 0x001fcc00078e02ff */
[----:B------:R-:W0:Y:S01]  /*11ba0*/  LDC R155, c[0x0][0x3d8] ;  /* 0x0000f600ff9b7b82 */ /* 0x000e220000000800 */
[----:B-1----:R-:W-:-:S07]  /*11bb0*/  IMAD R149, R29, 0xfb, RZ ;  /* 0x000000fb1d957824 */ /* 0x002fce00078e02ff */
[----:B------:R-:W1:Y:S01]  /*11bc0*/  LDC R29, c[0x0][0x3d8] ;  /* 0x0000f600ff1d7b82 */ /* 0x000e620000000800 */
[----:B------:R-:W-:Y:S04]  /*11bd0*/  STL.64 [R1+0x68], R144 ;  /* 0x0000689001007387 */ /* 0x000fe80000100a00 */
[----:B------:R2:W-:Y:S04]  /*11be0*/  STL [R1+0x10d4], R37 ;  /* 0x0010d42501007387 */ /* 0x0005e80000100800 */
[----:B------:R-:W-:Y:S04]  /*11bf0*/  STL.64 [R1+0x60], R4 ;  /* 0x0000600401007387 */ /* 0x000fe80000100a00 */
[----:B------:R-:W-:Y:S04]  /*11c00*/  STL.64 [R1+0x58], R64 ;  /* 0x0000584001007387 */ /* 0x000fe80000100a00 */
[----:B------:R-:W-:Y:S04]  /*11c10*/  STL.64 [R1+0x50], R48 ;  /* 0x0000503001007387 */ /* 0x000fe80000100a00 */
[----:B------:R3:W-:Y:S04]  /*11c20*/  STL.64 [R1+0x1130], R48 ;  /* 0x0011303001007387 */ /* 0x0007e80000100a00 */
[----:B------:R-:W-:Y:S04]  /*11c30*/  STL.64 [R1+0x38], R108 ;  /* 0x0000386c01007387 */ /* 0x000fe80000100a00 */
[----:B--2---:R-:W2:Y:S04]  /*11c40*/  LDL.LU R37, [R1+0x400] ;  /* 0x0004000001257983 */ /* 0x004ea80000300800 */
[----:B------:R-:W4:Y:S04]  /*11c50*/  LDL.64 R22, [R1+0x6a8] ;  /* 0x0006a80001167983 */ /* 0x000f280000100a00 */
[----:B------:R-:W2:Y:S04]  /*11c60*/  LDL.64 R30, [R1+0x6a0] ;  /* 0x0006a000011e7983 */ /* 0x000ea80000100a00 */
[----:B------:R-:W2:Y:S01]  /*11c70*/  LDL R32, [R1+0x40] ;  /* 0x0000400001207983 */ /* 0x000ea20000100800 */
[----:B0-----:R-:W-:-:S03]  /*11c80*/  IMAD R155, R155, 0x1fa, RZ ;  /* 0x000001fa9b9b7824 */ /* 0x001fc600078e02ff */
[----:B------:R-:W-:Y:S01]  /*11c90*/  STL.64 [R1+0x30], R2 ;  /* 0x0000300201007387 */ /* 0x000fe20000100a00 */
[----:B------:R-:W-:-:S03]  /*11ca0*/  IMAD R35, R35, 0xfc, RZ ;  /* 0x000000fc23237824 */ /* 0x000fc600078e02ff */
[----:B------:R-:W-:Y:S01]  /*11cb0*/  STL.64 [R1+0x28], R6 ;  /* 0x0000280601007387 */ /* 0x000fe20000100a00 */
[----:B------:R-:W-:-:S03]  /*11cc0*/  IADD3 R156, P5, PT, R156, R138, RZ ;  /* 0x0000008a9c9c7210 */ /* 0x000fc60007fbe0ff */
[----:B------:R-:W2:Y:S04]  /*11cd0*/  LDL.LU R38, [R1+0x3cc] ;  /* 0x0003cc0001267983 */ /* 0x000ea80000300800 */
[----:B------:R-:W-:Y:S01]  /*11ce0*/  STL.64 [R1+0x20], R62 ;  /* 0x0000203e01007387 */ /* 0x000fe20000100a00 */
[----:B------:R-:W-:-:S03]  /*11cf0*/  LEA.HI.X.SX32 R165, R154, R139, 0x1, P4 ;  /* 0x0000008b9aa57211 */ /* 0x000fc600020f0eff */
[----:B------:R-:W-:Y:S01]  /*11d00*/  STL.64 [R1+0x18], R46 ;  /* 0x0000182e01007387 */ /* 0x000fe20000100a00 */
[----:B-1----:R-:W-:-:S03]  /*11d10*/  IMAD R29, R29, 0xfd, RZ ;  /* 0x000000fd1d1d7824 */ /* 0x002fc600078e02ff */
[----:B------:R-:W-:Y:S01]  /*11d20*/  STL.64 [R1], R106 ;  /* 0x0000006a01007387 */ /* 0x000fe20000100a00 */
[----:B------:R-:W-:-:S03]  /*11d30*/  IADD3 R160, P6, PT, R161, R138, RZ ;  /* 0x0000008aa1a07210 */ /* 0x000fc60007fde0ff */
[----:B---3--:R-:W3:Y:S01]  /*11d40*/  LDL.64 R48, [R1+0x670] ;  /* 0x0006700001307983 */ /* 0x008ee20000100a00 */
[----:B------:R-:W-:-:S03]  /*11d50*/  IADD3 R154, P4, PT, R155, R138, RZ ;  /* 0x0000008a9b9a7210 */ /* 0x000fc60007f9e0ff */
[----:B------:R-:W3:Y:S01]  /*11d60*/  LDL.64 R54, [R1+0x668] ;  /* 0x0006680001367983 */ /* 0x000ee20000100a00 */
[----:B------:R-:W-:-:S03]  /*11d70*/  LEA.HI.X.SX32 R157, R35, R139, 0x1, P5 ;  /* 0x0000008b239d7211 */ /* 0x000fc600028f0eff */
[----:B------:R-:W3:Y:S04]  /*11d80*/  LDL.LU R40, [R1+0x3c0] ;  /* 0x0003c00001287983 */ /* 0x000ee80000300800 */
[----:B------:R-:W3:Y:S04]  /*11d90*/  LDL.64 R56, [R1+0x660] ;  /* 0x0006600001387983 */ /* 0x000ee80000100a00 */
[----:B------:R-:W3:Y:S01]  /*11da0*/  LDL.64 R44, [R1+0x658] ;  /* 0x00065800012c7983 */ /* 0x000ee20000100a00 */
[----:B------:R-:W-:-:S03]  /*11db0*/  LEA.HI.X.SX32 R161, R149, R139, 0x1, P6 ;  /* 0x0000008b95a17211 */ /* 0x000fc600030f0eff */
[----:B------:R0:W-:Y:S01]  /*11dc0*/  STL [R1+0x10d8], R35 ;  /* 0x0010d82301007387 */ /* 0x0001e20000100800 */
[----:B------:R-:W-:-:S03]  /*11dd0*/  LEA.HI.X.SX32 R155, R29, R139, 0x1, P4 ;  /* 0x0000008b1d9b7211 */ /* 0x000fc600020f0eff */
[----:B0-----:R-:W3:Y:S04]  /*11de0*/  LDL.LU R35, [R1+0x434] ;  /* 0x0004340001237983 */ /* 0x001ee80000300800 */
[----:B------:R-:W-:Y:S04]  /*11df0*/  STL [R1+0x10e0], R138 ;  /* 0x0010e08a01007387 */ /* 0x000fe80000100800 */
[----:B------:R0:W-:Y:S04]  /*11e00*/  STL [R1+0x10dc], R139 ;  /* 0x0010dc8b01007387 */ /* 0x0001e80000100800 */
[----:B0-----:R-:W3:Y:S04]  /*11e10*/  LDL.LU R139, [R1+0x468] ;  /* 0x00046800018b7983 */ /* 0x001ee80000300800 */
[----:B------:R-:W3:Y:S01]  /*11e20*/  LDL.64 R140, [R1+0x638] ;  /* 0x00063800018c7983 */ /* 0x000ee20000100a00 */
[----:B------:R-:W-:-:S06]  /*11e30*/  PRMT R126, RZ, 0x7610, R126 ;  /* 0x00007610ff7e7816 */ /* 0x000fcc000000007e */
[----:B----4-:R-:W4:Y:S04]  /*11e40*/  @P2 LDG.E.U16 R126, desc[UR8][R22.64] ;  /* 0x00000008167e2981 */ /* 0x010f28000c1e1500 */
[----:B--2---:R-:W2:Y:S01]  /*11e50*/  @P2 LDG.E.U16 R32, desc[UR8][R30.64] ;  /* 0x000000081e202981 */ /* 0x004ea2000c1e1500 */
[----:B------:R-:W-:-:S06]  /*11e60*/  PRMT R102, RZ, 0x7610, R102 ;  /* 0x00007610ff667816 */ /* 0x000fcc0000000066 */
[----:B---3--:R-:W3:Y:S01]  /*11e70*/  @P2 LDG.E.U16 R102, desc[UR8][R48.64] ;  /* 0x0000000830662981 */ /* 0x008ee2000c1e1500 */
[----:B------:R-:W-:Y:S02]  /*11e80*/  PRMT R51, RZ, 0x7610, R51 ;  /* 0x00007610ff337816 */ /* 0x000fe40000000033 */
[----:B------:R-:W-:Y:S01]  /*11e90*/  PRMT R50, RZ, 0x7610, R50 ;  /* 0x00007610ff327816 */ /* 0x000fe20000000032 */
[----:B------:R-:W2:Y:S04]  /*11ea0*/  @P2 LDG.E.U16 R40, desc[UR8][R16.64] ;  /* 0x0000000810282981 */ /* 0x000ea8000c1e1500 */
[----:B------:R-:W2:Y:S04]  /*11eb0*/  @P2 LDG.E.U16 R35, desc[UR8][R54.64] ;  /* 0x0000000836232981 */ /* 0x000ea8000c1e1500 */
[----:B------:R-:W2:Y:S04]  /*11ec0*/  @P2 LDG.E.U16 R139, desc[UR8][R10.64] ;  /* 0x000000080a8b2981 */ /* 0x000ea8000c1e1500 */
[----:B------:R-:W3:Y:S04]  /*11ed0*/  @P2 LDG.E.U16 R37, desc[UR8][R140.64] ;  /* 0x000000088c252981 */ /* 0x000ee8000c1e1500 */
[----:B------:R-:W3:Y:S04]  /*11ee0*/  LDL.LU.64 R10, [R1+0x13d0] ;  /* 0x0013d000010a7983 */ /* 0x000ee80000300a00 */
[----:B------:R-:W3:Y:S04]  /*11ef0*/  LDL.64 R28, [R1+0x630] ;  /* 0x00063000011c7983 */ /* 0x000ee80000100a00 */
[----:B------:R-:W3:Y:S04]  /*11f00*/  LDL.64 R104, [R1+0x628] ;  /* 0x0006280001687983 */ /* 0x000ee80000100a00 */
[----:B------:R-:W4:Y:S04]  /*11f10*/  LDL.64 R92, [R1+0x618] ;  /* 0x00061800015c7983 */ /* 0x000f280000100a00 */
[----:B------:R-:W4:Y:S04]  /*11f20*/  LDL.64 R112, [R1+0x610] ;  /* 0x0006100001707983 */ /* 0x000f280000100a00 */
[----:B------:R-:W4:Y:S04]  /*11f30*/  LDL.64 R148, [R1+0x608] ;  /* 0x0006080001947983 */ /* 0x000f280000100a00 */
[----:B------:R-:W4:Y:S04]  /*11f40*/  LDL.64 R22, [R1+0x600] ;  /* 0x0006000001167983 */ /* 0x000f280000100a00 */
[----:B------:R-:W4:Y:S04]  /*11f50*/  LDL.64 R30, [R1+0x5f8] ;  /* 0x0005f800011e7983 */ /* 0x000f280000100a00 */
[----:B--2---:R0:W-:Y:S04]  /*11f60*/  STL [R1+0x10f0], R139 ;  /* 0x0010f08b01007387 */ /* 0x0041e80000100800 */
[----:B0-----:R-:W2:Y:S04]  /*11f70*/  LDL.LU R139, [R1+0x8] ;  /* 0x00000800018b7983 */ /* 0x001ea80000300800 */
[----:B------:R-:W2:Y:S04]  /*11f80*/  LDL.LU R41, [R1+0x38c] ;  /* 0x00038c0001297983 */ /* 0x000ea80000300800 */
[----:B---3--:R-:W3:Y:S04]  /*11f90*/  @P2 LDG.E.U16 R11, desc[UR8][R52.64] ;  /* 0x00000008340b2981 */ /* 0x008ee8000c1e1500 */
[----:B------:R-:W3:Y:S04]  /*11fa0*/  @P2 LDG.E.U16 R10, desc[UR8][R122.64] ;  /* 0x000000087a0a2981 */ /* 0x000ee8000c1e1500 */
[----:B------:R-:W3:Y:S04]  /*11fb0*/  @P2 LDG.E.U16 R51, desc[UR8][R104.64] ;  /* 0x0000000868332981 */ /* 0x000ee8000c1e1500 */
[----:B------:R-:W3:Y:S04]  /*11fc0*/  LDL.LU.64 R52, [R1+0x13c8] ;  /* 0x0013c80001347983 */ /* 0x000ee80000300a00 */
[----:B----4-:R-:W4:Y:S04]  /*11fd0*/  @P2 LDG.E.U16 R38, desc[UR8][R148.64] ;  /* 0x0000000894262981 */ /* 0x010f28000c1e1500 */
[----:B------:R-:W4:Y:S04]  /*11fe0*/  @P2 LDG.E.U16 R50, desc[UR8][R30.64] ;  /* 0x000000081e322981 */ /* 0x000f28000c1e1500 */
[----:B--2---:R-:W2:Y:S04]  /*11ff0*/  @P2 LDG.E.U16 R139, desc[UR8][R162.64] ;  /* 0x00000008a28b2981 */ /* 0x004ea8000c1e1500 */
[----:B---3--:R-:W-:Y:S04]  /*12000*/  STL [R1+0x10e4], R11 ;  /* 0x0010e40b01007387 */ /* 0x008fe80000100800 */
[----:B------:R-:W3:Y:S04]  /*12010*/  @P2 LDG.E.U16 R53, desc[UR8][R124.64] ;  /* 0x000000087c352981 */ /* 0x000ee8000c1e1500 */
[----:B------:R-:W2:Y:S04]  /*12020*/  @P2 LDG.E.U16 R52, desc[UR8][R44.64] ;  /* 0x000000082c342981 */ /* 0x000ea8000c1e1500 */
[----:B------:R-:W2:Y:S04]  /*12030*/  LDL.LU.64 R124, [R1+0x13c0] ;  /* 0x0013c000017c7983 */ /* 0x000ea80000300a00 */
[----:B---3--:R-:W-:Y:S04]  /*12040*/  STL [R1+0x10e8], R53 ;  /* 0x0010e83501007387 */ /* 0x008fe80000100800 */
[----:B--2---:R-:W2:Y:S04]  /*12050*/  @P2 LDG.E.U16 R125, desc[UR8][R12.64] ;  /* 0x000000080c7d2981 */ /* 0x004ea8000c1e1500 */
[----:B------:R-:W2:Y:S04]  /*12060*/  @P2 LDG.E.U16 R124, desc[UR8][R14.64] ;  /* 0x000000080e7c2981 */ /* 0x000ea8000c1e1500 */
[----:B------:R-:W3:Y:S04]  /*12070*/  LDL.LU.64 R12, [R1+0x13b8] ;  /* 0x0013b800010c7983 */ /* 0x000ee80000300a00 */
[----:B------:R0:W-:Y:S04]  /*12080*/  STL [R1+0x14], R102 ;  /* 0x0000146601007387 */ /* 0x0001e80000100800 */
[----:B0-----:R-:W2:Y:S04]  /*12090*/  LDL.LU R102, [R1+0x13b0] ;  /* 0x0013b00001667983 */ /* 0x001ea80000300800 */
[----:B---3--:R-:W3:Y:S04]  /*120a0*/  @P2 LDG.E.U16 R12, desc[UR8][R56.64] ;  /* 0x00000008380c2981 */ /* 0x008ee8000c1e1500 */
[----:B------:R0:W-:Y:S04]  /*120b0*/  STL [R1+0x10f4], R35 ;  /* 0x0010f42301007387 */ /* 0x0001e80000100800 */
[----:B------:R-:W4:Y:S04]  /*120c0*/  @P2 LDG.E.U16 R13, desc[UR8][R28.64] ;  /* 0x000000081c0d2981 */ /* 0x000f28000c1e1500 */
[----:B0-----:R-:W4:Y:S04]  /*120d0*/  LDL.LU R35, [R1+0xc] ;  /* 0x00000c0001237983 */ /* 0x001f280000300800 */
[----:B------:R-:W4:Y:S04]  /*120e0*/  LDL.LU R43, [R1+0x358] ;  /* 0x00035800012b7983 */ /* 0x000f280000300800 */
[----:B--2---:R-:W2:Y:S04]  /*120f0*/  @P2 LDG.E.U16 R102, desc[UR8][R120.64] ;  /* 0x0000000878662981 */ /* 0x004ea8000c1e1500 */
[----:B---3--:R-:W-:Y:S04]  /*12100*/  STL [R1+0x10ec], R12 ;  /* 0x0010ec0c01007387 */ /* 0x008fe80000100800 */
[----:B------:R-:W-:Y:S04]  /*12110*/  @P2 STL [R1+0x40], R32 ;  /* 0x0000402001002387 */ /* 0x000fe80000100800 */
[----:B------:R-:W3:Y:S04]  /*12120*/  LDL.LU.64 R14, [R1+0x13a8] ;  /* 0x0013a800010e7983 */ /* 0x000ee80000300a00 */
[----:B------:R-:W-:Y:S04]  /*12130*/  STL.64 [R1+0x1100], R124 ;  /* 0x0011007c01007387 */ /* 0x000fe80000100a00 */
[----:B------:R-:W2:Y:S04]  /*12140*/  LDL.LU.64 R122, [R1+0x13a0] ;  /* 0x0013a000017a7983 */ /* 0x000ea80000300a00 */
[----:B------:R0:W-:Y:S04]  /*12150*/  STL [R1+0x10], R10 ;  /* 0x0000100a01007387 */ /* 0x0001e80000100800 */
[----:B----4-:R-:W4:Y:S04]  /*12160*/  @P2 LDG.E.U16 R35, desc[UR8][R112.64] ;  /* 0x0000000870232981 */ /* 0x010f28000c1e1500 */
[----:B------:R-:W4:Y:S04]  /*12170*/  @P2 LDG.E.U16 R43, desc[UR8][R18.64] ;  /* 0x00000008122b2981 */ /* 0x000f28000c1e1500 */
[----:B0-----:R-:W4:Y:S04]  /*12180*/  LDL.LU R10, [R1+0x1398] ;  /* 0x00139800010a7983 */ /* 0x001f280000300800 */
[----:B------:R-:W4:Y:S04]  /*12190*/  LDL.64 R124, [R1+0x5b0] ;  /* 0x0005b000017c7983 */ /* 0x000f280000100a00 */
[----:B------:R-:W4:Y:S04]  /*121a0*/  LDL.64 R48, [R1+0x5a8] ;  /* 0x0005a80001307983 */ /* 0x000f280000100a00 */
[----:B------:R-:W4:Y:S04]  /*121b0*/  LDL.64 R56, [R1+0x5a0] ;  /* 0x0005a00001387983 */ /* 0x000f280000100a00 */
[----:B------:R-:W4:Y:S04]  /*121c0*/  LDL.LU R44, [R1+0x324] ;  /* 0x00032400012c7983 */ /* 0x000f280000300800 */
[----:B------:R-:W4:Y:S04]  /*121d0*/  LDL.64 R140, [R1+0x598] ;  /* 0x00059800018c7983 */ /* 0x000f280000100a00 */
[----:B------:R-:W4:Y:S04]  /*121e0*/  LDL.64 R28, [R1+0x590] ;  /* 0x00059000011c7983 */ /* 0x000f280000100a00 */
[----:B------:R-:W4:Y:S04]  /*121f0*/  LDL.LU R45, [R1+0x318] ;  /* 0x00031800012d7983 */ /* 0x000f280000300800 */
[----:B------:R-:W4:Y:S04]  /*12200*/  LDL.64 R54, [R1+0x558] ;  /* 0x0005580001367983 */ /* 0x000f280000100a00 */
[----:B------:R-:W4:Y:S04]  /*12210*/  LDL.64 R104, [R1+0x540] ;  /* 0x0005400001687983 */ /* 0x000f280000100a00 */
[----:B------:R0:W-:Y:S04]  /*12220*/  STL.64 [R1+0x1108], R50 ;  /* 0x0011083201007387 */ /* 0x0001e80000100a00 */
[----:B0-----:R-:W4:Y:S04]  /*12230*/  LDL.64 R50, [R1+0x5c8] ;  /* 0x0005c80001327983 */ /* 0x001f280000100a00 */
[----:B------:R-:W4:Y:S04]  /*12240*/  LDL.LU.64 R120, [R1+0x1390] ;  /* 0x0013900001787983 */ /* 0x000f280000300a00 */
[----:B---3--:R-:W3:Y:S04]  /*12250*/  @P2 LDG.E.U16 R14, desc[UR8][R22.64] ;  /* 0x00000008160e2981 */ /* 0x008ee8000c1e1500 */
[----:B--2---:R-:W2:Y:S04]  /*12260*/  @P2 LDG.E.U16 R123, desc[UR8][R92.64] ;  /* 0x000000085c7b2981 */ /* 0x004ea8000c1e1500 */
[----:B------:R-:W2:Y:S04]  /*12270*/  @P2 LDG.E.U16 R122, desc[UR8][R100.64] ;  /* 0x00000008647a2981 */ /* 0x000ea8000c1e1500 */
[----:B------:R-:W3:Y:S04]  /*12280*/  LDL.LU.64 R100, [R1+0x1388] ;  /* 0x0013880001647983 */ /* 0x000ee80000300a00 */
[----:B------:R-:W3:Y:S04]  /*12290*/  LDL.64 R92, [R1+0x538] ;  /* 0x00053800015c7983 */ /* 0x000ee80000100a00 */
[----:B------:R-:W3:Y:S04]  /*122a0*/  LDL.64 R112, [R1+0x530] ;  /* 0x0005300001707983 */ /* 0x000ee80000100a00 */
[----:B----4-:R-:W4:Y:S04]  /*122b0*/  @P2 LDG.E.U16 R41, desc[UR8][R140.64] ;  /* 0x000000088c292981 */ /* 0x010f28000c1e1500 */
[----:B------:R-:W4:Y:S04]  /*122c0*/  @P2 LDG.E.U16 R15, desc[UR8][R50.64] ;  /* 0x00000008320f2981 */ /* 0x000f28000c1e1500 */
[----:B------:R-:W4:Y:S04]  /*122d0*/  @P2 LDG.E.U16 R121, desc[UR8][R48.64] ;  /* 0x0000000830792981 */ /* 0x000f28000c1e1500 */
[----:B------:R-:W4:Y:S04]  /*122e0*/  @P2 LDG.E.U16 R120, desc[UR8][R118.64] ;  /* 0x0000000876782981 */ /* 0x000f28000c1e1500 */
[----:B--2---:R-:W-:Y:S04]  /*122f0*/  STL.64 [R1+0x1110], R122 ;  /* 0x0011107a01007387 */ /* 0x004fe80000100a00 */
[----:B------:R-:W2:Y:S04]  /*12300*/  LDL.LU.64 R162, [R1+0x1380] ;  /* 0x0013800001a27983 */ /* 0x000ea80000300a00 */
[----:B------:R-:W2:Y:S04]  /*12310*/  LDL.64 R148, [R1+0x528] ;  /* 0x0005280001947983 */ /* 0x000ea80000100a00 */
[----:B------:R-:W2:Y:S04]  /*12320*/  LDL.64 R30, [R1+0x520] ;  /* 0x00052000011e7983 */ /* 0x000ea80000100a00 */
[----:B------:R-:W2:Y:S04]  /*12330*/  LDL.LU.64 R16, [R1+0x1378] ;  /* 0x0013780001107983 */ /* 0x000ea80000300a00 */
[----:B------:R-:W2:Y:S04]  /*12340*/  LDL.64 R22, [R1+0x508] ;  /* 0x0005080001167983 */ /* 0x000ea80000100a00 */
[----:B------:R-:W2:Y:S04]  /*12350*/  LDL.LU R25, [R1+0x2e8] ;  /* 0x0002e80001197983 */ /* 0x000ea80000300800 */
[----:B---3--:R-:W3:Y:S04]  /*12360*/  @P2 LDG.E.U16 R100, desc[UR8][R98.64] ;  /* 0x0000000862642981 */ /* 0x008ee8000c1e1500 */
[----:B------:R-:W3:Y:S04]  /*12370*/  @P2 LDG.E.U16 R101, desc[UR8][R124.64] ;  /* 0x000000087c652981 */ /* 0x000ee8000c1e1500 */
[----:B----4-:R0:W-:Y:S04]  /*12380*/  STL.64 [R1+0x1118], R14 ;  /* 0x0011180e01007387 */ /* 0x0101e80000100a00 */
[----:B------:R-:W4:Y:S04]  /*12390*/  LDL.64 R48, [R1+0x4f8] ;  /* 0x0004f80001307983 */ /* 0x000f280000100a00 */
[----:B--2---:R-:W2:Y:S04]  /*123a0*/  @P2 LDG.E.U16 R163, desc[UR8][R56.64] ;  /* 0x0000000838a32981 */ /* 0x004ea8000c1e1500 */
[----:B------:R-:W2:Y:S04]  /*123b0*/  @P2 LDG.E.U16 R162, desc[UR8][R158.64] ;  /* 0x000000089ea22981 */ /* 0x000ea8000c1e1500 */
[----:B------:R-:W2:Y:S04]  /*123c0*/  @P2 LDG.E.U16 R44, desc[UR8][R148.64] ;  /* 0x00000008942c2981 */ /* 0x000ea8000c1e1500 */
[----:B------:R-:W2:Y:S04]  /*123d0*/  LDL.64 R56, [R1+0x4f0] ;  /* 0x0004f00001387983 */ /* 0x000ea80000100a00 */
[----:B------:R-:W3:Y:S04]  /*123e0*/  LDL.LU R27, [R1+0x2e0] ;  /* 0x0002e000011b7983 */ /* 0x000ee80000300800 */
[----:B------:R-:W3:Y:S04]  /*123f0*/  LDL.LU.64 R98, [R1+0x1370] ;  /* 0x0013700001627983 */ /* 0x000ee80000300a00 */
[----:B------:R-:W4:Y:S04]  /*12400*/  LDL.64 R140, [R1+0x4d0] ;  /* 0x0004d000018c7983 */ /* 0x000f280000100a00 */
[----:B------:R-:W4:Y:S04]  /*12410*/  @P2 LDG.E.U16 R16, desc[UR8][R28.64] ;  /* 0x000000081c102981 */ /* 0x000f28000c1e1500 */
[----:B------:R-:W4:Y:S04]  /*12420*/  LDL.LU.64 R118, [R1+0x1368] ;  /* 0x0013680001767983 */ /* 0x000f280000300a00 */
[----:B------:R-:W4:Y:S04]  /*12430*/  @P2 LDG.E.U16 R17, desc[UR8][R54.64] ;  /* 0x0000000836112981 */ /* 0x000f28000c1e1500 */
[----:B------:R-:W4:Y:S04]  /*12440*/  LDL.LU R28, [R1+0x2b0] ;  /* 0x0002b000011c7983 */ /* 0x000f280000300800 */
[----:B------:R-:W4:Y:S04]  /*12450*/  LDL.LU.64 R158, [R1+0x1360] ;  /* 0x00136000019e7983 */ /* 0x000f280000300a00 */
[----:B------:R-:W4:Y:S04]  /*12460*/  LDL.LU.64 R18, [R1+0x1358] ;  /* 0x0013580001127983 */ /* 0x000f280000300a00 */
[----:B0-----:R-:W4:Y:S04]  /*12470*/  LDL.64 R14, [R1+0x4b8] ;  /* 0x0004b800010e7983 */ /* 0x001f280000100a00 */
[----:B------:R-:W4:Y:S04]  /*12480*/  LDL.64 R122, [R1+0x4b0] ;  /* 0x0004b000017a7983 */ /* 0x000f280000100a00 */
[----:B------:R-:W4:Y:S04]  /*12490*/  LDL.64 R50, [R1+0x498] ;  /* 0x0004980001327983 */ /* 0x000f280000100a00 */
[----:B--2---:R-:W2:Y:S04]  /*124a0*/  @P2 LDG.E.U16 R45, desc[UR8][R56.64] ;  /* 0x00000008382d2981 */ /* 0x004ea8000c1e1500 */
[----:B---3--:R-:W3:Y:S04]  /*124b0*/  @P2 LDG.E.U16 R99, desc[UR8][R104.64] ;  /* 0x0000000868632981 */ /* 0x008ee8000c1e1500 */
[----:B------:R-:W2:Y:S04]  /*124c0*/  @P2 LDG.E.U16 R98, desc[UR8][R22.64] ;  /* 0x0000000816622981 */ /* 0x000ea8000c1e1500 */
[----:B------:R-:W2:Y:S04]  /*124d0*/  LDL.64 R104, [R1+0x490] ;  /* 0x0004900001687983 */ /* 0x000ea80000100a00 */
[----:B------:R-:W2:Y:S04]  /*124e0*/  LDL.LU R29, [R1+0x2a8] ;  /* 0x0002a800011d7983 */ /* 0x000ea80000300800 */
[----:B------:R-:W2:Y:S04]  /*124f0*/  LDL.64 R124, [R1+0x480] ;  /* 0x00048000017c7983 */ /* 0x000ea80000100a00 */
[----:B------:R-:W3:Y:S04]  /*12500*/  LDL.64 R54, [R1+0x458] ;  /* 0x0004580001367983 */ /* 0x000ee80000100a00 */
[----:B----4-:R-:W4:Y:S04]  /*12510*/  @P2 LDG.E.U16 R118, desc[UR8][R116.64] ;  /* 0x0000000874762981 */ /* 0x010f28000c1e1500 */
[----:B------:R-:W3:Y:S04]  /*12520*/  @P2 LDG.E.U16 R18, desc[UR8][R30.64] ;  /* 0x000000081e122981 */ /* 0x000ee8000c1e1500 */
[----:B------:R-:W3:Y:S04]  /*12530*/  @P2 LDG.E.U16 R119, desc[UR8][R92.64] ;  /* 0x000000085c772981 */ /* 0x000ee8000c1e1500 */
[----:B------:R-:W3:Y:S04]  /*12540*/  @P2 LDG.E.U16 R159, desc[UR8][R112.64] ;  /* 0x00000008709f2981 */ /* 0x000ee8000c1e1500 */
[----:B------:R-:W3:Y:S04]  /*12550*/  LDL.LU R30, [R1+0x278] ;  /* 0x00027800011e7983 */ /* 0x000ee80000300800 */
[----:B------:R-:W3:Y:S04]  /*12560*/  LDL.64 R22, [R1+0x450] ;  /* 0x0004500001167983 */ /* 0x000ee80000100a00 */
[----:B------:R-:W3:Y:S04]  /*12570*/  LDL.LU.64 R116, [R1+0x1350] ;  /* 0x0013500001747983 */ /* 0x000ee80000300a00 */
[----:B------:R-:W4:Y:S04]  /*12580*/  @P2 LDG.E.U16 R158, desc[UR8][R48.64] ;  /* 0x00000008309e2981 */ /* 0x000f28000c1e1500 */
[----:B------:R-:W4:Y:S04]  /*12590*/  LDL.64 R92, [R1+0x440] ;  /* 0x00044000015c7983 */ /* 0x000f280000100a00 */
[----:B------:R-:W4:Y:S04]  /*125a0*/  LDL.64 R112, [R1+0x428] ;  /* 0x0004280001707983 */ /* 0x000f280000100a00 */
[----:B------:R-:W4:Y:S04]  /*125b0*/  LDL.64 R148, [R1+0x420] ;  /* 0x0004200001947983 */ /* 0x000f280000100a00 */
[----:B------:R-:W4:Y:S04]  /*125c0*/  LDL.64 R48, [R1+0x3f0] ;  /* 0x0003f00001307983 */ /* 0x000f280000100a00 */
[----:B------:R-:W4:Y:S04]  /*125d0*/  LDL.64 R56, [R1+0x3e8] ;  /* 0x0003e80001387983 */ /* 0x000f280000100a00 */
[----:B------:R-:W4:Y:S04]  /*125e0*/  LDL.LU R31, [R1+0x270] ;  /* 0x00027000011f7983 */ /* 0x000f280000300800 */
[----:B------:R-:W4:Y:S04]  /*125f0*/  @P2 LDG.E.U16 R19, desc[UR8][R96.64] ;  /* 0x0000000860132981 */ /* 0x000f28000c1e1500 */
[----:B------:R-:W4:Y:S04]  /*12600*/  @P2 LDG.E.U16 R25, desc[UR8][R14.64] ;  /* 0x000000080e192981 */ /* 0x000f28000c1e1500 */
[----:B------:R-:W4:Y:S04]  /*12610*/  LDL.LU.64 R96, [R1+0x1348] ;  /* 0x0013480001607983 */ /* 0x000f280000300a00 */
[----:B--2---:R-:W2:Y:S04]  /*12620*/  @P2 LDG.E.U16 R27, desc[UR8][R124.64] ;  /* 0x000000087c1b2981 */ /* 0x004ea8000c1e1500 */
[----:B---3--:R-:W3:Y:S04]  /*12630*/  @P2 LDG.E.U16 R117, desc[UR8][R152.64] ;  /* 0x0000000898752981 */ /* 0x008ee8000c1e1500 */
[----:B------:R-:W2:Y:S04]  /*12640*/  @P2 LDG.E.U16 R116, desc[UR8][R104.64] ;  /* 0x0000000868742981 */ /* 0x000ea8000c1e1500 */
[----:B----4-:R-:W4:Y:S04]  /*12650*/  @P2 LDG.E.U16 R97, desc[UR8][R140.64] ;  /* 0x000000088c612981 */ /* 0x010f28000c1e1500 */
[----:B------:R-:W2:Y:S04]  /*12660*/  @P2 LDG.E.U16 R96, desc[UR8][R50.64] ;  /* 0x0000000832602981 */ /* 0x000ea8000c1e1500 */
[----:B------:R-:W2:Y:S04]  /*12670*/  LDL.64 R140, [R1+0x3e0] ;  /* 0x0003e000018c7983 */ /* 0x000ea80000100a00 */
[----:B------:R-:W2:Y:S04]  /*12680*/  LDL.LU.64 R152, [R1+0x1340] ;  /* 0x0013400001987983 */ /* 0x000ea80000300a00 */
[----:B--2---:R-:W2:Y:S04]  /*12690*/  @P2 LDG.E.U16 R153, desc[UR8][R20.64] ;  /* 0x0000000814992981 */ /* 0x004ea8000c1e1500 */
[----:B------:R-:W2:Y:S04]  /*126a0*/  @P2 LDG.E.U16 R152, desc[UR8][R150.64] ;  /* 0x0000000896982981 */ /* 0x000ea8000c1e1500 */
[----:B------:R-:W2:Y:S04]  /*126b0*/  LDL.LU.64 R20, [R1+0x1338] ;  /* 0x0013380001147983 */ /* 0x000ea80000300a00 */
[----:B------:R-:W3:Y:S04]  /*126c0*/  LDL.LU R32, [R1+0x240] ;  /* 0x0002400001207983 */ /* 0x000ee80000300800 */
[----:B------:R-:W3:Y:S04]  /*126d0*/  LDL.64 R14, [R1+0x3a0] ;  /* 0x0003a000010e7983 */ /* 0x000ee80000100a00 */
[----:B------:R-:W4:Y:S04]  /*126e0*/  LDL.64 R50, [R1+0x378] ;  /* 0x0003780001327983 */ /* 0x000f280000100a00 */
[----:B------:R-:W4:Y:S04]  /*126f0*/  LDL.64 R104, [R1+0x368] ;  /* 0x0003680001687983 */ /* 0x000f280000100a00 */
[----:B--2---:R-:W2:Y:S04]  /*12700*/  @P2 LDG.E.U16 R20, desc[UR8][R122.64] ;  /* 0x000000087a142981 */ /* 0x004ea8000c1e1500 */
[----:B------:R-:W2:Y:S04]  /*12710*/  @P2 LDG.E.U16 R21, desc[UR8][R94.64] ;  /* 0x000000085e152981 */ /* 0x000ea8000c1e1500 */
[----:B---3--:R-:W3:Y:S04]  /*12720*/  @P2 LDG.E.U16 R31, desc[UR8][R14.64] ;  /* 0x000000080e1f2981 */ /* 0x008ee8000c1e1500 */
[----:B------:R-:W2:Y:S04]  /*12730*/  LDL.64 R122, [R1+0x398] ;  /* 0x00039800017a7983 */ /* 0x000ea80000100a00 */
[----:B------:R-:W2:Y:S04]  /*12740*/  LDL.LU.64 R150, [R1+0x1330] ;  /* 0x0013300001967983 */ /* 0x000ea80000300a00 */
[----:B------:R-:W3:Y:S04]  /*12750*/  LDL.64 R124, [R1+0x348] ;  /* 0x00034800017c7983 */ /* 0x000ee80000100a00 */
[----:B------:R-:W3:Y:S04]  /*12760*/  LDL.LU.64 R94, [R1+0x1328] ;  /* 0x00132800015e7983 */ /* 0x000ee80000300a00 */
[----:B----4-:R-:W4:Y:S04]  /*12770*/  @P2 LDG.E.U16 R32, desc[UR8][R104.64] ;  /* 0x0000000868202981 */ /* 0x010f28000c1e1500 */
[----:B--2---:R-:W2:Y:S04]  /*12780*/  @P2 LDG.E.U16 R151, desc[UR8][R22.64] ;  /* 0x0000000816972981 */ /* 0x004ea8000c1e1500 */
[----:B---3--:R-:W3:Y:S04]  /*12790*/  @P2 LDG.E.U16 R95, desc[UR8][R114.64] ;  /* 0x00000008725f2981 */ /* 0x008ee8000c1e1500 */
[----:B------:R-:W2:Y:S04]  /*127a0*/  @P2 LDG.E.U16 R94, desc[UR8][R112.64] ;  /* 0x00000008705e2981 */ /* 0x000ea8000c1e1500 */
[----:B------:R-:W2:Y:S04]  /*127b0*/  LDL.LU.64 R114, [R1+0x1320] ;  /* 0x0013200001727983 */ /* 0x000ea80000300a00 */
[----:B--2---:R-:W2:Y:S04]  /*127c0*/  @P2 LDG.E.U16 R115, desc[UR8][R54.64] ;  /* 0x0000000836732981 */ /* 0x004ea8000c1e1500 */
[----:B------:R-:W2:Y:S04]  /*127d0*/  @P2 LDG.E.U16 R114, desc[UR8][R148.64] ;  /* 0x0000000894722981 */ /* 0x000ea8000c1e1500 */
[----:B------:R-:W2:Y:S04]  /*127e0*/  LDL.64 R54, [R1+0x2d8] ;  /* 0x0002d80001367983 */ /* 0x000ea80000100a00 */
[----:B------:R-:W2:Y:S04]  /*127f0*/  LDL.LU.64 R22, [R1+0x1318] ;  /* 0x0013180001167983 */ /* 0x000ea80000300a00 */
[----:B--2---:R-:W2:Y:S04]  /*12800*/  @P2 LDG.E.U16 R28, desc[UR8][R22.64] ;  /* 0x00000008161c2981 */ /* 0x004ea8000c1e1500 */
[----:B------:R-:W2:Y:S04]  /*12810*/  LDL.LU.64 R22, [R1+0x1310] ;  /* 0x0013100001167983 */ /* 0x000ea80000300a00 */
[----:B--2---:R-:W2:Y:S04]  /*12820*/  @P2 LDG.E.U16 R22, desc[UR8][R92.64] ;  /* 0x000000085c162981 */ /* 0x004ea8000c1e1500 */
[----:B------:R-:W2:Y:S04]  /*12830*/  LDL.LU.64 R92, [R1+0x1308] ;  /* 0x00130800015c7983 */ /* 0x000ea80000300a00 */
[----:B------:R-:W3:Y:S04]  /*12840*/  LDL.LU.64 R112, [R1+0x1300] ;  /* 0x0013000001707983 */ /* 0x000ee80000300a00 */
[----:B------:R-:W4:Y:S04]  /*12850*/  LDL.LU.64 R148, [R1+0x12f8] ;  /* 0x0012f80001947983 */ /* 0x000f280000300a00 */
[----:B--2---:R-:W2:Y:S04]  /*12860*/  @P2 LDG.E.U16 R23, desc[UR8][R92.64] ;  /* 0x000000085c172981 */ /* 0x004ea8000c1e1500 */
[----:B---3--:R-:W3:Y:S04]  /*12870*/  @P2 LDG.E.U16 R29, desc[UR8][R112.64] ;  /* 0x00000008701d2981 */ /* 0x008ee8000c1e1500 */
[----:B----4-:R-:W4:Y:S04]  /*12880*/  @P2 LDG.E.U16 R150, desc[UR8][R148.64] ;  /* 0x0000000894962981 */ /* 0x010f28000c1e1500 */
[----:B------:R-:W2:Y:S04]  /*12890*/  LDL.LU.64 R148, [R1+0x12f0] ;  /* 0x0012f00001947983 */ /* 0x000ea80000300a00 */
[----:B------:R-:W3:Y:S04]  /*128a0*/  LDL.LU.64 R112, [R1+0x12e8] ;  /* 0x0012e80001707983 */ /* 0x000ee80000300a00 */
[----:B------:R-:W4:Y:S04]  /*128b0*/  LDL.LU.64 R92, [R1+0x12e0] ;  /* 0x0012e000015c7983 */ /* 0x000f280000300a00 */
[----:B--2---:R-:W2:Y:S04]  /*128c0*/  @P2 LDG.E.U16 R149, desc[UR8][R140.64] ;  /* 0x000000088c952981 */ /* 0x004ea8000c1e1500 */
[----:B---3--:R-:W3:Y:S04]  /*128d0*/  @P2 LDG.E.U16 R113, desc[UR8][R56.64] ;  /* 0x0000000838712981 */ /* 0x008ee8000c1e1500 */
[----:B----4-:R-:W4:Y:S04]  /*128e0*/  @P2 LDG.E.U16 R93, desc[UR8][R48.64] ;  /* 0x00000008305d2981 */ /* 0x010f28000c1e1500 */
[----:B------:R-:W2:Y:S04]  /*128f0*/  @P2 LDG.E.U16 R92, desc[UR8][R146.64] ;  /* 0x00000008925c2981 */ /* 0x000ea8000c1e1500 */
[----:B------:R-:W2:Y:S04]  /*12900*/  LDL.64 R56, [R1+0xe0] ;  /* 0x0000e00001387983 */ /* 0x000ea80000100a00 */
[----:B------:R-:W2:Y:S04]  /*12910*/  LDL.64 R48, [R1+0x118] ;  /* 0x0001180001307983 */ /* 0x000ea80000100a00 */
[----:B------:R-:W2:Y:S04]  /*12920*/  LDL.LU.64 R140, [R1+0x12d8] ;  /* 0x0012d800018c7983 */ /* 0x000ea80000300a00 */
[----:B------:R-:W3:Y:S04]  /*12930*/  @P2 LDG.E.U16 R112, desc[UR8][R136.64] ;  /* 0x0000000888702981 */ /* 0x000ee8000c1e1500 */
[----:B------:R-:W3:Y:S04]  /*12940*/  @P2 LDG.E.U16 R148, desc[UR8][R90.64] ;  /* 0x000000085a942981 */ /* 0x000ee8000c1e1500 */
[----:B--2---:R-:W2:Y:S04]  /*12950*/  @P2 LDG.E.U16 R30, desc[UR8][R140.64] ;  /* 0x000000088c1e2981 */ /* 0x004ea8000c1e1500 */
[----:B------:R-:W2:Y:S04]  /*12960*/  LDL.LU.64 R140, [R1+0x12d0] ;  /* 0x0012d000018c7983 */ /* 0x000ea80000300a00 */
[----:B--2---:R-:W2:Y:S04]  /*12970*/  @P2 LDG.E.U16 R140, desc[UR8][R110.64] ;  /* 0x000000086e8c2981 */ /* 0x004ea8000c1e1500 */
[----:B------:R-:W2:Y:S04]  /*12980*/  LDL.LU.64 R110, [R1+0x12c8] ;  /* 0x0012c800016e7983 */ /* 0x000ea80000300a00 */
[----:B------:R-:W3:Y:S04]  /*12990*/  LDL.LU.64 R146, [R1+0x12c0] ;  /* 0x0012c00001927983 */ /* 0x000ee80000300a00 */
[----:B------:R-:W4:Y:S04]  /*129a0*/  LDL.LU.64 R136, [R1+0x12b8] ;  /* 0x0012b80001887983 */ /* 0x000f280000300a00 */
[----:B------:R-:W4:Y:S04]  /*129b0*/  LDL.LU.64 R90, [R1+0x12b0] ;  /* 0x0012b000015a7983 */ /* 0x000f280000300a00 */
[----:B--2---:R-:W2:Y:S04]  /*129c0*/  @P2 LDG.E.U16 R111, desc[UR8][R50.64] ;  /* 0x00000008326f2981 */ /* 0x004ea8000c1e1500 */
[----:B---3--:R-:W3:Y:S04]  /*129d0*/  @P2 LDG.E.U16 R147, desc[UR8][R86.64] ;  /* 0x0000000856932981 */ /* 0x008ee8000c1e1500 */
[----:B----4-:R-:W4:Y:S04]  /*129e0*/  @P2 LDG.E.U16 R136, desc[UR8][R84.64] ;  /* 0x0000000854882981 */ /* 0x010f28000c1e1500 */
[----:B------:R-:W2:Y:S04]  /*129f0*/  @P2 LDG.E.U16 R91, desc[UR8][R88.64] ;  /* 0x00000008585b2981 */ /* 0x000ea8000c1e1500 */
[----:B------:R-:W2:Y:S04]  /*12a00*/  @P2 LDG.E.U16 R90, desc[UR8][R124.64] ;  /* 0x000000087c5a2981 */ /* 0x000ea8000c1e1500 */
[----:B------:R-:W2:Y:S04]  /*12a10*/  @P2 LDG.E.U16 R137, desc[UR8][R122.64] ;  /* 0x000000087a892981 */ /* 0x000ea8000c1e1500 */
[----:B------:R-:W2:Y:S04]  /*12a20*/  LDL.LU.64 R88, [R1+0x12a8] ;  /* 0x0012a80001587983 */ /* 0x000ea80000300a00 */
[----:B------:R-:W3:Y:S04]  /*12a30*/  LDL.LU.64 R86, [R1+0x12a0] ;  /* 0x0012a00001567983 */ /* 0x000ee80000300a00 */
[----:B------:R-:W4:Y:S04]  /*12a40*/  LDL.LU.64 R84, [R1+0x1298] ;  /* 0x0012980001547983 */ /* 0x000f280000300a00 */
[----:B------:R-:W4:Y:S04]  /*12a50*/  LDL.64 R104, [R1+0x340] ;  /* 0x0003400001687983 */ /* 0x000f280000100a00 */
[----:B------:R-:W4:Y:S04]  /*12a60*/  LDL.64 R14, [R1+0x2d0] ;  /* 0x0002d000010e7983 */ /* 0x000f280000100a00 */
[----:B------:R-:W4:Y:S04]  /*12a70*/  LDL.64 R124, [R1+0x298] ;  /* 0x00029800017c7983 */ /* 0x000f280000100a00 */
[----:B--2---:R-:W2:Y:S04]  /*12a80*/  @P2 LDG.E.U16 R89, desc[UR8][R82.64] ;  /* 0x0000000852592981 */ /* 0x004ea8000c1e1500 */
[----:B---3--:R-:W3:Y:S04]  /*12a90*/  @P2 LDG.E.U16 R87, desc[UR8][R80.64] ;  /* 0x0000000850572981 */ /* 0x008ee8000c1e1500 */
[----:B------:R-:W2:Y:S04]  /*12aa0*/  @P2 LDG.E.U16 R86, desc[UR8][R78.64] ;  /* 0x000000084e562981 */ /* 0x000ea8000c1e1500 */
[----:B------:R-:W2:Y:S04]  /*12ab0*/  LDL.LU.64 R82, [R1+0x1290] ;  /* 0x0012900001527983 */ /* 0x000ea80000300a00 */
[----:B------:R-:W3:Y:S04]  /*12ac0*/  LDL.LU.64 R80, [R1+0x1288] ;  /* 0x0012880001507983 */ /* 0x000ee80000300a00 */
[----:B------:R-:W3:Y:S04]  /*12ad0*/  LDL.LU.64 R78, [R1+0x1280] ;  /* 0x00128000014e7983 */ /* 0x000ee80000300a00 */
[----:B----4-:R-:W4:Y:S04]  /*12ae0*/  @P2 LDG.E.U16 R85, desc[UR8][R76.64] ;  /* 0x000000084c552981 */ /* 0x010f28000c1e1500 */
[----:B------:R0:W4:Y:S04]  /*12af0*/  @P2 LDG.E.U16 R84, desc[UR8][R72.64] ;  /* 0x0000000848542981 */ /* 0x000128000c1e1500 */
[----:B------:R-:W4:Y:S04]  /*12b00*/  @P2 LDG.E.U16 R88, desc[UR8][R54.64] ;  /* 0x0000000836582981 */ /* 0x000f28000c1e1500 */
[----:B------:R-:W4:Y:S04]  /*12b10*/  LDL.LU.64 R76, [R1+0x1278] ;  /* 0x00127800014c7983 */ /* 0x000f280000300a00 */
[----:B------:R-:W0:Y:S04]  /*12b20*/  LDL.LU.64 R72, [R1+0x1270] ;  /* 0x0012700001487983 */ /* 0x000e280000300a00 */
[----:B------:R-:W4:Y:S04]  /*12b30*/  LDL.64 R54, [R1+0x228] ;  /* 0x0002280001367983 */ /* 0x000f280000100a00 */
[----:B--2---:R1:W2:Y:S04]  /*12b40*/  @P2 LDG.E.U16 R83, desc[UR8][R70.64] ;  /* 0x0000000846532981 */ /* 0x0042a8000c1e1500 */
[----:B------:R-:W2:Y:S04]  /*12b50*/  @P2 LDG.E.U16 R82, desc[UR8][R74.64] ;  /* 0x000000084a522981 */ /* 0x000ea8000c1e1500 */
[----:B---3--:R3:W2:Y:S04]  /*12b60*/  @P2 LDG.E.U16 R80, desc[UR8][R68.64] ;  /* 0x0000000844502981 */ /* 0x0086a8000c1e1500 */
[----:B------:R-:W1:Y:S04]  /*12b70*/  LDL.LU.64 R70, [R1+0x1268] ;  /* 0x0012680001467983 */ /* 0x000e680000300a00 */
[----:B------:R-:W2:Y:S04]  /*12b80*/  LDL.LU.64 R74, [R1+0x1260] ;  /* 0x00126000014a7983 */ /* 0x000ea80000300a00 */
[----:B------:R-:W3:Y:S04]  /*12b90*/  LDL.64 R122, [R1+0x1f0] ;  /* 0x0001f000017a7983 */ /* 0x000ee80000100a00 */
[----:B------:R-:W3:Y:S04]  /*12ba0*/  LDL.64 R50, [R1+0x1b8] ;  /* 0x0001b80001327983 */ /* 0x000ee80000100a00 */
[----:B------:R-:W3:Y:S01]  /*12bb0*/  LDL.LU.64 R68, [R1+0x1258] ;  /* 0x0012580001447983 */ /* 0x000ee20000300a00 */
[----:B0-----:R-:W-:-:S03]  /*12bc0*/  PRMT R72, RZ, 0x7610, R72 ;  /* 0x00007610ff487816 */ /* 0x001fc60000000048 */
[----:B------:R-:W3:Y:S01]  /*12bd0*/  @P2 LDG.E.U16 R78, desc[UR8][R48.64] ;  /* 0x00000008304e2981 */ /* 0x000ee2000c1e1500 */
[----:B------:R-:W-:-:S03]  /*12be0*/  PRMT R110, RZ, 0x7610, R110 ;  /* 0x00007610ff6e7816 */ /* 0x000fc6000000006e */
[----:B----4-:R-:W4:Y:S04]  /*12bf0*/  @P2 LDG.E.U16 R76, desc[UR8][R56.64] ;  /* 0x00000008384c2981 */ /* 0x010f28000c1e1500 */
[----:B------:R-:W4:Y:S04]  /*12c00*/  @P2 LDG.E.U16 R72, desc[UR8][R142.64] ;  /* 0x000000088e482981 */ /* 0x000f28000c1e1500 */
[----:B------:R-:W4:Y:S04]  /*12c10*/  LDL.64 R48, [R1+0x180] ;  /* 0x0001800001307983 */ /* 0x000f280000100a00 */
[----:B------:R-:W4:Y:S04]  /*12c20*/  LDL.64 R56, [R1+0x148] ;  /* 0x0001480001387983 */ /* 0x000f280000100a00 */
[----:B------:R-:W4:Y:S01]  /*12c30*/  @P2 LDG.E.U16 R110, desc[UR8][R104.64] ;  /* 0x00000008686e2981 */ /* 0x000f22000c1e1500 */
[----:B-1----:R-:W-:-:S03]  /*12c40*/  PRMT R70, RZ, 0x7610, R70 ;  /* 0x00007610ff467816 */ /* 0x002fc60000000046 */
[----:B--2---:R-:W2:Y:S04]  /*12c50*/  @P2 LDG.E.U16 R74, desc[UR8][R128.64] ;  /* 0x00000008804a2981 */ /* 0x004ea8000c1e1500 */
[----:B------:R0:W2:Y:S04]  /*12c60*/  @P2 LDG.E.U16 R70, desc[UR8][R108.64] ;  /* 0x000000086c462981 */ /* 0x0000a8000c1e1500 */
[----:B------:R-:W2:Y:S01]  /*12c70*/  LDL.LU.64 R128, [R1+0x1250] ;  /* 0x0012500001807983 */ /* 0x000ea20000300a00 */
[----:B---3--:R-:W-:-:S03]  /*12c80*/  PRMT R68, RZ, 0x7610, R68 ;  /* 0x00007610ff447816 */ /* 0x008fc60000000044 */
[----:B------:R-:W3:Y:S04]  /*12c90*/  LDL.LU.64 R142, [R1+0x1248] ;  /* 0x00124800018e7983 */ /* 0x000ee80000300a00 */
[----:B------:R-:W0:Y:S04]  /*12ca0*/  LDL.LU.64 R108, [R1+0x1240] ;  /* 0x00124000016c7983 */ /* 0x000e280000300a00 */
[----:B------:R1:W2:Y:S04]  /*12cb0*/  @P2 LDG.E.U16 R68, desc[UR8][R106.64] ;  /* 0x000000086a442981 */ /* 0x0002a8000c1e1500 */
[----:B------:R-:W1:Y:S04]  /*12cc0*/  LDL.LU.64 R106, [R1+0x1238] ;  /* 0x00123800016a7983 */ /* 0x000e680000300a00 */
[----:B------:R-:W2:Y:S01]  /*12cd0*/  LDL.LU.64 R104, [R1+0x1230] ;  /* 0x0012300001687983 */ /* 0x000ea20000300a00 */
[----:B0-----:R-:W-:-:S06]  /*12ce0*/  PRMT R109, RZ, 0x7610, R109 ;  /* 0x00007610ff6d7816 */ /* 0x001fcc000000006d */
[----:B--2---:R0:W2:Y:S01]  /*12cf0*/  @P2 LDG.E.U16 R109, desc[UR8][R104.64] ;  /* 0x00000008686d2981 */ /* 0x0040a2000c1e1500 */
[----:B-1----:R-:W-:-:S06]  /*12d00*/  PRMT R106, RZ, 0x7610, R106 ;  /* 0x00007610ff6a7816 */ /* 0x002fcc000000006a */
[----:B---3--:R-:W3:Y:S04]  /*12d10*/  @P2 LDG.E.U16 R106, desc[UR8][R142.64] ;  /* 0x000000088e6a2981 */ /* 0x008ee8000c1e1500 */
[----:B------:R-:W0:Y:S04]  /*12d20*/  LDL.LU.64 R104, [R1+0x1228] ;  /* 0x0012280001687983 */ /* 0x000e280000300a00 */
[----:B------:R-:W2:Y:S01]  /*12d30*/  LDL.64 R142, [R1+0x338] ;  /* 0x00033800018e7983 */ /* 0x000ea20000100a00 */
[----:B------:R-:W-:Y:S02]  /*12d40*/  PRMT R107, RZ, 0x7610, R107 ;  /* 0x00007610ff6b7816 */ /* 0x000fe4000000006b */
[----:B------:R-:W-:-:S02]  /*12d50*/  PRMT R77, RZ, 0x7610, R77 ;  /* 0x00007610ff4d7816 */ /* 0x000fc4000000004d */
[----:B------:R-:W-:Y:S02]  /*12d60*/  PRMT R108, RZ, 0x7610, R108 ;  /* 0x00007610ff6c7816 */ /* 0x000fe4000000006c */
[----:B------:R-:W-:Y:S01]  /*12d70*/  PRMT R75, RZ, 0x7610, R75 ;  /* 0x00007610ff4b7816 */ /* 0x000fe2000000004b */
[----:B------:R-:W2:Y:S01]  /*12d80*/  @P2 LDG.E.U16 R107, desc[UR8][R124.64] ;  /* 0x000000087c6b2981 */ /* 0x000ea2000c1e1500 */
        /* <DEDUP_REMOVED lines=8> */
[----:B------:R-:W3:Y:S01]  /*12e10*/  LDL.64 R124, [R1+0x300] ;  /* 0x00030000017c7983 */ /* 0x000ee20000100a00 */
[----:B------:R-:W-:-:S03]  /*12e20*/  PRMT R146, RZ, 0x7610, R146 ;  /* 0x00007610ff927816 */ /* 0x000fc60000000092 */
[----:B------:R-:W3:Y:S04]  /*12e30*/  @P2 LDG.E.U16 R75, desc[UR8][R130.64] ;  /* 0x00000008824b2981 */ /* 0x000ee8000c1e1500 */
[----:B------:R-:W3:Y:S04]  /*12e40*/  @P2 LDG.E.U16 R103, desc[UR8][R50.64] ;  /* 0x0000000832672981 */ /* 0x000ee8000c1e1500 */
[----:B----4-:R-:W4:Y:S04]  /*12e50*/  @P2 LDG.E.U16 R81, desc[UR8][R48.64] ;  /* 0x0000000830512981 */ /* 0x010f28000c1e1500 */
[----:B------:R-:W3:Y:S04]  /*12e60*/  @P2 LDG.E.U16 R79, desc[UR8][R56.64] ;  /* 0x00000008384f2981 */ /* 0x000ee8000c1e1500 */
[----:B------:R-:W3:Y:S04]  /*12e70*/  @P2 LDG.E.U16 R73, desc[UR8][R132.64] ;  /* 0x0000000884492981 */ /* 0x000ee8000c1e1500 */
[----:B------:R1:W3:Y:S04]  /*12e80*/  @P2 LDG.E.U16 R71, desc[UR8][R144.64] ;  /* 0x0000000890472981 */ /* 0x0002e8000c1e1500 */
[----:B------:R0:W3:Y:S02]  /*12e90*/  @P2 LDG.E.U16 R69, desc[UR8][R2.64] ;  /* 0x0000000802452981 */ /* 0x0000e4000c1e1500 */
[----:B0-----:R-:W-:-:S02]  /*12ea0*/  PRMT R105, RZ, 0x7610, R105 ;  /* 0x00007610ff697816 */ /* 0x001fc40000000069 */
[----:B------:R-:W-:-:S04]  /*12eb0*/  PRMT R104, RZ, 0x7610, R104 ;  /* 0x00007610ff687816 */ /* 0x000fc80000000068 */
[----:B------:R-:W3:Y:S04]  /*12ec0*/  @P2 LDG.E.U16 R105, desc[UR8][R54.64] ;  /* 0x0000000836692981 */ /* 0x000ee8000c1e1500 */
[----:B------:R-:W3:Y:S04]  /*12ed0*/  @P2 LDG.E.U16 R104, desc[UR8][R122.64] ;  /* 0x000000087a682981 */ /* 0x000ee8000c1e1500 */
[----:B--2---:R-:W2:Y:S04]  /*12ee0*/  @P2 LDG.E.U16 R146, desc[UR8][R142.64] ;  /* 0x000000088e922981 */ /* 0x004ea8000c1e1500 */
[----:B------:R-:W2:Y:S04]  /*12ef0*/  LDL.64 R54, [R1+0x2f8] ;  /* 0x0002f80001367983 */ /* 0x000ea80000100a00 */
[----:B------:R-:W2:Y:S04]  /*12f00*/  LDL.LU.64 R128, [R1+0x1220] ;  /* 0x0012200001807983 */ /* 0x000ea80000300a00 */
[----:B------:R-:W2:Y:S04]  /*12f10*/  LDL.64 R14, [R1+0x220] ;  /* 0x00022000010e7983 */ /* 0x000ea80000100a00 */
[----:B------:R-:W2:Y:S04]  /*12f20*/  LDL.LU.64 R130, [R1+0x1218] ;  /* 0x0012180001827983 */ /* 0x000ea80000300a00 */
[----:B------:R-:W2:Y:S04]  /*12f30*/  LDL.64 R56, [R1+0x1e8] ;  /* 0x0001e80001387983 */ /* 0x000ea80000100a00 */
[----:B------:R-:W2:Y:S04]  /*12f40*/  LDL.64 R122, [R1+0x1b0] ;  /* 0x0001b000017a7983 */ /* 0x000ea80000100a00 */
[----:B------:R-:W2:Y:S04]  /*12f50*/  LDL.64 R50, [R1+0x178] ;  /* 0x0001780001327983 */ /* 0x000ea80000100a00 */
[----:B------:R-:W2:Y:S04]  /*12f60*/  LDL.64 R48, [R1+0x140] ;  /* 0x0001400001307983 */ /* 0x000ea80000100a00 */
[----:B------:R-:W2:Y:S04]  /*12f70*/  LDL.LU.64 R132, [R1+0x1210] ;  /* 0x0012100001847983 */ /* 0x000ea80000300a00 */
[----:B------:R-:W1:Y:S04]  /*12f80*/  LDL.LU.64 R144, [R1+0x1208] ;  /* 0x0012080001907983 */ /* 0x000e680000300a00 */
[----:B------:R-:W2:Y:S04]  /*12f90*/  LDL.LU.64 R2, [R1+0x1200] ;  /* 0x0012000001027983 */ /* 0x000ea80000300a00 */
[----:B------:R-:W2:Y:S01]  /*12fa0*/  LDL.LU.64 R142, [R1+0x11f8] ;  /* 0x0011f800018e7983 */ /* 0x000ea20000300a00 */
[----:B------:R-:W-:-:S06]  /*12fb0*/  PRMT R33, RZ, 0x7610, R33 ;  /* 0x00007610ff217816 */ /* 0x000fcc0000000021 */
[----:B--2---:R0:W2:Y:S04]  /*12fc0*/  @P2 LDG.E.U16 R33, desc[UR8][R142.64] ;  /* 0x000000088e212981 */ /* 0x0040a8000c1e1500 */
[----:B------:R-:W0:Y:S01]  /*12fd0*/  LDL.LU.64 R142, [R1+0x11f0] ;  /* 0x0011f000018e7983 */ /* 0x000e220000300a00 */
[----:B-1----:R-:W-:Y:S02]  /*12fe0*/  PRMT R145, RZ, 0x7610, R145 ;  /* 0x00007610ff917816 */ /* 0x002fe40000000091 */
[----:B------:R-:W-:Y:S02]  /*12ff0*/  PRMT R2, RZ, 0x7610, R2 ;  /* 0x00007610ff027816 */ /* 0x000fe40000000002 */
[----:B------:R-:W-:Y:S02]  /*13000*/  PRMT R144, RZ, 0x7610, R144 ;  /* 0x00007610ff907816 */ /* 0x000fe40000000090 */
[----:B---3--:R-:W3:Y:S04]  /*13010*/  @P2 LDG.E.U16 R145, desc[UR8][R124.64] ;  /* 0x000000087c912981 */ /* 0x008ee8000c1e1500 */
[----:B------:R-:W2:Y:S04]  /*13020*/  @P2 LDG.E.U16 R2, desc[UR8][R54.64] ;  /* 0x0000000836022981 */ /* 0x000ea8000c1e1500 */
[----:B------:R1:W2:Y:S04]  /*13030*/  @P2 LDG.E.U16 R144, desc[UR8][R132.64] ;  /* 0x0000000884902981 */ /* 0x0002a8000c1e1500 */
[----:B------:R-:W2:Y:S04]  /*13040*/  LDL.64 R124, [R1+0x2c0] ;  /* 0x0002c000017c7983 */ /* 0x000ea80000100a00 */
[----:B------:R-:W2:Y:S04]  /*13050*/  LDL.64 R54, [R1+0x288] ;  /* 0x0002880001367983 */ /* 0x000ea80000100a00 */
[----:B------:R-:W1:Y:S01]  /*13060*/  LDL.LU.64 R132, [R1+0x11e8] ;  /* 0x0011e80001847983 */ /* 0x000e620000300a00 */
[----:B0-----:R-:W-:-:S02]  /*13070*/  PRMT R143, RZ, 0x7610, R143 ;  /* 0x00007610ff8f7816 */ /* 0x001fc4000000008f */
[----:B------:R-:W-:-:S04]  /*13080*/  PRMT R142, RZ, 0x7610, R142 ;  /* 0x00007610ff8e7816 */ /* 0x000fc8000000008e */
[----:B------:R-:W2:Y:S04]  /*13090*/  @P2 LDG.E.U16 R143, desc[UR8][R130.64] ;  /* 0x00000008828f2981 */ /* 0x000ea8000c1e1500 */
[----:B------:R0:W2:Y:S04]  /*130a0*/  @P2 LDG.E.U16 R142, desc[UR8][R128.64] ;  /* 0x00000008808e2981 */ /* 0x0000a8000c1e1500 */
[----:B------:R-:W2:Y:S04]  /*130b0*/  LDL.LU.64 R130, [R1+0x11e0] ;  /* 0x0011e00001827983 */ /* 0x000ea80000300a00 */
[----:B------:R-:W0:Y:S01]  /*130c0*/  LDL.LU.64 R128, [R1+0x11d8] ;  /* 0x0011d80001807983 */ /* 0x000e220000300a00 */
[----:B------:R-:W-:-:S02]  /*130d0*/  PRMT R127, RZ, 0x7610, R127 ;  /* 0x00007610ff7f7816 */ /* 0x000fc4000000007f */
[----:B------:R-:W-:Y:S02]  /*130e0*/  PRMT R12, RZ, 0x7610, R12 ;  /* 0x00007610ff0c7816 */ /* 0x000fe4000000000c */
[----:B-1----:R-:W-:Y:S02]  /*130f0*/  PRMT R132, RZ, 0x7610, R132 ;  /* 0x00007610ff847816 */ /* 0x002fe40000000084 */
[----:B------:R-:W2:Y:S01]  /*13100*/  @P2 LDG.E.U16 R127, desc[UR8][R60.64] ;  /* 0x000000083c7f2981 */ /* 0x000ea2000c1e1500 */
[----:B------:R-:W-:Y:S02]  /*13110*/  PRMT R53, RZ, 0x7610, R53 ;  /* 0x00007610ff357816 */ /* 0x000fe40000000035 */
[----:B------:R-:W-:Y:S01]  /*13120*/  PRMT R11, RZ, 0x7610, R11 ;  /* 0x00007610ff0b7816 */ /* 0x000fe2000000000b */
[----:B------:R-:W2:Y:S04]  /*13130*/  @P2 LDG.E.U16 R12, desc[UR8][R8.64] ;  /* 0x00000008080c2981 */ /* 0x000ea8000c1e1500 */
[----:B------:R-:W2:Y:S04]  /*13140*/  @P2 LDG.E.U16 R132, desc[UR8][R56.64] ;  /* 0x0000000838842981 */ /* 0x000ea8000c1e1500 */
[----:B------:R-:W2:Y:S04]  /*13150*/  @P2 LDG.E.U16 R53, desc[UR8][R4.64] ;  /* 0x0000000804352981 */ /* 0x000ea8000c1e1500 */
[----:B------:R-:W2:Y:S04]  /*13160*/  @P2 LDG.E.U16 R11, desc[UR8][R6.64] ;  /* 0x00000008060b2981 */ /* 0x000ea8000c1e1500 */
[----:B------:R-:W2:Y:S01]  /*13170*/  LDL.64 R56, [R1+0x1e0] ;  /* 0x0001e00001387983 */ /* 0x000ea20000100a00 */
[----:B0-----:R-:W-:-:S06]  /*13180*/  PRMT R128, RZ, 0x7610, R128 ;  /* 0x00007610ff807816 */ /* 0x001fcc0000000080 */
[----:B------:R-:W3:Y:S04]  /*13190*/  @P2 LDG.E.U16 R128, desc[UR8][R58.64] ;  /* 0x000000083a802981 */ /* 0x000ee8000c1e1500 */
[----:B------:R-:W3:Y:S04]  /*131a0*/  LDL.LU.64 R58, [R1+0x11d0] ;  /* 0x0011d000013a7983 */ /* 0x000ee80000300a00 */
[----:B------:R-:W3:Y:S04]  /*131b0*/  LDL.LU.64 R60, [R1+0x11c8] ;  /* 0x0011c800013c7983 */ /* 0x000ee80000300a00 */
[----:B------:R-:W3:Y:S04]  /*131c0*/  LDL.LU.64 R8, [R1+0x11c0] ;  /* 0x0011c00001087983 */ /* 0x000ee80000300a00 */
[----:B------:R-:W4:Y:S04]  /*131d0*/  LDL.LU.64 R4, [R1+0x11b8] ;  /* 0x0011b80001047983 */ /* 0x000f280000300a00 */
[----:B------:R-:W4:Y:S01]  /*131e0*/  LDL.LU.64 R6, [R1+0x11b0] ;  /* 0x0011b00001067983 */ /* 0x000f220000300a00 */
[----:B------:R-:W-:-:S02]  /*131f0*/  PRMT R129, RZ, 0x7610, R129 ;  /* 0x00007610ff817816 */ /* 0x000fc40000000081 */
[----:B------:R-:W-:Y:S02]  /*13200*/  PRMT R3, RZ, 0x7610, R3 ;  /* 0x00007610ff037816 */ /* 0x000fe40000000003 */
[----:B------:R-:W-:Y:S02]  /*13210*/  PRMT R39, RZ, 0x7610, R39 ;  /* 0x00007610ff277816 */ /* 0x000fe40000000027 */
[----:B------:R-:W-:Y:S01]  /*13220*/  PRMT R141, RZ, 0x7610, R141 ;  /* 0x00007610ff8d7816 */ /* 0x000fe2000000008d */
[----:B------:R-:W4:Y:S01]  /*13230*/  @P2 LDG.E.U16 R129, desc[UR8][R48.64] ;  /* 0x0000000830812981 */ /* 0x000f22000c1e1500 */
[----:B--2---:R-:W-:Y:S02]  /*13240*/  PRMT R131, RZ, 0x7610, R131 ;  /* 0x00007610ff837816 */ /* 0x004fe40000000083 */
[----:B------:R-:W-:Y:S02]  /*13250*/  PRMT R130, RZ, 0x7610, R130 ;  /* 0x00007610ff827816 */ /* 0x000fe40000000082 */
[----:B------:R-:W-:Y:S01]  /*13260*/  PRMT R34, RZ, 0x7610, R34 ;  /* 0x00007610ff227816 */ /* 0x000fe20000000022 */
[----:B------:R-:W2:Y:S01]  /*13270*/  @P2 LDG.E.U16 R141, desc[UR8][R14.64] ;  /* 0x000000080e8d2981 */ /* 0x000ea2000c1e1500 */
[----:B------:R-:W-:-:S03]  /*13280*/  PRMT R26, RZ, 0x7610, R26 ;  /* 0x00007610ff1a7816 */ /* 0x000fc6000000001a */
[----:B------:R-:W2:Y:S04]  /*13290*/  LDL.64 R48, [R1+0x90] ;  /* 0x0000900001307983 */ /* 0x000ea80000100a00 */
[----:B------:R-:W2:Y:S04]  /*132a0*/  @P2 LDG.E.U16 R131, desc[UR8][R122.64] ;  /* 0x000000087a832981 */ /* 0x000ea8000c1e1500 */
[----:B------:R-:W2:Y:S04]  /*132b0*/  @P2 LDG.E.U16 R130, desc[UR8][R50.64] ;  /* 0x0000000832822981 */ /* 0x000ea8000c1e1500 */
[----:B------:R-:W2:Y:S04]  /*132c0*/  @P2 LDG.E.U16 R34, desc[UR8][R124.64] ;  /* 0x000000087c222981 */ /* 0x000ea8000c1e1500 */
[----:B---3--:R-:W3:Y:S04]  /*132d0*/  @P2 LDG.E.U16 R26, desc[UR8][R8.64] ;  /* 0x00000008081a2981 */ /* 0x008ee8000c1e1500 */
[----:B----4-:R0:W4:Y:S04]  /*132e0*/  @P2 LDG.E.U16 R3, desc[UR8][R4.64] ;  /* 0x0000000804032981 */ /* 0x010128000c1e1500 */
[----:B------:R1:W2:Y:S04]  /*132f0*/  @P2 LDG.E.U16 R39, desc[UR8][R6.64] ;  /* 0x0000000806272981 */ /* 0x0002a8000c1e1500 */
[----:B------:R-:W0:Y:S04]  /*13300*/  LDL.LU.64 R4, [R1+0x11a8] ;  /* 0x0011a80001047983 */ /* 0x000e280000300a00 */
[----:B------:R-:W1:Y:S04]  /*13310*/  LDL.LU.64 R6, [R1+0x11a0] ;  /* 0x0011a00001067983 */ /* 0x000e680000300a00 */
[----:B------:R-:W2:Y:S04]  /*13320*/  LDL.64 R14, [R1+0x328] ;  /* 0x00032800010e7983 */ /* 0x000ea80000100a00 */
[----:B------:R-:W2:Y:S04]  /*13330*/  LDL.64 R122, [R1+0x2f0] ;  /* 0x0002f000017a7983 */ /* 0x000ea80000100a00 */
[----:B------:R-:W2:Y:S04]  /*13340*/  LDL.64 R50, [R1+0x2b8] ;  /* 0x0002b80001327983 */ /* 0x000ea80000100a00 */
[----:B------:R-:W2:Y:S04]  /*13350*/  LDL.64 R124, [R1+0x280] ;  /* 0x00028000017c7983 */ /* 0x000ea80000100a00 */
[----:B------:R-:W2:Y:S01]  /*13360*/  LDL.LU.64 R8, [R1+0x1198] ;  /* 0x0011980001087983 */ /* 0x000ea20000300a00 */
[----:B------:R-:W-:-:S02]  /*13370*/  PRMT R24, RZ, 0x7610, R24 ;  /* 0x00007610ff187816 */ /* 0x000fc40000000018 */
[----:B------:R-:W-:Y:S02]  /*13380*/  PRMT R36, RZ, 0x7610, R36 ;  /* 0x00007610ff247816 */ /* 0x000fe40000000024 */
[----:B------:R-:W-:Y:S02]  /*13390*/  PRMT R42, RZ, 0x7610, R42 ;  /* 0x00007610ff2a7816 */ /* 0x000fe4000000002a */
[----:B------:R-:W3:Y:S04]  /*133a0*/  @P2 LDG.E.U16 R24, desc[UR8][R60.64] ;  /* 0x000000083c182981 */ /* 0x000ee8000c1e1500 */
[----:B------:R-:W3:Y:S04]  /*133b0*/  @P2 LDG.E.U16 R36, desc[UR8][R54.64] ;  /* 0x0000000836242981 */ /* 0x000ee8000c1e1500 */
[----:B------:R-:W3:Y:S04]  /*133c0*/  @P2 LDG.E.U16 R42, desc[UR8][R56.64] ;  /* 0x00000008382a2981 */ /* 0x000ee8000c1e1500 */
[----:B------:R-:W3:Y:S01]  /*133d0*/  LDL.64 R60, [R1+0x210] ;  /* 0x00021000013c7983 */ /* 0x000ee20000100a00 */
[----:B0-----:R-:W-:-:S02]  /*133e0*/  PRMT R4, RZ, 0x7610, R4 ;  /* 0x00007610ff047816 */ /* 0x001fc40000000004 */
[----:B------:R-:W-:Y:S02]  /*133f0*/  PRMT R5, RZ, 0x7610, R5 ;  /* 0x00007610ff057816 */ /* 0x000fe40000000005 */
[----:B-1----:R-:W-:Y:S02]  /*13400*/  PRMT R6, RZ, 0x7610, R6 ;  /* 0x00007610ff067816 */ /* 0x002fe40000000006 */
[----:B------:R-:W3:Y:S04]  /*13410*/  @P2 LDG.E.U16 R4, desc[UR8][R58.64] ;  /* 0x000000083a042981 */ /* 0x000ee8000c1e1500 */
[----:B------:R0:W3:Y:S04]  /*13420*/  @P2 LDG.E.U16 R5, desc[UR8][R66.64] ;  /* 0x0000000842052981 */ /* 0x0000e8000c1e1500 */
[----:B------:R1:W3:Y:S04]  /*13430*/  @P2 LDG.E.U16 R6, desc[UR8][R134.64] ;  /* 0x0000000886062981 */ /* 0x0002e8000c1e1500 */
[----:B------:R-:W3:Y:S04]  /*13440*/  LDL.64 R58, [R1+0x248] ;  /* 0x00024800013a7983 */ /* 0x000ee80000100a00 */
[----:B------:R-:W0:Y:S01]  /*13450*/  LDL.LU.64 R66, [R1+0x1190] ;  /* 0x0011900001427983 */ /* 0x000e220000300a00 */
[----:B--2---:R-:W-:-:S03]  /*13460*/  PRMT R8, RZ, 0x7610, R8 ;  /* 0x00007610ff087816 */ /* 0x004fc60000000008 */
[----:B------:R-:W1:Y:S04]  /*13470*/  LDL.LU.64 R134, [R1+0x1188] ;  /* 0x0011880001867983 */ /* 0x000e680000300a00 */
[----:B------:R-:W2:Y:S04]  /*13480*/  LDL.64 R54, [R1+0x168] ;  /* 0x0001680001367983 */ /* 0x000ea80000100a00 */
[----:B------:R-:W2:Y:S04]  /*13490*/  LDL.64 R56, [R1+0x130] ;  /* 0x0001300001387983 */ /* 0x000ea80000100a00 */
[----:B------:R0:W2:Y:S04]  /*134a0*/  @P2 LDG.E.U16 R8, desc[UR8][R64.64] ;  /* 0x0000000840082981 */ /* 0x0000a8000c1e1500 */
[----:B------:R-:W2:Y:S01]  /*134b0*/  LDL.LU.64 R64, [R1+0x1180] ;  /* 0x0011800001407983 */ /* 0x000ea20000300a00 */
[----:B------:R-:W-:-:S02]  /*134c0*/  PRMT R9, RZ, 0x7610, R9 ;  /* 0x00007610ff097816 */ /* 0x000fc40000000009 */
[----:B------:R-:W-:-:S04]  /*134d0*/  PRMT R7, RZ, 0x7610, R7 ;  /* 0x00007610ff077816 */ /* 0x000fc80000000007 */
[----:B------:R0:W3:Y:S04]  /*134e0*/  @P2 LDG.E.U16 R9, desc[UR8][R62.64] ;  /* 0x000000083e092981 */ /* 0x0000e8000c1e1500 */
[----:B------:R-:W3:Y:S04]  /*134f0*/  @P2 LDG.E.U16 R7, desc[UR8][R48.64] ;  /* 0x0000000830072981 */ /* 0x000ee8000c1e1500 */
[----:B------:R-:W4:Y:S04]  /*13500*/  LDL.LU.64 R62, [R1+0x1178] ;  /* 0x00117800013e7983 */ /* 0x000f280000300a00 */
[----:B------:R-:W4:Y:S01]  /*13510*/  LDL.64 R48, [R1+0x88] ;  /* 0x0000880001307983 */ /* 0x000f220000100a00 */
[----:B0-----:R-:W-:-:S02]  /*13520*/  PRMT R67, RZ, 0x7610, R67 ;  /* 0x00007610ff437816 */ /* 0x001fc40000000043 */
[----:B------:R-:W-:Y:S02]  /*13530*/  PRMT R66, RZ, 0x7610, R66 ;  /* 0x00007610ff427816 */ /* 0x000fe40000000042 */
[----:B-1----:R-:W-:Y:S02]  /*13540*/  PRMT R135, RZ, 0x7610, R135 ;  /* 0x00007610ff877816 */ /* 0x002fe40000000087 */
[----:B------:R-:W-:Y:S01]  /*13550*/  PRMT R134, RZ, 0x7610, R134 ;  /* 0x00007610ff867816 */ /* 0x000fe20000000086 */
[----:B------:R-:W4:Y:S04]  /*13560*/  @P2 LDG.E.U16 R67, desc[UR8][R50.64] ;  /* 0x0000000832432981 */ /* 0x000f28000c1e1500 */
[----:B------:R-:W4:Y:S04]  /*13570*/  @P2 LDG.E.U16 R135, desc[UR8][R14.64] ;  /* 0x000000080e872981 */ /* 0x000f28000c1e1500 */
[----:B------:R-:W4:Y:S04]  /*13580*/  @P2 LDG.E.U16 R134, desc[UR8][R122.64] ;  /* 0x000000087a862981 */ /* 0x000f28000c1e1500 */
[----:B------:R-:W4:Y:S04]  /*13590*/  @P2 LDG.E.U16 R66, desc[UR8][R124.64] ;  /* 0x000000087c422981 */ /* 0x000f28000c1e1500 */
[----:B------:R-:W4:Y:S01]  /*135a0*/  LDL.64 R14, [R1+0x5c0] ;  /* 0x0005c000010e7983 */ /* 0x000f220000100a00 */
[----:B--2---:R-:W-:-:S03]  /*135b0*/  PRMT R65, RZ, 0x7610, R65 ;  /* 0x00007610ff417816 */ /* 0x004fc60000000041 */
[----:B------:R-:W2:Y:S01]  /*135c0*/  LDL.64 R122, [R1+0x588] ;  /* 0x00058800017a7983 */ /* 0x000ea20000100a00 */
[----:B------:R-:W-:-:S03]  /*135d0*/  PRMT R64, RZ, 0x7610, R64 ;  /* 0x00007610ff407816 */ /* 0x000fc60000000040 */
[----:B------:R-:W2:Y:S04]  /*135e0*/  LDL.64 R50, [R1+0x550] ;  /* 0x0005500001327983 */ /* 0x000ea80000100a00 */
[----:B------:R-:W2:Y:S04]  /*135f0*/  LDL.64 R124, [R1+0x518] ;  /* 0x00051800017c7983 */ /* 0x000ea80000100a00 */
[----:B---3--:R-:W3:Y:S04]  /*13600*/  @P2 LDG.E.U16 R65, desc[UR8][R58.64] ;  /* 0x000000083a412981 */ /* 0x008ee8000c1e1500 */
[----:B------:R-:W2:Y:S04]  /*13610*/  @P2 LDG.E.U16 R64, desc[UR8][R60.64] ;  /* 0x000000083c402981 */ /* 0x000ea8000c1e1500 */
[----:B------:R-:W2:Y:S04]  /*13620*/  LDL.LU.64 R58, [R1+0x1170] ;  /* 0x00117000013a7983 */ /* 0x000ea80000300a00 */
[----:B------:R-:W3:Y:S01]  /*13630*/  LDL.LU.64 R60, [R1+0x1168] ;  /* 0x00116800013c7983 */ /* 0x000ee20000300a00 */
[----:B----4-:R-:W-:-:S02]  /*13640*/  PRMT R63, RZ, 0x7610, R63 ;  /* 0x00007610ff3f7816 */ /* 0x010fc4000000003f */
[----:B------:R-:W-:-:S06]  /*13650*/  PRMT R62, RZ, 0x7610, R62 ;  /* 0x00007610ff3e7816 */ /* 0x000fcc000000003e */
[----:B--2---:R-:W2:Y:S04]  /*13660*/  @P2 LDG.E.U16 R62, desc[UR8][R58.64] ;  /* 0x000000083a3e2981 */ /* 0x004ea8000c1e1500 */
[----:B---3--:R0:W3:Y:S04]  /*13670*/  @P2 LDG.E.U16 R63, desc[UR8][R60.64] ;  /* 0x000000083c3f2981 */ /* 0x0080e8000c1e1500 */
[----:B------:R-:W0:Y:S04]  /*13680*/  LDL.LU.64 R60, [R1+0x1160] ;  /* 0x00116000013c7983 */ /* 0x000e280000300a00 */
[----:B------:R-:W4:Y:S01]  /*13690*/  LDL.LU.64 R58, [R1+0x1158] ;  /* 0x00115800013a7983 */ /* 0x000f220000300a00 */
[----:B0-----:R-:W-:-:S02]  /*136a0*/  PRMT R61, RZ, 0x7610, R61 ;  /* 0x00007610ff3d7816 */ /* 0x001fc4000000003d */
[----:B------:R-:W-:-:S04]  /*136b0*/  PRMT R60, RZ, 0x7610, R60 ;  /* 0x00007610ff3c7816 */ /* 0x000fc8000000003c */
[----:B------:R-:W2:Y:S04]  /*136c0*/  @P2 LDG.E.U16 R61, desc[UR8][R54.64] ;  /* 0x00000008363d2981 */ /* 0x000ea8000c1e1500 */
        /* <DEDUP_REMOVED lines=9> */
[----:B0-----:R-:W-:-:S06]  /*13760*/  PRMT R57, RZ, 0x7610, R57 ;  /* 0x00007610ff397816 */ /* 0x001fcc0000000039 */
[----:B------:R-:W2:Y:S04]  /*13770*/  @P2 LDG.E.U16 R57, desc[UR8][R48.64] ;  /* 0x0000000830392981 */ /* 0x000ea8000c1e1500 */
[----:B------:R-:W2:Y:S01]  /*13780*/  LDL.LU.64 R48, [R1+0x1130] ;  /* 0x0011300001307983 */ /* 0x000ea20000300a00 */
[----:B------:R-:W-:Y:S02]  /*13790*/  PRMT R56, RZ, 0x7610, R56 ;  /* 0x00007610ff387816 */ /* 0x000fe40000000038 */
[----:B----4-:R-:W-:-:S06]  /*137a0*/  PRMT R55, RZ, 0x7610, R55 ;  /* 0x00007610ff377816 */ /* 0x010fcc0000000037 */
[----:B------:R-:W4:Y:S04]  /*137b0*/  @P2 LDG.E.U16 R55, desc[UR8][R46.64] ;  /* 0x000000082e372981 */ /* 0x000f28000c1e1500 */
[----:B--2---:R0:W2:Y:S04]  /*137c0*/  @P2 LDG.E.U16 R56, desc[UR8][R48.64] ;  /* 0x0000000830382981 */ /* 0x0040a8000c1e1500 */
[----:B------:R-:W0:Y:S04]  /*137d0*/  LDL.LU.64 R48, [R1+0x1128] ;  /* 0x0011280001307983 */ /* 0x000e280000300a00 */
[----:B------:R-:W2:Y:S04]  /*137e0*/  LDL.LU.64 R46, [R1+0x1120] ;  /* 0x00112000012e7983 */ /* 0x000ea80000300a00 */
[----:B------:R1:W-:Y:S01]  /*137f0*/  STS.U16 [R133+UR4+0x1080], R102 ;  /* 0x0010806685007988 */ /* 0x0003e20008000404 */
[----:B0-----:R-:W-:-:S02]  /*13800*/  PRMT R49, RZ, 0x7610, R49 ;  /* 0x00007610ff317816 */ /* 0x001fc40000000031 */
[----:B------:R-:W-:Y:S02]  /*13810*/  PRMT R48, RZ, 0x7610, R48 ;  /* 0x00007610ff307816 */ /* 0x000fe40000000030 */
[----:B--2---:R-:W-:Y:S02]  /*13820*/  PRMT R47, RZ, 0x7610, R47 ;  /* 0x00007610ff2f7816 */ /* 0x004fe4000000002f */
[----:B------:R-:W-:Y:S01]  /*13830*/  PRMT R46, RZ, 0x7610, R46 ;  /* 0x00007610ff2e7816 */ /* 0x000fe2000000002e */
[----:B------:R-:W2:Y:S04]  /*13840*/  @P2 LDG.E.U16 R49, desc[UR8][R14.64] ;  /* 0x000000080e312981 */ /* 0x000ea8000c1e1500 */
[----:B------:R0:W2:Y:S04]  /*13850*/  @P2 LDG.E.U16 R48, desc[UR8][R122.64] ;  /* 0x000000087a302981 */ /* 0x0000a8000c1e1500 */
[----:B------:R-:W2:Y:S04]  /*13860*/  @P2 LDG.E.U16 R47, desc[UR8][R50.64] ;  /* 0x00000008322f2981 */ /* 0x000ea8000c1e1500 */
[----:B------:R-:W2:Y:S04]  /*13870*/  LDL.LU.64 R14, [R1+0x1118] ;  /* 0x00111800010e7983 */ /* 0x000ea80000300a00 */
[----:B------:R-:W2:Y:S04]  /*13880*/  LDL.LU.64 R122, [R1+0x1110] ;  /* 0x00111000017a7983 */ /* 0x000ea80000300a00 */
[----:B------:R-:W2:Y:S04]  /*13890*/  LDL.LU.64 R50, [R1+0x1108] ;  /* 0x0011080001327983 */ /* 0x000ea80000300a00 */
[----:B------:R0:W2:Y:S04]  /*138a0*/  @P2 LDG.E.U16 R46, desc[UR8][R124.64] ;  /* 0x000000087c2e2981 */ /* 0x0000a8000c1e1500 */
[----:B------:R-:W2:Y:S04]  /*138b0*/  LDL.LU.64 R124, [R1+0x1100] ;  /* 0x00110000017c7983 */ /* 0x000ea80000300a00 */
[----:B-1----:R-:W2:Y:S01]  /*138c0*/  LDL.LU R133, [R1+0x10f8] ;  /* 0x0010f80001857983 */ /* 0x002ea20000300800 */
[----:B------:R-:W-:-:S06]  /*138d0*/  PRMT R0, RZ, 0x7610, R0 ;  /* 0x00007610ff007816 */ /* 0x000fcc0000000000 */
[----:B------:R-:W3:Y:S01]  /*138e0*/  @P2 LDG.E.U16 R0, desc[UR8][R164.64] ;  /* 0x00000008a4002981 */ /* 0x000ee2000c1e1500 */
[----:B--2---:R-:W-:-:S05]  /*138f0*/  LOP3.LUT R102, R133, 0x10, RZ, 0x3c, !PT ;  /* 0x0000001085667812 */ /* 0x004fca00078e3cff */
[----:B------:R-:W-:Y:S04]  /*13900*/  STS.U16 [R102+UR4+0x1480], R101 ;  /* 0x0014806566007988 */ /* 0x000fe80008000404 */
[----:B------:R-:W-:Y:S04]  /*13910*/  STS.U16 [R102+UR4+0x1880], R100 ;  /* 0x0018806466007988 */ /* 0x000fe80008000404 */
[----:B------:R1:W-:Y:S04]  /*13920*/  STS.U16 [R102+UR4+0x1c80], R99 ;  /* 0x001c806366007988 */ /* 0x0003e80008000404 */
[----:B------:R-:W-:Y:S04]  /*13930*/  STS.U16 [R102+UR4+0x2080], R98 ;  /* 0x0020806266007988 */ /* 0x000fe80008000404 */
[----:B------:R2:W-:Y:S01]  /*13940*/  STS.U16 [R102+UR4+0x2480], R97 ;  /* 0x0024806166007988 */ /* 0x0005e20008000404 */
[----:B------:R-:W-:Y:S01]  /*13950*/  PRMT R138, RZ, 0x7610, R138 ;  /* 0x00007610ff8a7816 */ /* 0x000fe2000000008a */
[----:B-1----:R-:W1:Y:S02]  /*13960*/  LDC R99, c[0x0][0x3d8] ;  /* 0x0000f600ff637b82 */ /* 0x002e640000000800 */
[----:B------:R-:W-:Y:S04]  /*13970*/  STS.U16 [R102+UR4+0x2880], R96 ;  /* 0x0028806066007988 */ /* 0x000fe80008000404 */
[----:B------:R0:W-:Y:S01]  /*13980*/  STS.U16 [R102+UR4+0x2c80], R95 ;  /* 0x002c805f66007988 */ /* 0x0001e20008000404 */
[----:B------:R-:W-:Y:S01]  /*13990*/  PRMT R10, RZ, 0x7610, R10 ;  /* 0x00007610ff0a7816 */ /* 0x000fe2000000000a */
[----:B--2---:R-:W2:Y:S02]  /*139a0*/  LDC R97, c[0x0][0x3d8] ;  /* 0x0000f600ff617b82 */ /* 0x004ea40000000800 */
[----:B------:R3:W-:Y:S04]  /*139b0*/  STS.U16 [R102+UR4+0x3080], R94 ;  /* 0x0030805e66007988 */ /* 0x0007e80008000404 */
[----:B------:R-:W-:Y:S01]  /*139c0*/  STS.U16 [R102+UR4+0x3480], R93 ;  /* 0x0034805d66007988 */ /* 0x000fe20008000404 */
[----:B------:R-:W-:Y:S01]  /*139d0*/  PRMT R54, RZ, 0x7610, R54 ;  /* 0x00007610ff367816 */ /* 0x000fe20000000036 */
[----:B0-----:R-:W0:Y:S02]  /*139e0*/  LDC R95, c[0x0][0x3d8] ;  /* 0x0000f600ff5f7b82 */ /* 0x001e240000000800 */
[----:B------:R4:W-:Y:S04]  /*139f0*/  STS.U16 [R102+UR4+0x3880], R92 ;  /* 0x0038805c66007988 */ /* 0x0009e80008000404 */
[----:B------:R-:W-:Y:S02]  /*13a00*/  STS.U16 [R102+UR4+0x3c80], R91 ;  /* 0x003c805b66007988 */ /* 0x000fe40008000404 */
[----:B---3--:R-:W3:Y:S02]  /*13a10*/  LDC R94, c[0x0][0x3d8] ;  /* 0x0000f600ff5e7b82 */ /* 0x008ee40000000800 */
[----:B------:R-:W-:Y:S04]  /*13a20*/  STS.U16 [R102+UR4+0x4080], R90 ;  /* 0x0040805a66007988 */ /* 0x000fe80008000404 */
[----:B------:R-:W-:Y:S02]  /*13a30*/  STS.U16 [R102+UR4+0x4480], R89 ;  /* 0x0044805966007988 */ /* 0x000fe40008000404 */
[----:B----4-:R-:W4:Y:S02]  /*13a40*/  LDC R92, c[0x0][0x3d8] ;  /* 0x0000f600ff5c7b82 */ /* 0x010f240000000800 */
[----:B------:R-:W-:Y:S04]  /*13a50*/  STS.U16 [R102+UR4+0x4880], R88 ;  /* 0x0048805866007988 */ /* 0x000fe80008000404 */
[----:B------:R-:W-:Y:S02]  /*13a60*/  STS.U16 [R102+UR4+0x4c80], R87 ;  /* 0x004c805766007988 */ /* 0x000fe40008000404 */
[----:B------:R-:W0:Y:S02]  /*13a70*/  LDC R93, c[0x0][0x3d8] ;  /* 0x0000f600ff5d7b82 */ /* 0x000e240000000800 */
[----:B------:R-:W-:Y:S04]  /*13a80*/  STS.U16 [R102+UR4+0x5080], R86 ;  /* 0x0050805666007988 */ /* 0x000fe80008000404 */
[----:B------:R-:W-:Y:S02]  /*13a90*/  STS.U16 [R102+UR4+0x5480], R85 ;  /* 0x0054805566007988 */ /* 0x000fe40008000404 */
[----:B------:R-:W0:Y:S02]  /*13aa0*/  LDC R98, c[0x0][0x3d8] ;  /* 0x0000f600ff627b82 */ /* 0x000e240000000800 */
[----:B------:R-:W-:Y:S04]  /*13ab0*/  STS.U16 [R102+UR4+0x5880], R84 ;  /* 0x0058805466007988 */ /* 0x000fe80008000404 */
[----:B------:R-:W-:Y:S02]  /*13ac0*/  STS.U16 [R102+UR4+0x5c80], R83 ;  /* 0x005c805366007988 */ /* 0x000fe40008000404 */
[----:B------:R-:W0:Y:S02]  /*13ad0*/  LDC R96, c[0x0][0x3d8] ;  /* 0x0000f600ff607b82 */ /* 0x000e240000000800 */
[----:B------:R-:W-:Y:S04]  /*13ae0*/  STS.U16 [R102+UR4+0x6080], R82 ;  /* 0x0060805266007988 */ /* 0x000fe80008000404 */
[----:B------:R-:W-:Y:S04]  /*13af0*/  STS.U16 [R102+UR4+0x6480], R80 ;  /* 0x0064805066007988 */ /* 0x000fe80008000404 */
[----:B------:R-:W-:Y:S04]  /*13b00*/  STS.U16 [R102+UR4+0x6880], R78 ;  /* 0x0068804e66007988 */ /* 0x000fe80008000404 */
[----:B------:R-:W-:Y:S04]  /*13b10*/  STS.U16 [R102+UR4+0x6c80], R76 ;  /* 0x006c804c66007988 */ /* 0x000fe80008000404 */
[----:B------:R-:W-:Y:S04]  /*13b20*/  STS.U16 [R102+UR4+0x7080], R74 ;  /* 0x0070804a66007988 */ /* 0x000fe80008000404 */
[----:B------:R-:W-:Y:S04]  /*13b30*/  STS.U16 [R102+UR4+0x7480], R72 ;  /* 0x0074804866007988 */ /* 0x000fe80008000404 */
[----:B------:R-:W-:Y:S04]  /*13b40*/  STS.U16 [R102+UR4+0x7880], R70 ;  /* 0x0078804666007988 */ /* 0x000fe80008000404 */
[----:B------:R-:W2:Y:S04]  /*13b50*/  LDL.LU R100, [R1+0x40] ;  /* 0x0000400001647983 */ /* 0x000ea80000300800 */
[----:B------:R1:W-:Y:S04]  /*13b60*/  STS.U16 [R102+UR4+0x7c80], R68 ;  /* 0x007c804466007988 */ /* 0x0003e80008000404 */
[----:B------:R-:W2:Y:S04]  /*13b70*/  LDL.LU R101, [R1+0x14] ;  /* 0x0000140001657983 */ /* 0x000ea80000300800 */
[----:B------:R-:W2:Y:S04]  /*13b80*/  @P2 LDG.E.U16 R138, desc[UR8][R160.64] ;  /* 0x00000008a08a2981 */ /* 0x000ea8000c1e1500 */
[----:B-1----:R-:W2:Y:S01]  /*13b90*/  LDL.LU R102, [R1+0x10] ;  /* 0x0000100001667983 */ /* 0x002ea20000300800 */
[----:B------:R-:W-:-:S03]  /*13ba0*/  LOP3.LUT R72, R133, 0x20, RZ, 0x3c, !PT ;  /* 0x0000002085487812 */ /* 0x000fc600078e3cff */
[----:B------:R-:W2:Y:S04]  /*13bb0*/  @P2 LDG.E.U16 R10, desc[UR8][R156.64] ;  /* 0x000000089c0a2981 */ /* 0x000ea8000c1e1500 */
[----:B------:R-:W-:Y:S04]  /*13bc0*/  STS.U16 [R72+UR4+0x100], R126 ;  /* 0x0001007e48007988 */ /* 0x000fe80008000404 */
[----:B------:R-:W-:Y:S04]  /*13bd0*/  STS.U16 [R72+UR4+0x500], R125 ;  /* 0x0005007d48007988 */ /* 0x000fe80008000404 */
[----:B------:R-:W-:Y:S01]  /*13be0*/  STS.U16 [R72+UR4+0x900], R124 ;  /* 0x0009007c48007988 */ /* 0x000fe20008000404 */
[----:B------:R-:W-:-:S03]  /*13bf0*/  LOP3.LUT R91, R133, 0x30, RZ, 0x3c, !PT ;  /* 0x00000030855b7812 */ /* 0x000fc600078e3cff */
[----:B------:R-:W2:Y:S01]  /*13c00*/  @P2 LDG.E.U16 R54, desc[UR8][R154.64] ;  /* 0x000000089a362981 */ /* 0x000ea2000c1e1500 */
[----:B----4-:R-:W-:Y:S02]  /*13c10*/  IMAD R92, R92, 0x5e, RZ ;  /* 0x0000005e5c5c7824 */ /* 0x010fe400078e02ff */
[----:B---3--:R-:W-:Y:S01]  /*13c20*/  IMAD R94, R94, 0x7e, RZ ;  /* 0x0000007e5e5e7824 */ /* 0x008fe200078e02ff */
[----:B------:R1:W-:Y:S01]  /*13c30*/  STS.U16 [R72+UR4+0xd00], R123 ;  /* 0x000d007b48007988 */ /* 0x0003e20008000404 */
[----:B0-----:R-:W-:Y:S02]  /*13c40*/  IMAD R95, R95, 0x8e, RZ ;  /* 0x0000008e5f5f7824 */ /* 0x001fe400078e02ff */
[----:B--2---:R-:W-:Y:S01]  /*13c50*/  IMAD R97, R97, 0xae, RZ ;  /* 0x000000ae61617824 */ /* 0x004fe200078e02ff */
[----:B------:R0:W-:Y:S01]  /*13c60*/  STS.U16 [R72+UR4+0x1100], R122 ;  /* 0x0011007a48007988 */ /* 0x0001e20008000404 */
[----:B------:R-:W-:Y:S02]  /*13c70*/  IMAD R93, R93, 0x6e, RZ ;  /* 0x0000006e5d5d7824 */ /* 0x000fe400078e02ff */
[----:B------:R-:W-:Y:S01]  /*13c80*/  IMAD R98, R98, 0xbe, RZ ;  /* 0x000000be62627824 */ /* 0x000fe200078e02ff */
[----:B------:R-:W-:Y:S01]  /*13c90*/  STS.U16 [R72+UR4+0x1500], R121 ;  /* 0x0015007948007988 */ /* 0x000fe20008000404 */
[----:B------:R-:W-:-:S02]  /*13ca0*/  IMAD R96, R96, 0x9e, RZ ;  /* 0x0000009e60607824 */ /* 0x000fc400078e02ff */
[----:B------:R-:W-:Y:S01]  /*13cb0*/  IMAD R99, R99, 0xce, RZ ;  /* 0x000000ce63637824 */ /* 0x000fe200078e02ff */
[----:B------:R-:W-:Y:S01]  /*13cc0*/  STS.U16 [R72+UR4+0x1900], R120 ;  /* 0x0019007848007988 */ /* 0x000fe20008000404 */
[C---:B-1----:R-:W-:Y:S01]  /*13cd0*/  LOP3.LUT R123, R133.reuse, 0x60, RZ, 0x3c, !PT ;  /* 0x00000060857b7812 */ /* 0x042fe200078e3cff */
[----:B------:R-:W1:Y:S02]  /*13ce0*/  LDC R126, c[0x0][0x3d8] ;  /* 0x0000f600ff7e7b82 */ /* 0x000e640000000800 */
[----:B------:R-:W-:Y:S04]  /*13cf0*/  STS.U16 [R72+UR4+0x1d00], R119 ;  /* 0x001d007748007988 */ /* 0x000fe80008000404 */
[----:B------:R-:W-:Y:S01]  /*13d00*/  STS.U16 [R72+UR4+0x2100], R118 ;  /* 0x0021007648007988 */ /* 0x000fe20008000404 */
[----:B------:R-:W-:Y:S01]  /*13d10*/  PRMT R70, RZ, 0x7610, R70 ;  /* 0x00007610ff467816 */ /* 0x000fe20000000046 */
[----:B0-----:R-:W0:Y:S02]  /*13d20*/  LDC R122, c[0x0][0x3d8] ;  /* 0x0000f600ff7a7b82 */ /* 0x001e240000000800 */
[----:B------:R2:W-:Y:S04]  /*13d30*/  STS.U16 [R72+UR4+0x2500], R117 ;  /* 0x0025007548007988 */ /* 0x0005e80008000404 */
[----:B------:R3:W-:Y:S04]  /*13d40*/  STS.U16 [R72+UR4+0x2900], R116 ;  /* 0x0029007448007988 */ /* 0x0007e80008000404 */
[----:B------:R-:W-:Y:S01]  /*13d50*/  STS.U16 [R72+UR4+0x2d00], R115 ;  /* 0x002d007348007988 */ /* 0x000fe20008000404 */
[----:B------:R-:W-:Y:S01]  /*13d60*/  PRMT R76, RZ, 0x7610, R76 ;  /* 0x00007610ff4c7816 */ /* 0x000fe2000000004c */
[----:B--2---:R-:W2:Y:S02]  /*13d70*/  LDC R117, c[0x0][0x3d8] ;  /* 0x0000f600ff757b82 */ /* 0x004ea40000000800 */
[----:B------:R-:W-:Y:S04]  /*13d80*/  STS.U16 [R72+UR4+0x3100], R114 ;  /* 0x0031007248007988 */ /* 0x000fe80008000404 */
[----:B------:R4:W-:Y:S02]  /*13d90*/  STS.U16 [R72+UR4+0x3500], R113 ;  /* 0x0035007148007988 */ /* 0x0009e40008000404 */
[----:B---3--:R-:W3:Y:S02]  /*13da0*/  LDC R116, c[0x0][0x3d8] ;  /* 0x0000f600ff747b82 */ /* 0x008ee40000000800 */
[----:B------:R1:W-:Y:S04]  /*13db0*/  STS.U16 [R72+UR4+0x3900], R112 ;  /* 0x0039007048007988 */ /* 0x0003e80008000404 */
[----:B------:R-:W-:Y:S02]  /*13dc0*/  STS.U16 [R72+UR4+0x3d00], R111 ;  /* 0x003d006f48007988 */ /* 0x000fe40008000404 */
[----:B----4-:R-:W4:Y:S02]  /*13dd0*/  LDC R113, c[0x0][0x3d8] ;  /* 0x0000f600ff717b82 */ /* 0x010f240000000800 */
[----:B------:R-:W-:Y:S04]  /*13de0*/  STS.U16 [R72+UR4+0x4100], R110 ;  /* 0x0041006e48007988 */ /* 0x000fe80008000404 */
[----:B------:R0:W-:Y:S02]  /*13df0*/  STS.U16 [R72+UR4+0x4500], R109 ;  /* 0x0045006d48007988 */ /* 0x0001e40008000404 */
[----:B-1----:R-:W1:Y:S02]  /*13e00*/  LDC R112, c[0x0][0x3d8] ;  /* 0x0000f600ff707b82 */ /* 0x002e640000000800 */
[----:B------:R-:W-:Y:S04]  /*13e10*/  STS.U16 [R72+UR4+0x4900], R108 ;  /* 0x0049006c48007988 */ /* 0x000fe80008000404 */
[----:B------:R0:W-:Y:S02]  /*13e20*/  STS.U16 [R72+UR4+0x4d00], R107 ;  /* 0x004d006b48007988 */ /* 0x0001e40008000404 */
[----:B0-----:R-:W0:Y:S02]  /*13e30*/  LDC R109, c[0x0][0x3d8] ;  /* 0x0000f600ff6d7b82 */ /* 0x001e240000000800 */
[----:B------:R3:W-:Y:S04]  /*13e40*/  STS.U16 [R72+UR4+0x5100], R106 ;  /* 0x0051006a48007988 */ /* 0x0007e80008000404 */
[----:B------:R-:W-:Y:S02]  /*13e50*/  STS.U16 [R72+UR4+0x5500], R105 ;  /* 0x0055006948007988 */ /* 0x000fe40008000404 */
[----:B------:R-:W0:Y:S02]  /*13e60*/  LDC R107, c[0x0][0x3d8] ;  /* 0x0000f600ff6b7b82 */ /* 0x000e240000000800 */
[----:B------:R-:W-:Y:S04]  /*13e70*/  STS.U16 [R72+UR4+0x5900], R104 ;  /* 0x0059006848007988 */ /* 0x000fe80008000404 */
[----:B------:R3:W-:Y:S02]  /*13e80*/  STS.U16 [R72+UR4+0x5d00], R103 ;  /* 0x005d006748007988 */ /* 0x0007e40008000404 */
[----:B---3--:R-:W3:Y:S02]  /*13e90*/  LDC R106, c[0x0][0x3d8] ;  /* 0x0000f600ff6a7b82 */ /* 0x008ee40000000800 */
        /* <DEDUP_REMOVED lines=10> */
[----:B------:R0:W-:Y:S02]  /*13f40*/  STS.U16 [R72+UR4+0x7d00], R0 ;  /* 0x007d000048007988 */ /* 0x0001e40008000404 */
[----:B------:R-:W0:Y:S08]  /*13f50*/  LDC R105, c[0x0][0x3d8] ;  /* 0x0000f600ff697b82 */ /* 0x000e300000000800 */
[----:B------:R-:W0:Y:S08]  /*13f60*/  LDC R108, c[0x0][0x3d8] ;  /* 0x0000f600ff6c7b82 */ /* 0x000e300000000800 */
[----:B------:R-:W0:Y:S08]  /*13f70*/  LDC R111, c[0x0][0x3d8] ;  /* 0x0000f600ff6f7b82 */ /* 0x000e300000000800 */
[----:B------:R-:W0:Y:S08]  /*13f80*/  LDC R114, c[0x0][0x3d8] ;  /* 0x0000f600ff727b82 */ /* 0x000e300000000800 */
[----:B------:R-:W0:Y:S01]  /*13f90*/  LDC R115, c[0x0][0x3d8] ;  /* 0x0000f600ff737b82 */ /* 0x000e220000000800 */
[----:B------:R1:W-:Y:S04]  /*13fa0*/  STS.U16 [R91+UR4+0x180], R100 ;  /* 0x000180645b007988 */ /* 0x0003e80008000404 */
[----:B------:R3:W-:Y:S01]  /*13fb0*/  STS.U16 [R91+UR4+0x580], R101 ;  /* 0x000580655b007988 */ /* 0x0007e20008000404 */
[----:B0-----:R-:W-:-:S02]  /*13fc0*/  LOP3.LUT R72, R133, 0x40, RZ, 0x3c, !PT ;  /* 0x0000004085487812 */ /* 0x001fc400078e3cff */
[----:B-1----:R-:W0:Y:S01]  /*13fd0*/  LDC R100, c[0x0][0x3d8] ;  /* 0x0000f600ff647b82 */ /* 0x002e220000000800 */
[----:B------:R1:W-:Y:S01]  /*13fe0*/  STS.U16 [R91+UR4+0x980], R102 ;  /* 0x000980665b007988 */ /* 0x0003e20008000404 */
[----:B------:R-:W-:Y:S01]  /*13ff0*/  LOP3.LUT R0, R133, 0x50, RZ, 0x3c, !PT ;  /* 0x0000005085007812 */ /* 0x000fe200078e3cff */
[----:B------:R-:W-:-:S05]  /*14000*/  IMAD R103, R103, 0x11c, RZ ;  /* 0x0000011c67677824 */ /* 0x000fca00078e02ff */
[----:B---3--:R-:W3:Y:S01]  /*14010*/  LDC R101, c[0x0][0x3d8] ;  /* 0x0000f600ff657b82 */ /* 0x008ee20000000800 */
[----:B------:R4:W-:Y:S04]  /*14020*/  STS.U16 [R91+UR4+0xd80], R35 ;  /* 0x000d80235b007988 */ /* 0x0009e80008000404 */
[----:B------:R2:W-:Y:S01]  /*14030*/  STS.U16 [R91+UR4+0x1180], R139 ;  /* 0x0011808b5b007988 */ /* 0x0005e20008000404 */
[----:B------:R-:W-:Y:S02]  /*14040*/  IMAD R104, R104, 0x12c, RZ ;  /* 0x0000012c68687824 */ /* 0x000fe400078e02ff */
[----:B------:R-:W-:Y:S01]  /*14050*/  IMAD R106, R106, 0x14c, RZ ;  /* 0x0000014c6a6a7824 */ /* 0x000fe200078e02ff */
[----:B-1----:R-:W1:Y:S01]  /*14060*/  LDC R102, c[0x0][0x3d8] ;  /* 0x0000f600ff667b82 */ /* 0x002e620000000800 */
[----:B----4-:R-:W4:Y:S04]  /*14070*/  LDL.LU R35, [R1+0x10f4] ;  /* 0x0010f40001237983 */ /* 0x010f280000300800 */
[----:B--2---:R-:W2:Y:S04]  /*14080*/  LDL.LU R139, [R1+0x10f0] ;  /* 0x0010f000018b7983 */ /* 0x004ea80000300800 */
[----:B------:R-:W-:Y:S04]  /*14090*/  STS.U16 [R91+UR4+0x1580], R163 ;  /* 0x001580a35b007988 */ /* 0x000fe80008000404 */
[----:B------:R-:W-:Y:S04]  /*140a0*/  STS.U16 [R91+UR4+0x1980], R162 ;  /* 0x001980a25b007988 */ /* 0x000fe80008000404 */
[----:B------:R-:W-:Y:S01]  /*140b0*/  STS.U16 [R91+UR4+0x1d80], R159 ;  /* 0x001d809f5b007988 */ /* 0x000fe20008000404 */
[----:B------:R-:W-:-:S02]  /*140c0*/  IMAD R107, R107, 0x15c, RZ ;  /* 0x0000015c6b6b7824 */ /* 0x000fc400078e02ff */
[----:B------:R-:W-:Y:S01]  /*140d0*/  IMAD R109, R109, 0x17c, RZ ;  /* 0x0000017c6d6d7824 */ /* 0x000fe200078e02ff */
[----:B------:R-:W-:Y:S01]  /*140e0*/  STS.U16 [R91+UR4+0x2180], R158 ;  /* 0x0021809e5b007988 */ /* 0x000fe20008000404 */
[----:B------:R-:W-:Y:S02]  /*140f0*/  IMAD R110, R110, 0x18c, RZ ;  /* 0x0000018c6e6e7824 */ /* 0x000fe400078e02ff */
[----:B------:R-:W-:Y:S01]  /*14100*/  IMAD R112, R112, 0x1ac, RZ ;  /* 0x000001ac70707824 */ /* 0x000fe200078e02ff */
[----:B------:R-:W-:Y:S01]  /*14110*/  STS.U16 [R91+UR4+0x2580], R153 ;  /* 0x002580995b007988 */ /* 0x000fe20008000404 */
[----:B------:R-:W-:Y:S02]  /*14120*/  IMAD R113, R113, 0x1bc, RZ ;  /* 0x000001bc71717824 */ /* 0x000fe400078e02ff */
[----:B------:R-:W-:Y:S01]  /*14130*/  IMAD R116, R116, 0x1ec, RZ ;  /* 0x000001ec74747824 */ /* 0x000fe200078e02ff */
[----:B------:R3:W-:Y:S01]  /*14140*/  STS.U16 [R91+UR4+0x2980], R152 ;  /* 0x002980985b007988 */ /* 0x0007e20008000404 */
[----:B0-----:R-:W-:Y:S01]  /*14150*/  IMAD R100, R100, 0xde, RZ ;  /* 0x000000de64647824 */ /* 0x001fe200078e02ff */
[----:B------:R-:W-:Y:S01]  /*14160*/  PRMT R69, RZ, 0x7610, R69 ;  /* 0x00007610ff457816 */ /* 0x000fe20000000045 */
[----:B------:R-:W-:Y:S01]  /*14170*/  IMAD R105, R105, 0x13c, RZ ;  /* 0x0000013c69697824 */ /* 0x000fe200078e02ff */
[----:B------:R0:W-:Y:S01]  /*14180*/  STS.U16 [R91+UR4+0x2d80], R151 ;  /* 0x002d80975b007988 */ /* 0x0001e20008000404 */
[----:B------:R-:W-:Y:S01]  /*14190*/  IMAD R108, R108, 0x16c, RZ ;  /* 0x0000016c6c6c7824 */ /* 0x000fe200078e02ff */
[----:B------:R-:W-:Y:S01]  /*141a0*/  PRMT R73, RZ, 0x7610, R73 ;  /* 0x00007610ff497816 */ /* 0x000fe20000000049 */
[----:B------:R-:W-:Y:S01]  /*141b0*/  IMAD R111, R111, 0x19c, RZ ;  /* 0x0000019c6f6f7824 */ /* 0x000fe200078e02ff */
[----:B------:R-:W-:Y:S01]  /*141c0*/  STS.U16 [R91+UR4+0x3180], R150 ;  /* 0x003180965b007988 */ /* 0x000fe20008000404 */
[----:B------:R-:W-:Y:S01]  /*141d0*/  IMAD R114, R114, 0x1cc, RZ ;  /* 0x000001cc72727824 */ /* 0x000fe200078e02ff */
[----:B---3--:R-:W3:Y:S02]  /*141e0*/  LDC R152, c[0x0][0x3d8] ;  /* 0x0000f600ff987b82 */ /* 0x008ee40000000800 */
[----:B------:R-:W-:Y:S04]  /*141f0*/  STS.U16 [R91+UR4+0x3580], R149 ;  /* 0x003580955b007988 */ /* 0x000fe80008000404 */
[----:B------:R-:W-:Y:S01]  /*14200*/  STS.U16 [R91+UR4+0x3980], R148 ;  /* 0x003980945b007988 */ /* 0x000fe20008000404 */
[----:B------:R-:W-:Y:S01]  /*14210*/  IMAD R115, R115, 0x1dc, RZ ;  /* 0x000001dc73737824 */ /* 0x000fe200078e02ff */
[----:B------:R-:W-:Y:S01]  /*14220*/  PRMT R71, RZ, 0x7610, R71 ;  /* 0x00007610ff477816 */ /* 0x000fe20000000047 */
[----:B------:R-:W-:Y:S01]  /*14230*/  IMAD R101, R101, 0xee, RZ ;  /* 0x000000ee65657824 */ /* 0x000fe200078e02ff */
[----:B------:R-:W-:Y:S01]  /*14240*/  STS.U16 [R91+UR4+0x3d80], R147 ;  /* 0x003d80935b007988 */ /* 0x000fe20008000404 */
[----:B-1----:R-:W-:Y:S01]  /*14250*/  IMAD R102, R102, 0xfe, RZ ;  /* 0x000000fe66667824 */ /* 0x002fe200078e02ff */
[----:B0-----:R-:W0:Y:S02]  /*14260*/  LDC R151, c[0x0][0x3d8] ;  /* 0x0000f600ff977b82 */ /* 0x001e240000000800 */
[----:B------:R1:W-:Y:S04]  /*14270*/  STS.U16 [R91+UR4+0x4180], R146 ;  /* 0x004180925b007988 */ /* 0x0003e80008000404 */
[----:B------:R-:W-:Y:S01]  /*14280*/  STS.U16 [R91+UR4+0x4580], R145 ;  /* 0x004580915b007988 */ /* 0x000fe20008000404 */
[----:B------:R-:W-:Y:S01]  /*14290*/  PRMT R74, RZ, 0x7610, R74 ;  /* 0x00007610ff4a7816 */ /* 0x000fe2000000004a */
[----:B------:R-:W0:Y:S02]  /*142a0*/  LDC R163, c[0x0][0x3d8] ;  /* 0x0000f600ffa37b82 */ /* 0x000e240000000800 */
[----:B------:R-:W-:Y:S04]  /*142b0*/  STS.U16 [R91+UR4+0x4980], R144 ;  /* 0x004980905b007988 */ /* 0x000fe80008000404 */
[----:B------:R-:W-:Y:S01]  /*142c0*/  STS.U16 [R91+UR4+0x4d80], R143 ;  /* 0x004d808f5b007988 */ /* 0x000fe20008000404 */
[----:B---3--:R-:W-:Y:S01]  /*142d0*/  IMAD R152, R152, 0x1fc, RZ ;  /* 0x000001fc98987824 */ /* 0x008fe200078e02ff */
[----:B------:R-:W-:Y:S01]  /*142e0*/  PRMT R79, RZ, 0x7610, R79 ;  /* 0x00007610ff4f7816 */ /* 0x000fe2000000004f */
[----:B-1----:R-:W1:Y:S01]  /*142f0*/  LDC R146, c[0x0][0x3d8] ;  /* 0x0000f600ff927b82 */ /* 0x002e620000000800 */
[----:B------:R3:W-:Y:S04]  /*14300*/  STS.U16 [R91+UR4+0x5180], R142 ;  /* 0x0051808e5b007988 */ /* 0x0007e80008000404 */
[----:B------:R-:W-:Y:S01]  /*14310*/  STS.U16 [R91+UR4+0x5580], R141 ;  /* 0x0055808d5b007988 */ /* 0x000fe20008000404 */
[----:B------:R-:W-:-:S02]  /*14320*/  PRMT R77, RZ, 0x7610, R77 ;  /* 0x00007610ff4d7816 */ /* 0x000fc4000000004d */
[----:B------:R-:W-:Y:S01]  /*14330*/  PRMT R82, RZ, 0x7610, R82 ;  /* 0x00007610ff527816 */ /* 0x000fe20000000052 */
[----:B------:R0:W-:Y:S01]  /*14340*/  STS.U16 [R91+UR4+0x5980], R132 ;  /* 0x005980845b007988 */ /* 0x0001e20008000404 */
[----:B------:R-:W-:Y:S01]  /*14350*/  PRMT R80, RZ, 0x7610, R80 ;  /* 0x00007610ff507816 */ /* 0x000fe20000000050 */
[----:B---3--:R-:W3:Y:S02]  /*14360*/  LDC R142, c[0x0][0x3d8] ;  /* 0x0000f600ff8e7b82 */ /* 0x008ee40000000800 */
[----:B------:R0:W-:Y:S04]  /*14370*/  STS.U16 [R91+UR4+0x5d80], R131 ;  /* 0x005d80835b007988 */ /* 0x0001e80008000404 */
[----:B------:R-:W-:Y:S02]  /*14380*/  STS.U16 [R91+UR4+0x6180], R130 ;  /* 0x006180825b007988 */ /* 0x000fe40008000404 */
[----:B0-----:R-:W0:Y:S02]  /*14390*/  LDC R132, c[0x0][0x3d8] ;  /* 0x0000f600ff847b82 */ /* 0x001e240000000800 */
[----:B------:R-:W-:Y:S04]  /*143a0*/  STS.U16 [R91+UR4+0x6580], R129 ;  /* 0x006580815b007988 */ /* 0x000fe80008000404 */
[----:B------:R1:W-:Y:S02]  /*143b0*/  STS.U16 [R91+UR4+0x6980], R128 ;  /* 0x006980805b007988 */ /* 0x0003e40008000404 */
[----:B------:R-:W0:Y:S02]  /*143c0*/  LDC R131, c[0x0][0x3d8] ;  /* 0x0000f600ff837b82 */ /* 0x000e240000000800 */
[----:B------:R1:W-:Y:S04]  /*143d0*/  STS.U16 [R91+UR4+0x6d80], R127 ;  /* 0x006d807f5b007988 */ /* 0x0003e80008000404 */
[----:B------:R1:W-:Y:S02]  /*143e0*/  STS.U16 [R91+UR4+0x7180], R12 ;  /* 0x0071800c5b007988 */ /* 0x0003e40008000404 */
[----:B-1----:R-:W1:Y:S02]  /*143f0*/  LDC R128, c[0x0][0x3d8] ;  /* 0x0000f600ff807b82 */ /* 0x002e640000000800 */
[----:B------:R3:W-:Y:S04]  /*14400*/  STS.U16 [R91+UR4+0x7580], R53 ;  /* 0x007580355b007988 */ /* 0x0007e80008000404 */
[----:B------:R3:W-:Y:S02]  /*14410*/  STS.U16 [R91+UR4+0x7980], R11 ;  /* 0x0079800b5b007988 */ /* 0x0007e40008000404 */
[----:B------:R-:W1:Y:S02]  /*14420*/  LDC R127, c[0x0][0x3d8] ;  /* 0x0000f600ff7f7b82 */ /* 0x000e640000000800 */
[----:B------:R-:W4:Y:S04]  /*14430*/  LDL.LU R12, [R1+0x10ec] ;  /* 0x0010ec00010c7983 */ /* 0x000f280000300800 */
[----:B---3--:R-:W3:Y:S02]  /*14440*/  LDL.LU R53, [R1+0x10e8] ;  /* 0x0010e80001357983 */ /* 0x008ee40000300800 */
[----:B------:R-:W1:Y:S02]  /*14450*/  LDC R141, c[0x0][0x3d8] ;  /* 0x0000f600ff8d7b82 */ /* 0x000e640000000800 */
[----:B------:R-:W3:Y:S04]  /*14460*/  LDL.LU R11, [R1+0x10e4] ;  /* 0x0010e400010b7983 */ /* 0x000ee80000300800 */
[----:B------:R0:W-:Y:S01]  /*14470*/  STS.U16 [R91+UR4+0x7d80], R138 ;  /* 0x007d808a5b007988 */ /* 0x0001e20008000404 */
[----:B------:R-:W-:-:S02]  /*14480*/  PRMT R85, RZ, 0x7610, R85 ;  /* 0x00007610ff557816 */ /* 0x000fc40000000055 */
[----:B------:R-:W-:Y:S02]  /*14490*/  PRMT R83, RZ, 0x7610, R83 ;  /* 0x00007610ff537816 */ /* 0x000fe40000000053 */
[----:B------:R-:W-:Y:S02]  /*144a0*/  PRMT R68, RZ, 0x7610, R68 ;  /* 0x00007610ff447816 */ /* 0x000fe40000000044 */
[----:B------:R-:W-:Y:S02]  /*144b0*/  PRMT R75, RZ, 0x7610, R75 ;  /* 0x00007610ff4b7816 */ /* 0x000fe4000000004b */
[----:B------:R-:W-:Y:S01]  /*144c0*/  PRMT R88, RZ, 0x7610, R88 ;  /* 0x00007610ff587816 */ /* 0x000fe20000000058 */
[----:B0-----:R-:W3:Y:S01]  /*144d0*/  LDL.LU R138, [R1+0x10e0] ;  /* 0x0010e000018a7983 */ /* 0x001ee20000300800 */
[----:B------:R-:W0:Y:S01]  /*144e0*/  LDC R91, c[0x0][0x3d8] ;  /* 0x0000f600ff5b7b82 */ /* 0x000e220000000800 */
[----:B------:R-:W-:Y:S01]  /*144f0*/  PRMT R86, RZ, 0x7610, R86 ;  /* 0x00007610ff567816 */ /* 0x000fe20000000056 */
[----:B------:R-:W-:Y:S01]  /*14500*/  IMAD R149, R151, 0x1ce, RZ ;  /* 0x000001ce97957824 */ /* 0x000fe200078e02ff */
[----:B------:R-:W-:Y:S01]  /*14510*/  PRMT R78, RZ, 0x7610, R78 ;  /* 0x00007610ff4e7816 */ /* 0x000fe2000000004e */
[----:B------:R-:W-:Y:S01]  /*14520*/  IMAD R126, R126, 0x8f, RZ ;  /* 0x0000008f7e7e7824 */ /* 0x000fe200078e02ff */
[----:B------:R-:W-:-:S03]  /*14530*/  PRMT R89, RZ, 0x7610, R89 ;  /* 0x00007610ff597816 */ /* 0x000fc60000000059 */
[----:B------:R-:W0:Y:S01]  /*14540*/  LDC R130, c[0x0][0x3d8] ;  /* 0x0000f600ff827b82 */ /* 0x000e220000000800 */
[----:B------:R-:W-:Y:S01]  /*14550*/  PRMT R81, RZ, 0x7610, R81 ;  /* 0x00007610ff517816 */ /* 0x000fe20000000051 */
[----:B------:R-:W-:-:S06]  /*14560*/  IMAD R132, R132, 0xa7, RZ ;  /* 0x000000a784847824 */ /* 0x000fcc00078e02ff */
[----:B------:R-:W0:Y:S01]  /*14570*/  LDC R129, c[0x0][0x3d8] ;  /* 0x0000f600ff817b82 */ /* 0x000e220000000800 */
[----:B------:R-:W-:-:S07]  /*14580*/  PRMT R84, RZ, 0x7610, R84 ;  /* 0x00007610ff547816 */ /* 0x000fce0000000054 */
[----:B------:R-:W0:Y:S01]  /*14590*/  LDC R144, c[0x0][0x3d8] ;  /* 0x0000f600ff907b82 */ /* 0x000e220000000800 */
[----:B------:R-:W-:-:S07]  /*145a0*/  PRMT R87, RZ, 0x7610, R87 ;  /* 0x00007610ff577816 */ /* 0x000fce0000000057 */
[----:B------:R-:W0:Y:S01]  /*145b0*/  LDC R143, c[0x0][0x3d8] ;  /* 0x0000f600ff8f7b82 */ /* 0x000e220000000800 */
[----:B------:R-:W-:-:S07]  /*145c0*/  IMAD R117, R117, 0x6f, RZ ;  /* 0x0000006f75757824 */ /* 0x000fce00078e02ff */
[----:B------:R-:W0:Y:S08]  /*145d0*/  LDC R148, c[0x0][0x3d8] ;  /* 0x0000f600ff947b82 */ /* 0x000e300000000800 */
[----:B------:R-:W0:Y:S08]  /*145e0*/  LDC R145, c[0x0][0x3d8] ;  /* 0x0000f600ff917b82 */ /* 0x000e300000000800 */
[----:B------:R-:W0:Y:S08]  /*145f0*/  LDC R147, c[0x0][0x3d8] ;  /* 0x0000f600ff937b82 */ /* 0x000e300000000800 */
[----:B------:R-:W0:Y:S01]  /*14600*/  LDC R150, c[0x0][0x3d8] ;  /* 0x0000f600ff967b82 */ /* 0x000e220000000800 */
[----:B------:R-:W-:-:S07]  /*14610*/  PRMT R90, RZ, 0x7610, R90 ;  /* 0x00007610ff5a7816 */ /* 0x000fce000000005a */
[----:B------:R-:W0:Y:S08]  /*14620*/  LDC R158, c[0x0][0x3d8] ;  /* 0x0000f600ff9e7b82 */ /* 0x000e300000000800 */
[----:B------:R-:W0:Y:S01]  /*14630*/  LDC R162, c[0x0][0x3d8] ;  /* 0x0000f600ffa27b82 */ /* 0x000e220000000800 */
[----:B--2---:R2:W-:Y:S04]  /*14640*/  STS.U16 [R72+UR4+0x200], R139 ;  /* 0x0002008b48007988 */ /* 0x0045e80008000404 */
[----:B----4-:R4:W-:Y:S04]  /*14650*/  STS.U16 [R72+UR4+0x600], R35 ;  /* 0x0006002348007988 */ /* 0x0109e80008000404 */
[----:B------:R0:W-:Y:S04]  /*14660*/  STS.U16 [R72+UR4+0xa00], R37 ;  /* 0x000a002548007988 */ /* 0x0001e80008000404 */
[----:B--2---:R-:W2:Y:S04]  /*14670*/  LDL.LU R139, [R1+0x10dc] ;  /* 0x0010dc00018b7983 */ /* 0x004ea80000300800 */
[----:B----4-:R-:W4:Y:S04]  /*14680*/  LDL.LU R35, [R1+0x10d8] ;  /* 0x0010d80001237983 */ /* 0x010f280000300800 */
[----:B0-----:R-:W2:Y:S04]  /*14690*/  LDL.LU R37, [R1+0x10d4] ;  /* 0x0010d40001257983 */ /* 0x001ea80000300800 */
[----:B------:R0:W-:Y:S04]  /*146a0*/  STS.U16 [R72+UR4+0xe00], R38 ;  /* 0x000e002648007988 */ /* 0x0001e80008000404 */
[----:B------:R1:W-:Y:S04]  /*146b0*/  STS.U16 [R72+UR4+0x1200], R40 ;  /* 0x0012002848007988 */ /* 0x0003e80008000404 */
[----:B------:R1:W-:Y:S04]  /*146c0*/  STS.U16 [R72+UR4+0x1600], R41 ;  /* 0x0016002948007988 */ /* 0x0003e80008000404 */
[----:B0-----:R-:W2:Y:S04]  /*146d0*/  LDL.LU R38, [R1+0x10d0] ;  /* 0x0010d00001267983 */ /* 0x001ea80000300800 */
[----:B-1----:R-:W2:Y:S04]  /*146e0*/  LDL.LU R40, [R1+0x10cc] ;  /* 0x0010cc0001287983 */ /* 0x002ea80000300800 */
[----:B------:R-:W2:Y:S04]  /*146f0*/  LDL.LU R41, [R1+0x10c8] ;  /* 0x0010c80001297983 */ /* 0x000ea80000300800 */
[----:B------:R0:W-:Y:S04]  /*14700*/  STS.U16 [R72+UR4+0x1a00], R43 ;  /* 0x001a002b48007988 */ /* 0x0001e80008000404 */
[----:B------:R1:W-:Y:S04]  /*14710*/  STS.U16 [R72+UR4+0x1e00], R44 ;  /* 0x001e002c48007988 */ /* 0x0003e80008000404 */
[----:B------:R1:W-:Y:S04]  /*14720*/  STS.U16 [R72+UR4+0x2200], R45 ;  /* 0x0022002d48007988 */ /* 0x0003e80008000404 */
[----:B0-----:R-:W2:Y:S04]  /*14730*/  LDL.LU R43, [R1+0x10c4] ;  /* 0x0010c400012b7983 */ /* 0x001ea80000300800 */
[----:B-1----:R-:W2:Y:S04]  /*14740*/  LDL.LU R44, [R1+0x10c0] ;  /* 0x0010c000012c7983 */ /* 0x002ea80000300800 */
[----:B------:R-:W4:Y:S04]  /*14750*/  LDL.LU R45, [R1+0x10bc] ;  /* 0x0010bc00012d7983 */ /* 0x000f280000300800 */
[----:B------:R0:W-:Y:S04]  /*14760*/  STS.U16 [R72+UR4+0x2600], R25 ;  /* 0x0026001948007988 */ /* 0x0001e80008000404 */
[----:B------:R1:W-:Y:S04]  /*14770*/  STS.U16 [R72+UR4+0x2a00], R27 ;  /* 0x002a001b48007988 */ /* 0x0003e80008000404 */
[----:B------:R1:W-:Y:S04]  /*14780*/  STS.U16 [R72+UR4+0x2e00], R28 ;  /* 0x002e001c48007988 */ /* 0x0003e80008000404 */
[----:B0-----:R-:W4:Y:S04]  /*14790*/  LDL.LU R25, [R1+0x10b8] ;  /* 0x0010b80001197983 */ /* 0x001f280000300800 */
[----:B-1----:R-:W4:Y:S04]  /*147a0*/  LDL.LU R27, [R1+0x10b4] ;  /* 0x0010b400011b7983 */ /* 0x002f280000300800 */
        /* <DEDUP_REMOVED lines=18> */
[----:B---3--:R-:W3:Y:S04]  /*148d0*/  LDL.LU R3, [R1+0x108c] ;  /* 0x00108c0001037983 */ /* 0x008ee80000300800 */
[----:B------:R0:W-:Y:S04]  /*148e0*/  STS.U16 [R72+UR4+0x5600], R39 ;  /* 0x0056002748007988 */ /* 0x0001e80008000404 */
[----:B------:R1:W-:Y:S04]  /*148f0*/  STS.U16 [R72+UR4+0x5a00], R42 ;  /* 0x005a002a48007988 */ /* 0x0003e80008000404 */
[----:B0-----:R-:W3:Y:S04]  /*14900*/  LDL.LU R39, [R1+0x1088] ;  /* 0x0010880001277983 */ /* 0x001ee80000300800 */
[----:B-1----:R-:W3:Y:S04]  /*14910*/  LDL.LU R42, [R1+0x1084] ;  /* 0x00108400012a7983 */ /* 0x002ee80000300800 */
[----:B------:R0:W-:Y:S04]  /*14920*/  STS.U16 [R72+UR4+0x5e00], R26 ;  /* 0x005e001a48007988 */ /* 0x0001e80008000404 */
[----:B------:R1:W-:Y:S04]  /*14930*/  STS.U16 [R72+UR4+0x6200], R24 ;  /* 0x0062001848007988 */ /* 0x0003e80008000404 */
[----:B0-----:R-:W3:Y:S04]  /*14940*/  LDL.LU R26, [R1+0x1080] ;  /* 0x00108000011a7983 */ /* 0x001ee80000300800 */
[----:B-1----:R-:W3:Y:S04]  /*14950*/  LDL.LU R24, [R1+0x107c] ;  /* 0x00107c0001187983 */ /* 0x002ee80000300800 */
[----:B------:R0:W-:Y:S04]  /*14960*/  STS.U16 [R72+UR4+0x6600], R4 ;  /* 0x0066000448007988 */ /* 0x0001e80008000404 */
[----:B------:R-:W-:Y:S04]  /*14970*/  STS.U16 [R72+UR4+0x6a00], R5 ;  /* 0x006a000548007988 */ /* 0x000fe80008000404 */
[----:B------:R-:W-:Y:S01]  /*14980*/  STS.U16 [R72+UR4+0x6e00], R6 ;  /* 0x006e000648007988 */ /* 0x000fe20008000404 */
[----:B------:R-:W-:-:S03]  /*14990*/  IMAD R91, R91, 0x4e, RZ ;  /* 0x0000004e5b5b7824 */ /* 0x000fc600078e02ff */
[----:B------:R-:W-:Y:S04]  /*149a0*/  STS.U16 [R72+UR4+0x7200], R7 ;  /* 0x0072000748007988 */ /* 0x000fe80008000404 */
[----:B------:R-:W-:Y:S04]  /*149b0*/  STS.U16 [R72+UR4+0x7600], R8 ;  /* 0x0076000848007988 */ /* 0x000fe80008000404 */
[----:B------:R-:W-:Y:S04]  /*149c0*/  STS.U16 [R72+UR4+0x7a00], R9 ;  /* 0x007a000948007988 */ /* 0x000fe80008000404 */
[----:B------:R1:W-:Y:S04]  /*149d0*/  STS.U16 [R72+UR4+0x7e00], R10 ;  /* 0x007e000a48007988 */ /* 0x0003e80008000404 */
[----:B------:R-:W-:Y:S04]  /*149e0*/  STS.U16 [R0+UR4+0x4e80], R66 ;  /* 0x004e804200007988 */ /* 0x000fe80008000404 */
[----:B0-----:R-:W3:Y:S01]  /*149f0*/  LDL.LU R4, [R1+0x1078] ;  /* 0x0010780001047983 */ /* 0x001ee20000300800 */
[----:B-1----:R-:W0:Y:S03]  /*14a00*/  LDC R72, c[0x0][0x3d8] ;  /* 0x0000f600ff487b82 */ /* 0x002e260000000800 */
[----:B------:R1:W-:Y:S04]  /*14a10*/  STS.U16 [R0+UR4+0x5680], R64 ;  /* 0x0056804000007988 */ /* 0x0003e80008000404 */
        /* <DEDUP_REMOVED lines=26> */
[----:B------:R-:W-:Y:S01]  /*14bc0*/  STS.U16 [R0+UR4+0x7280], R57 ;  /* 0x0072803900007988 */ /* 0x000fe20008000404 */
[----:B--2---:R-:W-:-:S02]  /*14bd0*/  IADD3 R120, P6, PT, R44, R138, RZ ;  /* 0x0000008a2c787210 */ /* 0x004fc40007fde0ff */
[-C--:B----4-:R-:W-:Y:S01]  /*14be0*/  IADD3 R124, P4, PT, R45, R138.reuse, RZ ;  /* 0x0000008a2d7c7210 */ /* 0x090fe20007f9e0ff */
[----:B------:R-:W-:Y:S01]  /*14bf0*/  STS.U16 [R0+UR4+0x7680], R56 ;  /* 0x0076803800007988 */ /* 0x000fe20008000404 */
[----:B------:R-:W-:Y:S02]  /*14c00*/  LEA.HI.X.SX32 R121, R91, R139, 0x1, P6 ;  /* 0x0000008b5b797211 */ /* 0x000fe400030f0eff */
[-C--:B-1----:R-:W-:Y:S01]  /*14c10*/  IADD3 R64, P6, PT, R40, R138.reuse, RZ ;  /* 0x0000008a28407210 */ /* 0x082fe20007fde0ff */
[----:B------:R-:W-:Y:S04]  /*14c20*/  STS.U16 [R0+UR4+0x7a80], R55 ;  /* 0x007a803700007988 */ /* 0x000fe80008000404 */
[----:B------:R-:W-:Y:S04]  /*14c30*/  STS.U16 [R0+UR4+0x7e80], R54 ;  /* 0x007e803600007988 */ /* 0x000fe80008000404 */
[----:B------:R1:W-:Y:S01]  /*14c40*/  STS.U16 [R123+UR4+0x700], R52 ;  /* 0x000700347b007988 */ /* 0x0003e20008000404 */
[----:B------:R-:W-:-:S03]  /*14c50*/  IADD3 R118, P5, PT, R43, R138, RZ ;  /* 0x0000008a2b767210 */ /* 0x000fc60007fbe0ff */
[----:B------:R-:W2:Y:S04]  /*14c60*/  LDL.LU R5, [R1+0x1074] ;  /* 0x0010740001057983 */ /* 0x000ea80000300800 */
[----:B------:R4:W-:Y:S04]  /*14c70*/  STS.U16 [R123+UR4+0x300], R53 ;  /* 0x000300357b007988 */ /* 0x0009e80008000404 */
[----:B------:R-:W2:Y:S04]  /*14c80*/  LDL.LU R6, [R1+0x1070] ;  /* 0x0010700001067983 */ /* 0x000ea80000300800 */
[----:B------:R-:W-:Y:S04]  /*14c90*/  STS.U16 [R123+UR4+0x1700], R48 ;  /* 0x001700307b007988 */ /* 0x000fe80008000404 */
[----:B------:R1:W-:Y:S04]  /*14ca0*/  STS.U16 [R123+UR4+0x1f00], R46 ;  /* 0x001f002e7b007988 */ /* 0x0003e80008000404 */
[----:B------:R-:W2:Y:S01]  /*14cb0*/  LDL.LU R7, [R1+0x106c] ;  /* 0x00106c0001077983 */ /* 0x000ea20000300800 */
[----:B0-----:R-:W-:-:S03]  /*14cc0*/  IMAD R72, R72, 0x10c, RZ ;  /* 0x0000010c48487824 */ /* 0x001fc600078e02ff */
[----:B------:R-:W2:Y:S04]  /*14cd0*/  LDL.LU R8, [R1+0x1068] ;  /* 0x0010680001087983 */ /* 0x000ea80000300800 */
[----:B------:R-:W2:Y:S04]  /*14ce0*/  LDL.LU R9, [R1+0x1064] ;  /* 0x0010640001097983 */ /* 0x000ea80000300800 */
[----:B------:R-:W2:Y:S04]  /*14cf0*/  LDL.LU R10, [R1+0x1060] ;  /* 0x00106000010a7983 */ /* 0x000ea80000300800 */
[----:B------:R0:W-:Y:S04]  /*14d00*/  STS.U16 [R123+UR4+0x1300], R49 ;  /* 0x001300317b007988 */ /* 0x0001e80008000404 */
[----:B------:R0:W-:Y:S04]  /*14d10*/  STS.U16 [R123+UR4+0x1b00], R47 ;  /* 0x001b002f7b007988 */ /* 0x0001e80008000404 */
[----:B------:R-:W2:Y:S04]  /*14d20*/  LDL.LU R11, [R1+0x105c] ;  /* 0x00105c00010b7983 */ /* 0x000ea80000300800 */
[----:B------:R-:W2:Y:S04]  /*14d30*/  LDL.LU R12, [R1+0x1058] ;  /* 0x00105800010c7983 */ /* 0x000ea80000300800 */
[----:B------:R-:W2:Y:S04]  /*14d40*/  LDL.LU R13, [R1+0x1054] ;  /* 0x00105400010d7983 */ /* 0x000ea80000300800 */
[----:B------:R-:W2:Y:S04]  /*14d50*/  LDL.LU R14, [R1+0x1050] ;  /* 0x00105000010e7983 */ /* 0x000ea80000300800 */
[----:B------:R-:W2:Y:S04]  /*14d60*/  LDL.LU R15, [R1+0x104c] ;  /* 0x00104c00010f7983 */ /* 0x000ea80000300800 */
[----:B------:R-:W2:Y:S04]  /*14d70*/  LDL.LU R16, [R1+0x1048] ;  /* 0x0010480001107983 */ /* 0x000ea80000300800 */
[----:B------:R-:W2:Y:S04]  /*14d80*/  LDL.LU R17, [R1+0x1044] ;  /* 0x0010440001117983 */ /* 0x000ea80000300800 */
[----:B------:R-:W2:Y:S01]  /*14d90*/  LDL.LU R18, [R1+0x1040] ;  /* 0x0010400001127983 */ /* 0x000ea20000300800 */
[----:B------:R-:W-:-:S03]  /*14da0*/  LEA.HI.X.SX32 R65, R36, R139, 0x1, P6 ;  /* 0x0000008b24417211 */ /* 0x000fc600030f0eff */
[----:B------:R-:W2:Y:S01]  /*14db0*/  LDL.LU R19, [R1+0x103c] ;  /* 0x00103c0001137983 */ /* 0x000ea20000300800 */
[----:B------:R-:W-:-:S03]  /*14dc0*/  IADD3 R58, P6, PT, R35, R138, RZ ;  /* 0x0000008a233a7210 */ /* 0x000fc60007fde0ff */
[----:B------:R-:W2:Y:S01]  /*14dd0*/  LDL.LU R20, [R1+0x1038] ;  /* 0x0010380001147983 */ /* 0x000ea20000300800 */
[-C--:B------:R-:W-:Y:S02]  /*14de0*/  LEA.HI.X.SX32 R59, R94, R139.reuse, 0x1, P6 ;  /* 0x0000008b5e3b7211 */ /* 0x080fe400030f0eff */
[-C--:B-1----:R-:W-:Y:S02]  /*14df0*/  IADD3 R52, P6, PT, R104, R138.reuse, RZ ;  /* 0x0000008a68347210 */ /* 0x082fe40007fde0ff */
[-C--:B---3--:R-:W-:Y:S01]  /*14e00*/  LEA.HI.X.SX32 R125, R42, R139.reuse, 0x1, P4 ;  /* 0x0000008b2a7d7211 */ /* 0x088fe200020f0eff */
[----:B------:R1:W-:Y:S01]  /*14e10*/  STS.U16 [R123+UR4+0xf00], R50 ;  /* 0x000f00327b007988 */ /* 0x0003e20008000404 */
[----:B------:R-:W-:Y:S01]  /*14e20*/  IADD3 R66, P4, PT, R41, R138, RZ ;  /* 0x0000008a29427210 */ /* 0x000fe20007f9e0ff */
[----:B------:R-:W3:Y:S01]  /*14e30*/  LDC R104, c[0x0][0x3d8] ;  /* 0x0000f600ff687b82 */ /* 0x000ee20000000800 */
[-C--:B----4-:R-:W-:Y:S01]  /*14e40*/  LEA.HI.X.SX32 R53, R32, R139.reuse, 0x1, P6 ;  /* 0x0000008b20357211 */ /* 0x090fe200030f0eff */
[----:B------:R-:W4:Y:S01]  /*14e50*/  LDL.LU R21, [R1+0x1034] ;  /* 0x0010340001157983 */ /* 0x000f220000300800 */
[----:B------:R-:W-:-:S02]  /*14e60*/  LEA.HI.X.SX32 R67, R92, R139, 0x1, P4 ;  /* 0x0000008b5c437211 */ /* 0x000fc400020f0eff */
[-C--:B------:R-:W-:Y:S01]  /*14e70*/  IADD3 R60, P4, PT, R37, R138.reuse, RZ ;  /* 0x0000008a253c7210 */ /* 0x080fe20007f9e0ff */
[----:B------:R-:W2:Y:S03]  /*14e80*/  LDL.LU R22, [R1+0x1030] ;  /* 0x0010300001167983 */ /* 0x000ea60000300800 */
[-C--:B------:R-:W-:Y:S01]  /*14e90*/  LEA.HI.X.SX32 R61, R34, R139.reuse, 0x1, P4 ;  /* 0x0000008b223d7211 */ /* 0x080fe200020f0eff */
[----:B------:R-:W2:Y:S01]  /*14ea0*/  LDL.LU R23, [R1+0x102c] ;  /* 0x00102c0001177983 */ /* 0x000ea20000300800 */
[-C--:B------:R-:W-:Y:S02]  /*14eb0*/  IADD3 R54, P4, PT, R103, R138.reuse, RZ ;  /* 0x0000008a67367210 */ /* 0x080fe40007f9e0ff */
[-C--:B------:R-:W-:Y:S01]  /*14ec0*/  IADD3 R46, P6, PT, R107, R138.reuse, RZ ;  /* 0x0000008a6b2e7210 */ /* 0x080fe20007fde0ff */
[----:B------:R-:W1:Y:S01]  /*14ed0*/  LDC R103, c[0x0][0x3d8] ;  /* 0x0000f600ff677b82 */ /* 0x000e620000000800 */
[----:B------:R-:W-:Y:S01]  /*14ee0*/  LEA.HI.X.SX32 R55, R95, R139, 0x1, P4 ;  /* 0x0000008b5f377211 */ /* 0x000fe200020f0eff */
[----:B------:R-:W5:Y:S01]  /*14ef0*/  LDL.LU R140, [R1+0x1028] ;  /* 0x00102800018c7983 */ /* 0x000f620000300800 */
[----:B------:R-:W-:-:S02]  /*14f00*/  IADD3 R48, P4, PT, R106, R138, RZ ;  /* 0x0000008a6a307210 */ /* 0x000fc40007f9e0ff */
[-C--:B------:R-:W-:Y:S01]  /*14f10*/  LEA.HI.X.SX32 R119, R39, R139.reuse, 0x1, P5 ;  /* 0x0000008b27777211 */ /* 0x080fe200028f0eff */
[----:B------:R1:W-:Y:S01]  /*14f20*/  STS.U16 [R123+UR4+0xb00], R51 ;  /* 0x000b00337b007988 */ /* 0x0003e20008000404 */
[-C--:B------:R-:W-:Y:S01]  /*14f30*/  IADD3 R62, P5, PT, R38, R138.reuse, RZ ;  /* 0x0000008a263e7210 */ /* 0x080fe20007fbe0ff */
[----:B------:R-:W3:Y:S01]  /*14f40*/  LDC R106, c[0x0][0x3d8] ;  /* 0x0000f600ff6a7b82 */ /* 0x000ee20000000800 */
[-C--:B0-----:R-:W-:Y:S01]  /*14f50*/  LEA.HI.X.SX32 R49, R31, R139.reuse, 0x1, P4 ;  /* 0x0000008b1f317211 */ /* 0x081fe200020f0eff */
[----:B------:R-:W2:Y:S01]  /*14f60*/  @P2 LDG.E.U16 R70, desc[UR8][R120.64] ;  /* 0x0000000878462981 */ /* 0x000ea2000c1e1500 */
[-C--:B------:R-:W-:Y:S02]  /*14f70*/  LEA.HI.X.SX32 R47, R97, R139.reuse, 0x1, P6 ;  /* 0x0000008b612f7211 */ /* 0x080fe400030f0eff */
[-C--:B------:R-:W-:Y:S01]  /*14f80*/  IADD3 R42, P4, PT, R109, R138.reuse, RZ ;  /* 0x0000008a6d2a7210 */ /* 0x080fe20007f9e0ff */
[----:B------:R-:W-:Y:S01]  /*14f90*/  STL.64 [R1+0x4e0], R124 ;  /* 0x0004e07c01007387 */ /* 0x000fe20000100a00 */
[-C--:B------:R-:W-:Y:S01]  /*14fa0*/  IADD3 R40, P6, PT, R110, R138.reuse, RZ ;  /* 0x0000008a6e287210 */ /* 0x080fe20007fde0ff */
[----:B------:R-:W0:Y:S01]  /*14fb0*/  LDC R109, c[0x0][0x3d8] ;  /* 0x0000f600ff6d7b82 */ /* 0x000e220000000800 */
[----:B------:R-:W-:Y:S01]  /*14fc0*/  LEA.HI.X.SX32 R63, R93, R139, 0x1, P5 ;  /* 0x0000008b5d3f7211 */ /* 0x000fe200028f0eff */
[----:B------:R0:W2:Y:S01]  /*14fd0*/  @P2 LDG.E.U16 R69, desc[UR8][R118.64] ;  /* 0x0000000876452981 */ /* 0x0000a2000c1e1500 */
[----:B------:R-:W-:-:S02]  /*14fe0*/  IADD3 R56, P5, PT, R72, R138, RZ ;  /* 0x0000008a48387210 */ /* 0x000fc40007fbe0ff */
[-C--:B------:R-:W-:Y:S01]  /*14ff0*/  LEA.HI.X.SX32 R43, R98, R139.reuse, 0x1, P4 ;  /* 0x0000008b622b7211 */ /* 0x080fe200020f0eff */
[----:B------:R-:W-:Y:S01]  /*15000*/  STL.64 [R1+0x4a8], R120 ;  /* 0x0004a87801007387 */ /* 0x000fe20000100a00 */
[-C--:B------:R-:W-:Y:S01]  /*15010*/  LEA.HI.X.SX32 R41, R29, R139.reuse, 0x1, P6 ;  /* 0x0000008b1d297211 */ /* 0x080fe200030f0eff */
[----:B------:R-:W0:Y:S01]  /*15020*/  LDC R107, c[0x0][0x3d8] ;  /* 0x0000f600ff6b7b82 */ /* 0x000e220000000800 */
[-C--:B------:R-:W-:Y:S01]  /*15030*/  IADD3 R36, P4, PT, R112, R138.reuse, RZ ;  /* 0x0000008a70247210 */ /* 0x080fe20007f9e0ff */
[----:B-1----:R-:W-:Y:S01]  /*15040*/  IMAD R103, R103, 0x7, RZ ;  /* 0x0000000767677824 */ /* 0x002fe200078e02ff */
[-C--:B------:R-:W-:Y:S01]  /*15050*/  IADD3 R34, P6, PT, R113, R138.reuse, RZ ;  /* 0x0000008a71227210 */ /* 0x080fe20007fde0ff */
[----:B------:R1:W2:Y:S01]  /*15060*/  @P2 LDG.E.U16 R71, desc[UR8][R124.64] ;  /* 0x000000087c472981 */ /* 0x0002a2000c1e1500 */
[-C--:B------:R-:W-:Y:S02]  /*15070*/  LEA.HI.X.SX32 R57, R33, R139.reuse, 0x1, P5 ;  /* 0x0000008b21397211 */ /* 0x080fe400028f0eff */
[-C--:B------:R-:W-:Y:S01]  /*15080*/  IADD3 R50, P5, PT, R105, R138.reuse, RZ ;  /* 0x0000008a69327210 */ /* 0x080fe20007fbe0ff */
[----:B------:R0:W-:Y:S01]  /*15090*/  STL.64 [R1+0x470], R118 ;  /* 0x0004707601007387 */ /* 0x0001e20000100a00 */
[-C--:B------:R-:W-:Y:S01]  /*150a0*/  LEA.HI.X.SX32 R37, R28, R139.reuse, 0x1, P4 ;  /* 0x0000008b1c257211 */ /* 0x080fe200020f0eff */
[----:B------:R-:W0:Y:S01]  /*150b0*/  LDC R105, c[0x0][0x3d8] ;  /* 0x0000f600ff697b82 */ /* 0x000e220000000800 */
[-C--:B------:R-:W-:Y:S01]  /*150c0*/  LEA.HI.X.SX32 R35, R100, R139.reuse, 0x1, P6 ;  /* 0x0000008b64237211 */ /* 0x080fe200030f0eff */
[----:B---3--:R-:W-:Y:S01]  /*150d0*/  IMAD R106, R106, 0x1f, RZ ;  /* 0x0000001f6a6a7824 */ /* 0x008fe200078e02ff */
[----:B------:R-:W-:Y:S01]  /*150e0*/  IADD3 R28, P6, PT, R116, R138, RZ ;  /* 0x0000008a741c7210 */ /* 0x000fe20007fde0ff */
[----:B------:R-:W3:Y:S01]  /*150f0*/  @P2 LDG.E.U16 R79, desc[UR8][R40.64] ;  /* 0x00000008284f2981 */ /* 0x000ee2000c1e1500 */
[----:B------:R-:W-:-:S02]  /*15100*/  LEA.HI.X.SX32 R51, R96, R139, 0x1, P5 ;  /* 0x0000008b60337211 */ /* 0x000fc400028f0eff */
[-C--:B------:R-:W-:Y:S01]  /*15110*/  IADD3 R44, P5, PT, R108, R138.reuse, RZ ;  /* 0x0000008a6c2c7210 */ /* 0x080fe20007fbe0ff */
[----:B------:R-:W-:Y:S01]  /*15120*/  STL.64 [R1+0x438], R66 ;  /* 0x0004384201007387 */ /* 0x000fe20000100a00 */
[-C--:B------:R-:W-:Y:S01]  /*15130*/  LEA.HI.X.SX32 R29, R25, R139.reuse, 0x1, P6 ;  /* 0x0000008b191d7211 */ /* 0x080fe200030f0eff */
[----:B------:R-:W0:Y:S01]  /*15140*/  LDC R108, c[0x0][0x3d8] ;  /* 0x0000f600ff6c7b82 */ /* 0x000e220000000800 */
[----:B------:R-:W-:Y:S01]  /*15150*/  LEA.HI.X.SX32 R45, R30, R139, 0x1, P5 ;  /* 0x0000008b1e2d7211 */ /* 0x000fe200028f0eff */
[----:B------:R-:W-:Y:S01]  /*15160*/  STL.64 [R1+0x400], R64 ;  /* 0x0004004001007387 */ /* 0x000fe20000100a00 */
[----:B------:R-:W-:-:S03]  /*15170*/  IADD3 R38, P5, PT, R111, R138, RZ ;  /* 0x0000008a6f267210 */ /* 0x000fc60007fbe0ff */
[----:B------:R-:W2:Y:S02]  /*15180*/  @P2 LDG.E.U16 R76, desc[UR8][R34.64] ;  /* 0x00000008224c2981 */ /* 0x000ea4000c1e1500 */
[----:B------:R-:W1:Y:S02]  /*15190*/  LDC R25, c[0x0][0x3d8] ;  /* 0x0000f600ff197b82 */ /* 0x000e640000000800 */
[----:B------:R-:W-:Y:S04]  /*151a0*/  STL.64 [R1+0x3c8], R62 ;  /* 0x0003c83e01007387 */ /* 0x000fe80000100a00 */
[----:B------:R-:W-:Y:S02]  /*151b0*/  STL.64 [R1+0x390], R60 ;  /* 0x0003903c01007387 */ /* 0x000fe40000100a00 */
[----:B------:R-:W1:Y:S02]  /*151c0*/  LDC R111, c[0x0][0x3d8] ;  /* 0x0000f600ff6f7b82 */ /* 0x000e640000000800 */
[----:B------:R-:W-:Y:S01]  /*151d0*/  STL.64 [R1+0x358], R58 ;  /* 0x0003583a01007387 */ /* 0x000fe20000100a00 */
[----:B------:R-:W-:-:S03]  /*151e0*/  LEA.HI.X.SX32 R39, R99, R139, 0x1, P5 ;  /* 0x0000008b63277211 */ /* 0x000fc600028f0eff */
[----:B------:R-:W-:Y:S01]  /*151f0*/  STL.64 [R1+0x320], R56 ;  /* 0x0003203801007387 */ /* 0x000fe20000100a00 */
[-C--:B------:R-:W-:Y:S01]  /*15200*/  IADD3 R32, P5, PT, R114, R138.reuse, RZ ;  /* 0x0000008a72207210 */ /* 0x080fe20007fbe0ff */
[----:B------:R-:W1:Y:S02]  /*15210*/  LDC R112, c[0x0][0x3d8] ;  /* 0x0000f600ff707b82 */ /* 0x000e640000000800 */
[----:B------:R-:W-:Y:S01]  /*15220*/  STL.64 [R1+0x2e8], R54 ;  /* 0x0002e83601007387 */ /* 0x000fe20000100a00 */
[----:B------:R-:W-:-:S03]  /*15230*/  IADD3 R30, P4, PT, R115, R138, RZ ;  /* 0x0000008a731e7210 */ /* 0x000fc60007f9e0ff */
[----:B------:R-:W-:Y:S02]  /*15240*/  STL.64 [R1+0x2b0], R52 ;  /* 0x0002b03401007387 */ /* 0x000fe40000100a00 */
[----:B------:R-:W1:Y:S02]  /*15250*/  LDC R114, c[0x0][0x3d8] ;  /* 0x0000f600ff727b82 */ /* 0x000e640000000800 */
[----:B------:R-:W-:Y:S01]  /*15260*/  STL.64 [R1+0x278], R50 ;  /* 0x0002783201007387 */ /* 0x000fe20000100a00 */
[----:B------:R-:W-:-:S03]  /*15270*/  LEA.HI.X.SX32 R33, R27, R139, 0x1, P5 ;  /* 0x0000008b1b217211 */ /* 0x000fc600028f0eff */
[----:B------:R-:W-:Y:S01]  /*15280*/  STL.64 [R1+0x240], R48 ;  /* 0x0002403001007387 */ /* 0x000fe20000100a00 */
[-C--:B------:R-:W-:Y:S01]  /*15290*/  LEA.HI.X.SX32 R31, R101, R139.reuse, 0x1, P4 ;  /* 0x0000008b651f7211 */ /* 0x080fe200020f0eff */
[----:B------:R-:W1:Y:S02]  /*152a0*/  LDC R115, c[0x0][0x3d8] ;  /* 0x0000f600ff737b82 */ /* 0x000e640000000800 */
[----:B------:R-:W-:Y:S04]  /*152b0*/  STL.64 [R1+0x208], R46 ;  /* 0x0002082e01007387 */ /* 0x000fe80000100a00 */
[----:B------:R-:W-:Y:S01]  /*152c0*/  STL.64 [R1+0x1d0], R44 ;  /* 0x0001d02c01007387 */ /* 0x000fe20000100a00 */
[----:B------:R-:W-:Y:S01]  /*152d0*/  IADD3 R152, P5, PT, R152, R138, RZ ;  /* 0x0000008a98987210 */ /* 0x000fe20007fbe0ff */
[----:B0-----:R-:W0:Y:S02]  /*152e0*/  LDC R119, c[0x0][0x3d8] ;  /* 0x0000f600ff777b82 */ /* 0x001e240000000800 */
[----:B------:R-:W-:Y:S04]  /*152f0*/  STL.64 [R1+0x198], R42 ;  /* 0x0001982a01007387 */ /* 0x000fe80000100a00 */
[----:B------:R-:W-:Y:S02]  /*15300*/  STL.64 [R1+0x160], R40 ;  /* 0x0001602801007387 */ /* 0x000fe40000100a00 */
[----:B------:R-:W0:Y:S02]  /*15310*/  LDC R118, c[0x0][0x3d8] ;  /* 0x0000f600ff767b82 */ /* 0x000e240000000800 */
[----:B------:R-:W-:Y:S04]  /*15320*/  STL.64 [R1+0x128], R38 ;  /* 0x0001282601007387 */ /* 0x000fe80000100a00 */
[----:B------:R-:W-:Y:S01]  /*15330*/  STL.64 [R1+0xf0], R36 ;  /* 0x0000f02401007387 */ /* 0x000fe20000100a00 */
[----:B------:R-:W-:Y:S01]  /*15340*/  LEA.HI.X.SX32 R153, R102, R139, 0x1, P5 ;  /* 0x0000008b66997211 */ /* 0x000fe200028f0eff */
[----:B------:R-:W0:Y:S02]  /*15350*/  LDC R27, c[0x0][0x3d8] ;  /* 0x0000f600ff1b7b82 */ /* 0x000e240000000800 */
[----:B------:R-:W-:Y:S01]  /*15360*/  STL.64 [R1+0xb8], R34 ;  /* 0x0000b82201007387 */ /* 0x000fe20000100a00 */
[----:B------:R-:W-:-:S03]  /*15370*/  IMAD R105, R105, 0x17, RZ ;  /* 0x0000001769697824 */ /* 0x000fc600078e02ff */
[----:B------:R-:W-:Y:S01]  /*15380*/  STL.64 [R1+0x80], R32 ;  /* 0x0000802001007387 */ /* 0x000fe20000100a00 */
[----:B------:R-:W-:Y:S01]  /*15390*/  IADD3 R24, P5, PT, R24, R138, RZ ;  /* 0x0000008a18187210 */ /* 0x000fe20007fbe0ff */
[----:B------:R-:W0:Y:S02]  /*153a0*/  LDC R121, c[0x0][0x3d8] ;  /* 0x0000f600ff797b82 */ /* 0x000e240000000800 */
[----:B------:R-:W-:Y:S04]  /*153b0*/  STL.64 [R1+0x48], R30 ;  /* 0x0000481e01007387 */ /* 0x000fe80000100a00 */
[----:B------:R1:W-:Y:S02]  /*153c0*/  STL.64 [R1+0x10], R28 ;  /* 0x0000101c01007387 */ /* 0x0003e40000100a00 */
[----:B------:R-:W0:Y:S02]  /*153d0*/  LDC R120, c[0x0][0x3d8] ;  /* 0x0000f600ff787b82 */ /* 0x000e240000000800 */
[----:B------:R1:W2:Y:S02]  /*153e0*/  @P2 LDG.E.U16 R73, desc[UR8][R28.64] ;  /* 0x000000081c492981 */ /* 0x0002a4000c1e1500 */
[----:B-1----:R-:W-:Y:S01]  /*153f0*/  IMAD R159, R25, 0x1ee, RZ ;  /* 0x000001ee199f7824 */ /* 0x002fe200078e02ff */
[----:B------:R-:W-:Y:S01]  /*15400*/  LEA.HI.X.SX32 R25, R103, R139, 0x1, P5 ;  /* 0x0000008b67197211 */ /* 0x000fe200028f0eff */
[----:B------:R-:W-:Y:S01]  /*15410*/  IMAD R108, R108, 0x2f, RZ ;  /* 0x0000002f6c6c7824 */ /* 0x000fe200078e02ff */
[----:B------:R1:W2:Y:S01]  /*15420*/  @P2 LDG.E.U16 R74, desc[UR8][R30.64] ;  /* 0x000000081e4a2981 */ /* 0x0002a2000c1e1500 */
[----:B------:R-:W0:Y:S01]  /*15430*/  LDC R125, c[0x0][0x3d8] ;  /* 0x0000f600ff7d7b82 */ /* 0x000e220000000800 */
[----:B------:R-:W-:-:S02]  /*15440*/  IMAD R109, R109, 0x37, RZ ;  /* 0x000000376d6d7824 */ /* 0x000fc400078e02ff */
[----:B------:R1:W2:Y:S01]  /*15450*/  @P2 LDG.E.U16 R77, desc[UR8][R36.64] ;  /* 0x00000008244d2981 */ /* 0x0002a2000c1e1500 */
[----:B------:R-:W-:-:S03]  /*15460*/  IADD3 R28, P6, PT, R3, R138, RZ ;  /* 0x0000008a031c7210 */ /* 0x000fc60007fde0ff */
[----:B------:R-:W2:Y:S01]  /*15470*/  @P2 LDG.E.U16 R82, desc[UR8][R46.64] ;  /* 0x000000082e522981 */ /* 0x000ea2000c1e1500 */
[----:B------:R-:W0:Y:S01]  /*15480*/  LDC R110, c[0x0][0x3d8] ;  /* 0x0000f600ff6e7b82 */ /* 0x000e220000000800 */
[-C--:B------:R-:W-:Y:S01]  /*15490*/  LEA.HI.X.SX32 R29, R105, R139.reuse, 0x1, P6 ;  /* 0x0000008b691d7211 */ /* 0x080fe200030f0eff */
[----:B------:R-:W-:Y:S01]  /*154a0*/  IMAD R111, R111, 0x47, RZ ;  /* 0x000000476f6f7824 */ /* 0x000fe200078e02ff */
[-C--:B-1----:R-:W-:Y:S01]  /*154b0*/  IADD3 R30, P5, PT, R2, R138.reuse, RZ ;  /* 0x0000008a021e7210 */ /* 0x082fe20007fbe0ff */
[----:B------:R1:W2:Y:S01]  /*154c0*/  @P2 LDG.E.U16 R80, desc[UR8][R42.64] ;  /* 0x000000082a502981 */ /* 0x0002a2000c1e1500 */
[-C--:B------:R-:W-:Y:S02]  /*154d0*/  IADD3 R34, P6, PT, R92, R138.reuse, RZ ;  /* 0x0000008a5c227210 */ /* 0x080fe40007fde0ff */
[-C--:B------:R-:W-:Y:S01]  /*154e0*/  LEA.HI.X.SX32 R31, R106, R139.reuse, 0x1, P5 ;  /* 0x0000008b6a1f7211 */ /* 0x080fe200028f0eff */
[----:B------:R-:W0:Y:S01]  /*154f0*/  LDC R113, c[0x0][0x3d8] ;  /* 0x0000f600ff717b82 */ /* 0x000e220000000800 */
[----:B------:R-:W-:Y:S01]  /*15500*/  LEA.HI.X.SX32 R35, R108, R139, 0x1, P6 ;  /* 0x0000008b6c237211 */ /* 0x000fe200030f0eff */
[----:B------:R-:W-:Y:S01]  /*15510*/  IMAD R112, R112, 0x4f, RZ ;  /* 0x0000004f70707824 */ /* 0x000fe200078e02ff */
[-C--:B------:R-:W-:Y:S01]  /*15520*/  IADD3 R36, P5, PT, R93, R138.reuse, RZ ;  /* 0x0000008a5d247210 */ /* 0x080fe20007fbe0ff */
[----:B------:R-:W-:Y:S01]  /*15530*/  IMAD R114, R114, 0x5f, RZ ;  /* 0x0000005f72727824 */ /* 0x000fe200078e02ff */
[----:B------:R-:W-:-:S02]  /*15540*/  IADD3 R40, P6, PT, R95, R138, RZ ;  /* 0x0000008a5f287210 */ /* 0x000fc40007fde0ff */
[----:B------:R-:W-:Y:S01]  /*15550*/  PRMT R0, RZ, 0x7610, R0 ;  /* 0x00007610ff007816 */ /* 0x000fe20000000000 */
[----:B------:R-:W0:Y:S01]  /*15560*/  LDC R116, c[0x0][0x3d8] ;  /* 0x0000f600ff747b82 */ /* 0x000e220000000800 */
[-C--:B------:R-:W-:Y:S01]  /*15570*/  LEA.HI.X.SX32 R37, R109, R139.reuse, 0x1, P5 ;  /* 0x0000008b6d257211 */ /* 0x080fe200028f0eff */
[----:B------:R-:W-:Y:S01]  /*15580*/  IMAD R104, R104, 0xf, RZ ;  /* 0x0000000f68687824 */ /* 0x000fe200078e02ff */
[-C--:B------:R-:W-:Y:S01]  /*15590*/  LEA.HI.X.SX32 R41, R111, R139.reuse, 0x1, P6 ;  /* 0x0000008b6f297211 */ /* 0x080fe200030f0eff */
[----:B------:R0:W2:Y:S01]  /*155a0*/  @P2 LDG.E.U16 R85, desc[UR8][R52.64] ;  /* 0x0000000834552981 */ /* 0x0000a2000c1e1500 */
[-C--:B-1----:R-:W-:Y:S02]  /*155b0*/  IADD3 R42, P5, PT, R96, R138.reuse, RZ ;  /* 0x0000008a602a7210 */ /* 0x082fe40007fbe0ff */
[-C--:B------:R-:W-:Y:S01]  /*155c0*/  IADD3 R46, P6, PT, R98, R138.reuse, RZ ;  /* 0x0000008a622e7210 */ /* 0x080fe20007fde0ff */
[----:B------:R1:W2:Y:S01]  /*155d0*/  @P2 LDG.E.U16 R83, desc[UR8][R48.64] ;  /* 0x0000000830532981 */ /* 0x0002a2000c1e1500 */
[----:B------:R-:W0:Y:S01]  /*155e0*/  LDC R124, c[0x0][0x3d8] ;  /* 0x0000f600ff7c7b82 */ /* 0x000e220000000800 */
[----:B------:R-:W-:Y:S01]  /*155f0*/  IMAD R115, R115, 0x67, RZ ;  /* 0x0000006773737824 */ /* 0x000fe200078e02ff */
[-C--:B------:R-:W-:Y:S01]  /*15600*/  IADD3 R26, P4, PT, R26, R138.reuse, RZ ;  /* 0x0000008a1a1a7210 */ /* 0x080fe20007f9e0ff */
[----:B0-----:R-:W-:Y:S01]  /*15610*/  IMAD R119, R119, 0x77, RZ ;  /* 0x0000007777777824 */ /* 0x001fe200078e02ff */
[-C--:B------:R-:W-:Y:S01]  /*15620*/  LEA.HI.X.SX32 R43, R112, R139.reuse, 0x1, P5 ;  /* 0x0000008b702b7211 */ /* 0x080fe200028f0eff */
[----:B------:R-:W-:Y:S01]  /*15630*/  IMAD R118, R118, 0x11e, RZ ;  /* 0x0000011e76767824 */ /* 0x000fe200078e02ff */
[-C--:B------:R-:W-:Y:S01]  /*15640*/  LEA.HI.X.SX32 R47, R114, R139.reuse, 0x1, P6 ;  /* 0x0000008b722f7211 */ /* 0x080fe200030f0eff */
[----:B------:R-:W2:Y:S01]  /*15650*/  @P2 LDG.E.U16 R68, desc[UR8][R66.64] ;  /* 0x0000000842442981 */ /* 0x000ea2000c1e1500 */
[-C--:B------:R-:W-:Y:S01]  /*15660*/  IADD3 R52, P6, PT, R101, R138.reuse, RZ ;  /* 0x0000008a65347210 */ /* 0x080fe20007fde0ff */
[----:B------:R-:W-:Y:S01]  /*15670*/  IMAD R151, R163, 0x1de, RZ ;  /* 0x000001dea3977824 */ /* 0x000fe200078e02ff */
[----:B-1----:R-:W-:Y:S01]  /*15680*/  IADD3 R48, P5, PT, R99, R138, RZ ;  /* 0x0000008a63307210 */ /* 0x002fe20007fbe0ff */
[----:B------:R-:W2:Y:S01]  /*15690*/  @P2 LDG.E.U16 R0, desc[UR8][R64.64] ;  /* 0x0000000840002981 */ /* 0x000ea2000c1e1500 */
[----:B------:R-:W-:Y:S01]  /*156a0*/  IMAD R163, R27, 0x1fe, RZ ;  /* 0x000001fe1ba37824 */ /* 0x000fe200078e02ff */
[-C--:B------:R-:W-:Y:S01]  /*156b0*/  LEA.HI.X.SX32 R27, R104, R139.reuse, 0x1, P4 ;  /* 0x0000008b681b7211 */ /* 0x080fe200020f0eff */
[----:B------:R-:W-:Y:S01]  /*156c0*/  IMAD R107, R107, 0x27, RZ ;  /* 0x000000276b6b7824 */ /* 0x000fe200078e02ff */
[----:B------:R0:W2:Y:S01]  /*156d0*/  @P2 LDG.E.U16 R75, desc[UR8][R32.64] ;  /* 0x00000008204b2981 */ /* 0x0000a2000c1e1500 */
[----:B------:R-:W-:Y:S01]  /*156e0*/  IMAD R121, R121, 0x7f, RZ ;  /* 0x0000007f79797824 */ /* 0x000fe200078e02ff */
[-C--:B------:R-:W-:Y:S01]  /*156f0*/  LEA.HI.X.SX32 R49, R115, R139.reuse, 0x1, P5 ;  /* 0x0000008b73317211 */ /* 0x080fe200028f0eff */
[----:B------:R-:W-:Y:S01]  /*15700*/  IMAD R120, R120, 0x12e, RZ ;  /* 0x0000012e78787824 */ /* 0x000fe200078e02ff */
[----:B------:R1:W2:Y:S01]  /*15710*/  @P2 LDG.E.U16 R88, desc[UR8][R58.64] ;  /* 0x000000083a582981 */ /* 0x0002a2000c1e1500 */
[----:B------:R-:W-:Y:S01]  /*15720*/  LEA.HI.X.SX32 R53, R119, R139, 0x1, P6 ;  /* 0x0000008b77357211 */ /* 0x000fe200030f0eff */
[----:B------:R-:W-:-:S02]  /*15730*/  IMAD R125, R125, 0x14e, RZ ;  /* 0x0000014e7d7d7824 */ /* 0x000fc400078e02ff */
[----:B------:R0:W2:Y:S02]  /*15740*/  @P2 LDG.E.U16 R86, desc[UR8][R54.64] ;  /* 0x0000000836562981 */ /* 0x0000a4000c1e1500 */
[-C--:B0-----:R-:W-:Y:S01]  /*15750*/  IADD3 R32, P4, PT, R91, R138.reuse, RZ ;  /* 0x0000008a5b207210 */ /* 0x081fe20007f9e0ff */
[----:B------:R-:W-:Y:S01]  /*15760*/  IMAD R110, R110, 0x3f, RZ ;  /* 0x0000003f6e6e7824 */ /* 0x000fe200078e02ff */
[----:B------:R0:W2:Y:S01]  /*15770*/  @P2 LDG.E.U16 R78, desc[UR8][R38.64] ;  /* 0x00000008264e2981 */ /* 0x0000a2000c1e1500 */
[-C--:B-1----:R-:W-:Y:S01]  /*15780*/  IADD3 R58, P6, PT, R118, R138.reuse, RZ ;  /* 0x0000008a763a7210 */ /* 0x082fe20007fde0ff */
[----:B------:R-:W-:Y:S02]  /*15790*/  IMAD R128, R128, 0x97, RZ ;  /* 0x0000009780807824 */ /* 0x000fe400078e02ff */
[----:B------:R1:W2:Y:S01]  /*157a0*/  @P2 LDG.E.U16 R89, desc[UR8][R60.64] ;  /* 0x000000083c592981 */ /* 0x0002a2000c1e1500 */
[-C--:B------:R-:W-:Y:S02]  /*157b0*/  IADD3 R54, P5, PT, R102, R138.reuse, RZ ;  /* 0x0000008a66367210 */ /* 0x080fe40007fbe0ff */
[-C--:B------:R-:W-:Y:S01]  /*157c0*/  LEA.HI.X.SX32 R33, R107, R139.reuse, 0x1, P4 ;  /* 0x0000008b6b217211 */ /* 0x080fe200020f0eff */
[----:B------:R-:W-:Y:S01]  /*157d0*/  IMAD R127, R127, 0x15e, RZ ;  /* 0x0000015e7f7f7824 */ /* 0x000fe200078e02ff */
[----:B0-----:R-:W-:Y:S01]  /*157e0*/  IADD3 R38, P4, PT, R94, R138, RZ ;  /* 0x0000008a5e267210 */ /* 0x001fe20007f9e0ff */
[----:B------:R-:W-:Y:S01]  /*157f0*/  IMAD R131, R131, 0x17e, RZ ;  /* 0x0000017e83837824 */ /* 0x000fe200078e02ff */
[-C--:B------:R-:W-:Y:S01]  /*15800*/  LEA.HI.X.SX32 R55, R121, R139.reuse, 0x1, P5 ;  /* 0x0000008b79377211 */ /* 0x080fe200028f0eff */
[----:B------:R0:W2:Y:S01]  /*15810*/  @P2 LDG.E.U16 R81, desc[UR8][R44.64] ;  /* 0x000000082c512981 */ /* 0x0000a2000c1e1500 */
[----:B------:R-:W-:-:S02]  /*15820*/  LEA.HI.X.SX32 R59, R126, R139, 0x1, P6 ;  /* 0x0000008b7e3b7211 */ /* 0x000fc400030f0eff */
[-C--:B-1----:R-:W-:Y:S01]  /*15830*/  IADD3 R60, P5, PT, R120, R138.reuse, RZ ;  /* 0x0000008a783c7210 */ /* 0x082fe20007fbe0ff */
[----:B------:R-:W-:Y:S01]  /*15840*/  IMAD R142, R142, 0xaf, RZ ;  /* 0x000000af8e8e7824 */ /* 0x000fe200078e02ff */
[-C--:B------:R-:W-:Y:S01]  /*15850*/  IADD3 R64, P6, PT, R125, R138.reuse, RZ ;  /* 0x0000008a7d407210 */ /* 0x080fe20007fde0ff */
[----:B------:R-:W-:Y:S01]  /*15860*/  IMAD R113, R113, 0x57, RZ ;  /* 0x0000005771717824 */ /* 0x000fe200078e02ff */
[-C--:B------:R-:W-:Y:S01]  /*15870*/  LEA.HI.X.SX32 R39, R110, R139.reuse, 0x1, P4 ;  /* 0x0000008b6e277211 */ /* 0x080fe200020f0eff */
[----:B------:R-:W-:Y:S01]  /*15880*/  IMAD R146, R146, 0xbf, RZ ;  /* 0x000000bf92927824 */ /* 0x000fe200078e02ff */
[-C--:B------:R-:W-:Y:S01]  /*15890*/  LEA.HI.X.SX32 R61, R128, R139.reuse, 0x1, P5 ;  /* 0x0000008b803d7211 */ /* 0x080fe200028f0eff */
[----:B------:R-:W-:Y:S01]  /*158a0*/  IMAD R141, R141, 0x18e, RZ ;  /* 0x0000018e8d8d7824 */ /* 0x000fe200078e02ff */
[----:B0-----:R-:W-:Y:S01]  /*158b0*/  IADD3 R44, P4, PT, R97, R138, RZ ;  /* 0x0000008a612c7210 */ /* 0x001fe20007f9e0ff */
[----:B------:R0:W2:Y:S01]  /*158c0*/  @P2 LDG.E.U16 R84, desc[UR8][R50.64] ;  /* 0x0000000832542981 */ /* 0x0000a2000c1e1500 */
[----:B------:R-:W-:-:S02]  /*158d0*/  LEA.HI.X.SX32 R65, R132, R139, 0x1, P6 ;  /* 0x0000008b84417211 */ /* 0x000fc400030f0eff */
[-C--:B------:R-:W-:Y:S01]  /*158e0*/  IADD3 R66, P5, PT, R127, R138.reuse, RZ ;  /* 0x0000008a7f427210 */ /* 0x080fe20007fbe0ff */
[----:B------:R-:W-:Y:S01]  /*158f0*/  IMAD R116, R116, 0x10e, RZ ;  /* 0x0000010e74747824 */ /* 0x000fe200078e02ff */
[-C--:B------:R-:W-:Y:S01]  /*15900*/  IADD3 R134, P6, PT, R131, R138.reuse, RZ ;  /* 0x0000008a83867210 */ /* 0x080fe20007fde0ff */
[----:B------:R-:W1:Y:S01]  /*15910*/  LDC R132, c[0x0][0x3d8] ;  /* 0x0000f600ff847b82 */ /* 0x000e620000000800 */
[-C--:B------:R-:W-:Y:S01]  /*15920*/  LEA.HI.X.SX32 R45, R113, R139.reuse, 0x1, P4 ;  /* 0x0000008b712d7211 */ /* 0x080fe200020f0eff */
[----:B------:R0:W2:Y:S01]  /*15930*/  @P2 LDG.E.U16 R87, desc[UR8][R56.64] ;  /* 0x0000000838572981 */ /* 0x0000a2000c1e1500 */
[-C--:B------:R-:W-:Y:S02]  /*15940*/  LEA.HI.X.SX32 R67, R142, R139.reuse, 0x1, P5 ;  /* 0x0000008b8e437211 */ /* 0x080fe400028f0eff */
[-C--:B0-----:R-:W-:Y:S01]  /*15950*/  IADD3 R50, P4, PT, R100, R138.reuse, RZ ;  /* 0x0000008a64327210 */ /* 0x081fe20007f9e0ff */
[----:B------:R-:W-:Y:S01]  /*15960*/  IMAD R122, R122, 0x13e, RZ ;  /* 0x0000013e7a7a7824 */ /* 0x000fe200078e02ff */
[-C--:B------:R-:W-:Y:S01]  /*15970*/  LEA.HI.X.SX32 R135, R146, R139.reuse, 0x1, P6 ;  /* 0x0000008b92877211 */ /* 0x080fe200030f0eff */
[----:B------:R0:W2:Y:S01]  /*15980*/  @P2 LDG.E.U16 R90, desc[UR8][R62.64] ;  /* 0x000000083e5a2981 */ /* 0x0000a2000c1e1500 */
[-C--:B------:R-:W-:Y:S01]  /*15990*/  IADD3 R2, P5, PT, R141, R138.reuse, RZ ;  /* 0x0000008a8d027210 */ /* 0x080fe20007fbe0ff */
[----:B------:R-:W1:Y:S01]  /*159a0*/  LDC R146, c[0x0][0x3d8] ;  /* 0x0000f600ff927b82 */ /* 0x000e620000000800 */
[----:B------:R-:W-:Y:S01]  /*159b0*/  IMAD R124, R124, 0x87, RZ ;  /* 0x000000877c7c7824 */ /* 0x000fe200078e02ff */
[----:B------:R-:W-:Y:S01]  /*159c0*/  LEA.HI.X.SX32 R51, R117, R139, 0x1, P4 ;  /* 0x0000008b75337211 */ /* 0x000fe200020f0eff */
[----:B------:R0:W-:Y:S01]  /*159d0*/  STL.64 [R1+0x680], R24 ;  /* 0x0006801801007387 */ /* 0x0001e20000100a00 */
[----:B------:R-:W-:-:S04]  /*159e0*/  IADD3 R56, P4, PT, R116, R138, RZ ;  /* 0x0000008a74387210 */ /* 0x000fc80007f9e0ff */
[----:B------:R-:W1:Y:S01]  /*159f0*/  LDC R141, c[0x0][0x3d8] ;  /* 0x0000f600ff8d7b82 */ /* 0x000e620000000800 */
[----:B------:R1:W-:Y:S01]  /*15a00*/  STL.64 [R1+0x650], R26 ;  /* 0x0006501a01007387 */ /* 0x0003e20000100a00 */
[----:B------:R-:W-:Y:S01]  /*15a10*/  IMAD R130, R130, 0x9f, RZ ;  /* 0x0000009f82827824 */ /* 0x000fe200078e02ff */
[----:B------:R-:W-:Y:S02]  /*15a20*/  LEA.HI.X.SX32 R57, R124, R139, 0x1, P4 ;  /* 0x0000008b7c397211 */ /* 0x000fe400020f0eff */
[----:B------:R1:W-:Y:S01]  /*15a30*/  STL.64 [R1+0x620], R28 ;  /* 0x0006201c01007387 */ /* 0x0003e20000100a00 */
[----:B------:R-:W-:Y:S01]  /*15a40*/  IMAD R129, R129, 0x16e, RZ ;  /* 0x0000016e81817824 */ /* 0x000fe200078e02ff */
[----:B0-----:R-:W-:Y:S02]  /*15a50*/  IADD3 R62, P4, PT, R122, R138, RZ ;  /* 0x0000008a7a3e7210 */ /* 0x001fe40007f9e0ff */
[----:B------:R0:W-:Y:S04]  /*15a60*/  STL.64 [R1+0x5f0], R30 ;  /* 0x0005f01e01007387 */ /* 0x0001e80000100a00 */
[----:B------:R0:W-:Y:S01]  /*15a70*/  STL.64 [R1+0x5b8], R32 ;  /* 0x0005b82001007387 */ /* 0x0001e20000100a00 */
[----:B------:R-:W-:-:S03]  /*15a80*/  IMAD R144, R144, 0xb7, RZ ;  /* 0x000000b790907824 */ /* 0x000fc600078e02ff */
[----:B------:R0:W-:Y:S01]  /*15a90*/  STL.64 [R1+0x580], R34 ;  /* 0x0005802201007387 */ /* 0x0001e20000100a00 */
[----:B------:R-:W-:-:S03]  /*15aa0*/  LEA.HI.X.SX32 R63, R130, R139, 0x1, P4 ;  /* 0x0000008b823f7211 */ /* 0x000fc600020f0eff */
[----:B------:R0:W-:Y:S01]  /*15ab0*/  STL.64 [R1+0x548], R36 ;  /* 0x0005482401007387 */ /* 0x0001e20000100a00 */
[----:B------:R-:W-:Y:S01]  /*15ac0*/  IMAD R143, R143, 0x19e, RZ ;  /* 0x0000019e8f8f7824 */ /* 0x000fe200078e02ff */
[----:B------:R-:W-:Y:S02]  /*15ad0*/  IADD3 R136, P4, PT, R129, R138, RZ ;  /* 0x0000008a81887210 */ /* 0x000fe40007f9e0ff */
[----:B------:R0:W-:Y:S01]  /*15ae0*/  STL.64 [R1+0x510], R38 ;  /* 0x0005102601007387 */ /* 0x0001e20000100a00 */
[----:B------:R-:W-:-:S03]  /*15af0*/  IMAD R148, R148, 0xc7, RZ ;  /* 0x000000c794947824 */ /* 0x000fc600078e02ff */
[----:B------:R0:W-:Y:S01]  /*15b00*/  STL.64 [R1+0x4d8], R40 ;  /* 0x0004d82801007387 */ /* 0x0001e20000100a00 */
[----:B------:R-:W-:-:S03]  /*15b10*/  IMAD R145, R145, 0x1ae, RZ ;  /* 0x000001ae91917824 */ /* 0x000fc600078e02ff */
[----:B------:R0:W-:Y:S01]  /*15b20*/  STL.64 [R1+0x4a0], R42 ;  /* 0x0004a02a01007387 */ /* 0x0001e20000100a00 */
[----:B------:R-:W-:-:S03]  /*15b30*/  IMAD R147, R147, 0x1be, RZ ;  /* 0x000001be93937824 */ /* 0x000fc600078e02ff */
[----:B------:R0:W-:Y:S01]  /*15b40*/  STL.64 [R1+0x468], R44 ;  /* 0x0004682c01007387 */ /* 0x0001e20000100a00 */
[----:B------:R-:W-:Y:S01]  /*15b50*/  IMAD R150, R150, 0xcf, RZ ;  /* 0x000000cf96967824 */ /* 0x000fe200078e02ff */
[----:B------:R-:W-:Y:S02]  /*15b60*/  LEA.HI.X.SX32 R137, R144, R139, 0x1, P4 ;  /* 0x0000008b90897211 */ /* 0x000fe400020f0eff */
[----:B------:R0:W-:Y:S01]  /*15b70*/  STL.64 [R1+0x430], R46 ;  /* 0x0004302e01007387 */ /* 0x0001e20000100a00 */
[----:B------:R-:W-:Y:S01]  /*15b80*/  IMAD R158, R158, 0xd7, RZ ;  /* 0x000000d79e9e7824 */ /* 0x000fe200078e02ff */
[-C--:B------:R-:W-:Y:S02]  /*15b90*/  IADD3 R142, P4, PT, R143, R138.reuse, RZ ;  /* 0x0000008a8f8e7210 */ /* 0x080fe40007f9e0ff */
[----:B------:R0:W-:Y:S01]  /*15ba0*/  STL.64 [R1+0x3f8], R48 ;  /* 0x0003f83001007387 */ /* 0x0001e20000100a00 */
[----:B------:R-:W-:Y:S01]  /*15bb0*/  IMAD R162, R162, 0xdf, RZ ;  /* 0x000000dfa2a27824 */ /* 0x000fe200078e02ff */
[----:B------:R-:W-:-:S02]  /*15bc0*/  IADD3 R144, P6, PT, R145, R138, RZ ;  /* 0x0000008a91907210 */ /* 0x000fc40007fde0ff */
[----:B------:R0:W-:Y:S01]  /*15bd0*/  STL.64 [R1+0x3c0], R50 ;  /* 0x0003c03201007387 */ /* 0x0001e20000100a00 */
[----:B------:R-:W-:-:S03]  /*15be0*/  LEA.HI.X.SX32 R3, R148, R139, 0x1, P5 ;  /* 0x0000008b94037211 */ /* 0x000fc600028f0eff */
[----:B------:R0:W-:Y:S01]  /*15bf0*/  STL.64 [R1+0x388], R52 ;  /* 0x0003883401007387 */ /* 0x0001e20000100a00 */
[----:B------:R-:W-:-:S03]  /*15c00*/  IADD3 R130, P5, PT, R147, R138, RZ ;  /* 0x0000008a93827210 */ /* 0x000fc60007fbe0ff */
[----:B------:R0:W-:Y:S01]  /*15c10*/  STL.64 [R1+0x350], R54 ;  /* 0x0003503601007387 */ /* 0x0001e20000100a00 */
[-C--:B------:R-:W-:Y:S01]  /*15c20*/  LEA.HI.X.SX32 R143, R150, R139.reuse, 0x1, P4 ;  /* 0x0000008b968f7211 */ /* 0x080fe200020f0eff */
[----:B-1----:R-:W-:Y:S02]  /*15c30*/  IMAD R132, R132, 0xe7, RZ ;  /* 0x000000e784847824 */ /* 0x002fe400078e02ff */
[----:B------:R1:W-:Y:S01]  /*15c40*/  STL.64 [R1+0x318], R56 ;  /* 0x0003183801007387 */ /* 0x0003e20000100a00 */
[----:B------:R-:W-:Y:S01]  /*15c50*/  IADD3 R128, P4, PT, R149, R138, RZ ;  /* 0x0000008a95807210 */ /* 0x000fe20007f9e0ff */
[----:B------:R-:W-:Y:S02]  /*15c60*/  IMAD R146, R146, 0xef, RZ ;  /* 0x000000ef92927824 */ /* 0x000fe400078e02ff */
[----:B------:R0:W-:Y:S01]  /*15c70*/  STL.64 [R1+0x2e0], R58 ;  /* 0x0002e03a01007387 */ /* 0x0001e20000100a00 */
[----:B------:R-:W-:Y:S01]  /*15c80*/  LEA.HI.X.SX32 R145, R158, R139, 0x1, P6 ;  /* 0x0000008b9e917211 */ /* 0x000fe200030f0eff */
[----:B------:R-:W-:-:S02]  /*15c90*/  IMAD R141, R141, 0xf7, RZ ;  /* 0x000000f78d8d7824 */ /* 0x000fc400078e02ff */
[----:B------:R0:W-:Y:S01]  /*15ca0*/  STL.64 [R1+0x2a8], R60 ;  /* 0x0002a83c01007387 */ /* 0x0001e20000100a00 */
[-C--:B------:R-:W-:Y:S02]  /*15cb0*/  IADD3 R126, P6, PT, R151, R138.reuse, RZ ;  /* 0x0000008a977e7210 */ /* 0x080fe40007fde0ff */
[----:B------:R-:W-:Y:S01]  /*15cc0*/  LEA.HI.X.SX32 R131, R162, R139, 0x1, P5 ;  /* 0x0000008ba2837211 */ /* 0x000fe200028f0eff */
[----:B------:R0:W-:Y:S01]  /*15cd0*/  STL.64 [R1+0x270], R62 ;  /* 0x0002703e01007387 */ /* 0x0001e20000100a00 */
[----:B------:R-:W-:-:S03]  /*15ce0*/  IADD3 R124, P5, PT, R159, R138, RZ ;  /* 0x0000008a9f7c7210 */ /* 0x000fc60007fbe0ff */
[----:B------:R0:W-:Y:S01]  /*15cf0*/  STL.64 [R1+0x238], R64 ;  /* 0x0002384001007387 */ /* 0x0001e20000100a00 */
[-C--:B------:R-:W-:Y:S02]  /*15d00*/  LEA.HI.X.SX32 R129, R132, R139.reuse, 0x1, P4 ;  /* 0x0000008b84817211 */ /* 0x080fe400020f0eff */
[-C--:B------:R-:W-:Y:S01]  /*15d10*/  LEA.HI.X.SX32 R127, R146, R139.reuse, 0x1, P6 ;  /* 0x0000008b927f7211 */ /* 0x080fe200030f0eff */
[----:B------:R0:W-:Y:S01]  /*15d20*/  STL.64 [R1+0x200], R66 ;  /* 0x0002004201007387 */ /* 0x0001e20000100a00 */
[----:B------:R-:W-:Y:S01]  /*15d30*/  PRMT R95, RZ, 0x7610, R95 ;  /* 0x00007610ff5f7816 */ /* 0x000fe2000000005f */
[----:B------:R-:W0:Y:S02]  /*15d40*/  LDC R132, c[0x0][0x3d8] ;  /* 0x0000f600ff847b82 */ /* 0x000e240000000800 */
[----:B------:R-:W-:Y:S01]  /*15d50*/  STL.64 [R1+0x1c8], R136 ;  /* 0x0001c88801007387 */ /* 0x000fe20000100a00 */
[----:B------:R-:W-:-:S03]  /*15d60*/  LEA.HI.X.SX32 R125, R141, R139, 0x1, P5 ;  /* 0x0000008b8d7d7211 */ /* 0x000fc600028f0eff */
[----:B------:R-:W-:Y:S04]  /*15d70*/  STL.64 [R1+0x190], R134 ;  /* 0x0001908601007387 */ /* 0x000fe80000100a00 */
[----:B------:R-:W-:Y:S04]  /*15d80*/  STL.64 [R1+0x158], R2 ;  /* 0x0001580201007387 */ /* 0x000fe80000100a00 */
[----:B------:R-:W-:Y:S04]  /*15d90*/  STL.64 [R1+0x120], R142 ;  /* 0x0001208e01007387 */ /* 0x000fe80000100a00 */
[----:B------:R-:W-:Y:S01]  /*15da0*/  STL.64 [R1+0xe8], R144 ;  /* 0x0000e89001007387 */ /* 0x000fe20000100a00 */
[----:B------:R-:W-:-:S03]  /*15db0*/  PRMT R94, RZ, 0x7610, R94 ;  /* 0x00007610ff5e7816 */ /* 0x000fc6000000005e */
[----:B------:R-:W-:Y:S04]  /*15dc0*/  STL.64 [R1+0xb0], R130 ;  /* 0x0000b08201007387 */ /* 0x000fe80000100a00 */
[----:B------:R-:W-:Y:S04]  /*15dd0*/  STL.64 [R1+0x78], R128 ;  /* 0x0000788001007387 */ /* 0x000fe80000100a00 */
[----:B------:R-:W-:Y:S04]  /*15de0*/  STL.64 [R1+0x40], R126 ;  /* 0x0000407e01007387 */ /* 0x000fe80000100a00 */
[----:B------:R-:W-:Y:S04]  /*15df0*/  STL.64 [R1+0x8], R124 ;  /* 0x0000087c01007387 */ /* 0x000fe80000100a00 */
[----:B------:R-:W3:Y:S01]  /*15e00*/  @P2 LDG.E.U16 R95, desc[UR8][R24.64] ;  /* 0x00000008185f2981 */ /* 0x000ee2000c1e1500 */
[----:B------:R-:W-:-:S03]  /*15e10*/  PRMT R93, RZ, 0x7610, R93 ;  /* 0x00007610ff5d7816 */ /* 0x000fc6000000005d */
[----:B------:R-:W3:Y:S01]  /*15e20*/  @P2 LDG.E.U16 R94, desc[UR8][R26.64] ;  /* 0x000000081a5e2981 */ /* 0x000ee2000c1e1500 */
[----:B------:R-:W-:-:S03]  /*15e30*/  PRMT R92, RZ, 0x7610, R92 ;  /* 0x00007610ff5c7816 */ /* 0x000fc6000000005c */
[----:B------:R-:W3:Y:S04]  /*15e40*/  @P2 LDG.E.U16 R93, desc[UR8][R28.64] ;  /* 0x000000081c5d2981 */ /* 0x000ee8000c1e1500 */
[----:B------:R-:W3:Y:S04]  /*15e50*/  LDL.LU.64 R24, [R1+0x1020] ;  /* 0x0010200001187983 */ /* 0x000ee80000300a00 */
[----:B------:R-:W3:Y:S04]  /*15e60*/  LDL.LU.64 R26, [R1+0x1018] ;  /* 0x00101800011a7983 */ /* 0x000ee80000300a00 */
[----:B------:R-:W3:Y:S01]  /*15e70*/  LDL.LU.64 R28, [R1+0x1010] ;  /* 0x00101000011c7983 */ /* 0x000ee20000300a00 */
[----:B------:R-:W-:-:S03]  /*15e80*/  PRMT R91, RZ, 0x7610, R91 ;  /* 0x00007610ff5b7816 */ /* 0x000fc6000000005b */
[----:B------:R-:W3:Y:S01]  /*15e90*/  @P2 LDG.E.U16 R92, desc[UR8][R30.64] ;  /* 0x000000081e5c2981 */ /* 0x000ee2000c1e1500 */
[----:B------:R-:W-:-:S03]  /*15ea0*/  PRMT R118, RZ, 0x7610, R118 ;  /* 0x00007610ff767816 */ /* 0x000fc60000000076 */
[----:B------:R-:W3:Y:S01]  /*15eb0*/  @P2 LDG.E.U16 R91, desc[UR8][R32.64] ;  /* 0x00000008205b2981 */ /* 0x000ee2000c1e1500 */
[----:B------:R-:W-:-:S03]  /*15ec0*/  PRMT R117, RZ, 0x7610, R117 ;  /* 0x00007610ff757816 */ /* 0x000fc60000000075 */
[----:B------:R-:W3:Y:S04]  /*15ed0*/  @P2 LDG.E.U16 R118, desc[UR8][R34.64] ;  /* 0x0000000822762981 */ /* 0x000ee8000c1e1500 */
[----:B0-----:R-:W3:Y:S04]  /*15ee0*/  LDL.LU.64 R30, [R1+0x1008] ;  /* 0x00100800011e7983 */ /* 0x001ee80000300a00 */
        /* <DEDUP_REMOVED lines=36> */
[----:B-1----:R-:W3:Y:S04]  /*16130*/  LDL.LU.64 R56, [R1+0xfa0] ;  /* 0x000fa00001387983 */ /* 0x002ee80000300a00 */
        /* <DEDUP_REMOVED lines=9> */
[----:B------:R-:W3:Y:S04]  /*161d0*/  LDL.LU.64 R64, [R1+0xf80] ;  /* 0x000f800001407983 */ /* 0x000ee80000300a00 */
[----:B------:R-:W3:Y:S04]  /*161e0*/  @P2 LDG.E.U16 R102, desc[UR8][R66.64] ;  /* 0x0000000842662981 */ /* 0x000ee8000c1e1500 */
[----:B------:R-:W3:Y:S01]  /*161f0*/  LDL.LU.64 R66, [R1+0xf78] ;  /* 0x000f780001427983 */ /* 0x000ee20000300a00 */
[----:B------:R-:W-:Y:S01]  /*16200*/  IMAD R132, R132, 0xff, RZ ;  /* 0x000000ff84847824 */ /* 0x000fe200078e02ff */
[----:B------:R-:W-:-:S02]  /*16210*/  IADD3 R150, P4, PT, R163, R138, RZ ;  /* 0x0000008aa3967210 */ /* 0x000fc40007f9e0ff */
        /* <DEDUP_REMOVED lines=15> */
[----:B------:R-:W-:Y:S01]  /*16310*/  LEA.HI.X.SX32 R151, R132, R139, 0x1, P4 ;  /* 0x0000008b84977211 */ /* 0x000fe200020f0eff */
[----:B------:R-:W3:Y:S04]  /*16320*/  @P2 LDG.E.U16 R98, desc[UR8][R142.64] ;  /* 0x000000088e622981 */ /* 0x000ee8000c1e1500 */
[----:B------:R-:W3:Y:S04]  /*16330*/  @P2 LDG.E.U16 R97, desc[UR8][R144.64] ;  /* 0x0000000890612981 */ /* 0x000ee8000c1e1500 */
[----:B------:R-:W3:Y:S04]  /*16340*/  @P2 LDG.E.U16 R96, desc[UR8][R130.64] ;  /* 0x0000000882602981 */ /* 0x000ee8000c1e1500 */
[----:B------:R-:W3:Y:S04]  /*16350*/  @P2 LDG.E.U16 R122, desc[UR8][R128.64] ;  /* 0x00000008807a2981 */ /* 0x000ee8000c1e1500 */
[----:B------:R-:W3:Y:S04]  /*16360*/  @P2 LDG.E.U16 R121, desc[UR8][R126.64] ;  /* 0x000000087e792981 */ /* 0x000ee8000c1e1500 */
[----:B------:R-:W3:Y:S04]  /*16370*/  @P2 LDG.E.U16 R120, desc[UR8][R124.64] ;  /* 0x000000087c782981 */ /* 0x000ee8000c1e1500 */
[----:B------:R-:W3:Y:S04]  /*16380*/  @P2 LDG.E.U16 R119, desc[UR8][R150.64] ;  /* 0x0000000896772981 */ /* 0x000ee8000c1e1500 */
[----:B--2---:R0:W-:Y:S04]  /*16390*/  STS.U16 [R123+UR4+0x2b00], R69 ;  /* 0x002b00457b007988 */ /* 0x0041e80008000404 */
[----:B------:R-:W-:Y:S04]  /*163a0*/  STS.U16 [R123+UR4+0x2300], R71 ;  /* 0x002300477b007988 */ /* 0x000fe80008000404 */
[----:B------:R1:W-:Y:S01]  /*163b0*/  STS.U16 [R123+UR4+0x2f00], R68 ;  /* 0x002f00447b007988 */ /* 0x0003e20008000404 */
[----:B0-----:R-:W1:Y:S03]  /*163c0*/  LDC R69, c[0x0][0x3a8] ;  /* 0x0000ea00ff457b82 */ /* 0x001e660000000800 */
[----:B------:R0:W-:Y:S04]  /*163d0*/  STS.U16 [R123+UR4+0x3300], R0 ;  /* 0x003300007b007988 */ /* 0x0001e80008000404 */
[----:B------:R2:W-:Y:S04]  /*163e0*/  STS.U16 [R123+UR4+0x2700], R70 ;  /* 0x002700467b007988 */ /* 0x0005e80008000404 */
[----:B------:R0:W5:Y:S04]  /*163f0*/  LDL.LU.64 R136, [R1+0xf70] ;  /* 0x000f700001887983 */ /* 0x0001680000300a00 */
[----:B------:R0:W5:Y:S04]  /*16400*/  LDL.LU.64 R134, [R1+0xf68] ;  /* 0x000f680001867983 */ /* 0x0001680000300a00 */
[----:B------:R0:W5:Y:S01]  /*16410*/  LDL.LU.64 R2, [R1+0xf60] ;  /* 0x000f600001027983 */ /* 0x0001620000300a00 */
[-C--:B-1----:R-:W-:Y:S01]  /*16420*/  FMUL R68, R4, R69.reuse ;  /* 0x0000004504447220 */ /* 0x082fe20000400000 */
[-C--:B------:R-:W-:Y:S01]  /*16430*/  FMUL R71, R5, R69.reuse ;  /* 0x0000004505477220 */ /* 0x080fe20000400000 */
[-C--:B0-----:R-:W-:Y:S01]  /*16440*/  FMUL R0, R6, R69.reuse ;  /* 0x0000004506007220 */ /* 0x081fe20000400000 */
[----:B--2---:R-:W-:-:S04]  /*16450*/  FMUL R70, R7, R69 ;  /* 0x0000004507467220 */ /* 0x004fc80000400000 */
[----:B------:R-:W-:Y:S01]  /*16460*/  FMNMX3 R0, R68, R71, R0, !PT ;  /* 0x0000004744007276 */ /* 0x000fe20007800000 */
[----:B------:R-:W-:-:S05]  /*16470*/  FMUL R68, R8, R69 ;  /* 0x0000004508447220 */ /* 0x000fca0000400000 */
[----:B------:R-:W-:Y:S01]  /*16480*/  FMNMX3 R0, R0, R70, R68, !PT ;  /* 0x0000004600007276 */ /* 0x000fe20007800044 */
[-C--:B------:R-:W-:Y:S01]  /*16490*/  FMUL R70, R9, R69.reuse ;  /* 0x0000004509467220 */ /* 0x080fe20000400000 */
        /* <DEDUP_REMOVED lines=17> */
[-C--:B----4-:R-:W-:Y:S01]  /*165b0*/  FMUL R70, R21, R69.reuse ;  /* 0x0000004515467220 */ /* 0x090fe20000400000 */
[----:B------:R-:W-:-:S05]  /*165c0*/  FMUL R68, R22, R69 ;  /* 0x0000004516447220 */ /* 0x000fca0000400000 */
[----:B------:R-:W-:Y:S01]  /*165d0*/  FMNMX3 R0, R0, R70, R68, !PT ;  /* 0x0000004600007276 */ /* 0x000fe20007800044 */
[-C--:B------:R-:W-:Y:S01]  /*165e0*/  FMUL R70, R23, R69.reuse ;  /* 0x0000004517467220 */ /* 0x080fe20000400000 */
[----:B---3--:R-:W-:-:S05]  /*165f0*/  FMUL R68, R24, R69 ;  /* 0x0000004518447220 */ /* 0x008fca0000400000 */
        /* <DEDUP_REMOVED lines=64> */
[----:B------:R-:W-:-:S05]  /*16a00*/  FMUL R68, R67, R69 ;  /* 0x0000004543447220 */ /* 0x000fca0000400000 */
[----:B------:R-:W-:-:S05]  /*16a10*/  FMNMX R132, R68, R132, !PT ;  /* 0x0000008444847209 */ /* 0x000fca0007800000 */
[----:B------:R-:W0:Y:S04]  /*16a20*/  SHFL.BFLY PT, R68, R132, 0x10, 0x1f ;  /* 0x0e001f0084447f89 */ /* 0x000e2800000e0000 */
[----:B------:R1:W-:Y:S01]  /*16a30*/  STS.U16 [R123+UR4+0x3b00], R89 ;  /* 0x003b00597b007988 */ /* 0x0003e20008000404 */
[----:B0-----:R-:W-:-:S05]  /*16a40*/  FMNMX3 R132, R132, -INF , R68, !PT ;  /* 0xff80000084847876 */ /* 0x001fca0007800044 */
[-CC-:B------:R-:W-:Y:S01]  /*16a50*/  FFMA R4, R4, R69.reuse, -R132.reuse ;  /* 0x0000004504047223 */ /* 0x180fe20000000884 */
[-CC-:B------:R-:W-:Y:S01]  /*16a60*/  FFMA R5, R5, R69.reuse, -R132.reuse ;  /* 0x0000004505057223 */ /* 0x180fe20000000884 */
[-CC-:B------:R-:W-:Y:S02]  /*16a70*/  FFMA R6, R6, R69.reuse, -R132.reuse ;  /* 0x0000004506067223 */ /* 0x180fe40000000884 */
[----:B------:R-:W-:Y:S01]  /*16a80*/  FMUL R4, R4, 1.4426950216293334961 ;  /* 0x3fb8aa3b04047820 */ /* 0x000fe20000400000 */
[----:B------:R-:W-:Y:S01]  /*16a90*/  FMUL R5, R5, 1.4426950216293334961 ;  /* 0x3fb8aa3b05057820 */ /* 0x000fe20000400000 */
[----:B------:R-:W-:Y:S01]  /*16aa0*/  FMUL R6, R6, 1.4426950216293334961 ;  /* 0x3fb8aa3b06067820 */ /* 0x000fe20000400000 */
[-CC-:B------:R-:W-:Y:S01]  /*16ab0*/  FFMA R7, R7, R69.reuse, -R132.reuse ;  /* 0x0000004507077223 */ /* 0x180fe20000000884 */
[----:B-1----:R-:W-:Y:S01]  /*16ac0*/  MUFU.EX2 R89, R4 ;  /* 0x0000000400597308 */ /* 0x002fe20000000800 */
[----:B------:R0:W-:Y:S01]  /*16ad0*/  STS.U16 [R123+UR4+0x3f00], R88 ;  /* 0x003f00587b007988 */ /* 0x0001e20008000404 */
[----:B------:R-:W-:Y:S01]  /*16ae0*/  FFMA R8, R8, R69, -R132 ;  /* 0x0000004508087223 */ /* 0x000fe20000000884 */
[----:B------:R-:W-:-:S05]  /*16af0*/  FMUL R7, R7, 1.4426950216293334961 ;  /* 0x3fb8aa3b07077820 */ /* 0x000fca0000400000 */
[----:B------:R-:W1:Y:S01]  /*16b00*/  MUFU.EX2 R4, R5 ;  /* 0x0000000500047308 */ /* 0x000e620000000800 */
[----:B------:R-:W-:Y:S01]  /*16b10*/  FMUL R8, R8, 1.4426950216293334961 ;  /* 0x3fb8aa3b08087820 */ /* 0x000fe20000400000 */
[----:B------:R-:W-:-:S06]  /*16b20*/  FFMA R9, R9, R69, -R132 ;  /* 0x0000004509097223 */ /* 0x000fcc0000000884 */
[----:B0-----:R-:W0:Y:S01]  /*16b30*/  MUFU.EX2 R88, R6 ;  /* 0x0000000600587308 */ /* 0x001e220000000800 */
[----:B------:R2:W-:Y:S01]  /*16b40*/  STS.U16 [R123+UR4+0x4300], R87 ;  /* 0x004300577b007988 */ /* 0x0005e20008000404 */
[----:B------:R-:W-:Y:S01]  /*16b50*/  LOP3.LUT R0, R133, 0x70, RZ, 0x3c, !PT ;  /* 0x0000007085007812 */ /* 0x000fe200078e3cff */
[----:B------:R-:W-:Y:S01]  /*16b60*/  FMUL R9, R9, 1.4426950216293334961 ;  /* 0x3fb8aa3b09097820 */ /* 0x000fe20000400000 */
[----:B------:R-:W-:-:S04]  /*16b70*/  FFMA R10, R10, R69, -R132 ;  /* 0x000000450a0a7223 */ /* 0x000fc80000000884 */
[----:B------:R-:W3:Y:S01]  /*16b80*/  MUFU.EX2 R5, R7 ;  /* 0x0000000700057308 */ /* 0x000ee20000000800 */
[----:B------:R-:W-:Y:S01]  /*16b90*/  STS.U16 [R123+UR4+0x3700], R90 ;  /* 0x0037005a7b007988 */ /* 0x000fe20008000404 */
[----:B------:R-:W-:Y:S01]  /*16ba0*/  FMUL R10, R10, 1.4426950216293334961 ;  /* 0x3fb8aa3b0a0a7820 */ /* 0x000fe20000400000 */
[-CC-:B------:R-:W-:Y:S02]  /*16bb0*/  FFMA R11, R11, R69.reuse, -R132.reuse ;  /* 0x000000450b0b7223 */ /* 0x180fe40000000884 */
[----:B------:R4:W-:Y:S03]  /*16bc0*/  STS.U16 [R123+UR4+0x4700], R86 ;  /* 0x004700567b007988 */ /* 0x0009e60008000404 */
[----:B--2---:R-:W2:Y:S01]  /*16bd0*/  MUFU.EX2 R87, R8 ;  /* 0x0000000800577308 */ /* 0x004ea20000000800 */
[----:B------:R-:W-:Y:S04]  /*16be0*/  STS.U16 [R123+UR4+0x4b00], R85 ;  /* 0x004b00557b007988 */ /* 0x000fe80008000404 */
[----:B------:R-:W-:Y:S03]  /*16bf0*/  STS.U16 [R123+UR4+0x4f00], R84 ;  /* 0x004f00547b007988 */ /* 0x000fe60008000404 */
[----:B------:R-:W0:Y:S01]  /*16c00*/  MUFU.EX2 R6, R9 ;  /* 0x0000000900067308 */ /* 0x000e220000000800 */
        /* <DEDUP_REMOVED lines=43> */
[----:B------:R1:W-:Y:S01]  /*16ec0*/  STS.U16 [R0+UR4+0x7f80], R119 ;  /* 0x007f807700007988 */ /* 0x0003e20008000404 */
[----:B----4-:R-:W4:Y:S01]  /*16ed0*/  MUFU.EX2 R86, R10 ;  /* 0x0000000a00567308 */ /* 0x010f220000000800 */
[----:B------:R-:W-:Y:S01]  /*16ee0*/  FMUL R11, R11, 1.4426950216293334961 ;  /* 0x3fb8aa3b0b0b7820 */ /* 0x000fe20000400000 */
[----:B------:R-:W-:Y:S01]  /*16ef0*/  FFMA R12, R12, R69, -R132 ;  /* 0x000000450c0c7223 */ /* 0x000fe20000000884 */
[----:B-1----:R-:W-:-:S05]  /*16f00*/  FADD R0, R89, R4 ;  /* 0x0000000459007221 */ /* 0x002fca0000000000 */
[----:B------:R-:W1:Y:S01]  /*16f10*/  MUFU.EX2 R7, R11 ;  /* 0x0000000b00077308 */ /* 0x000e620000000800 */
[----:B0-----:R-:W-:Y:S01]  /*16f20*/  FADD R0, R88, R0 ;  /* 0x0000000058007221 */ /* 0x001fe20000000000 */
[----:B------:R-:W-:Y:S01]  /*16f30*/  FMUL R12, R12, 1.4426950216293334961 ;  /* 0x3fb8aa3b0c0c7820 */ /* 0x000fe20000400000 */
[----:B------:R-:W-:Y:S02]  /*16f40*/  FFMA R13, R13, R69, -R132 ;  /* 0x000000450d0d7223 */ /* 0x000fe40000000884 */
[----:B---3--:R-:W-:-:S03]  /*16f50*/  FADD R0, R5, R0 ;  /* 0x0000000005007221 */ /* 0x008fc60000000000 */
[----:B------:R-:W0:Y:S01]  /*16f60*/  MUFU.EX2 R85, R12 ;  /* 0x0000000c00557308 */ /* 0x000e220000000800 */
[----:B------:R-:W-:Y:S01]  /*16f70*/  FMUL R13, R13, 1.4426950216293334961 ;  /* 0x3fb8aa3b0d0d7820 */ /* 0x000fe20000400000 */
[-C--:B------:R-:W-:Y:S01]  /*16f80*/  FFMA R14, R14, R69.reuse, -R132 ;  /* 0x000000450e0e7223 */ /* 0x080fe20000000884 */
[----:B--2---:R-:W-:Y:S01]  /*16f90*/  FADD R0, R87, R0 ;  /* 0x0000000057007221 */ /* 0x004fe20000000000 */
[-C--:B------:R-:W-:Y:S02]  /*16fa0*/  FFMA R15, R15, R69.reuse, -R132 ;  /* 0x000000450f0f7223 */ /* 0x080fe40000000884 */
[----:B------:R-:W-:Y:S01]  /*16fb0*/  FMUL R14, R14, 1.4426950216293334961 ;  /* 0x3fb8aa3b0e0e7820 */ /* 0x000fe20000400000 */
[----:B------:R-:W-:Y:S01]  /*16fc0*/  FADD R0, R6, R0 ;  /* 0x0000000006007221 */ /* 0x000fe20000000000 */
[----:B------:R-:W2:Y:S01]  /*16fd0*/  MUFU.EX2 R8, R13 ;  /* 0x0000000d00087308 */ /* 0x000ea20000000800 */
[----:B------:R-:W-:Y:S01]  /*16fe0*/  FMUL R15, R15, 1.4426950216293334961 ;  /* 0x3fb8aa3b0f0f7820 */ /* 0x000fe20000400000 */
[-C--:B------:R-:W-:Y:S01]  /*16ff0*/  FFMA R16, R16, R69.reuse, -R132 ;  /* 0x0000004510107223 */ /* 0x080fe20000000884 */
[----:B----4-:R-:W-:Y:S01]  /*17000*/  FADD R0, R86, R0 ;  /* 0x0000000056007221 */ /* 0x010fe20000000000 */
[----:B------:R-:W-:-:S04]  /*17010*/  FFMA R17, R17, R69, -R132 ;  /* 0x0000004511117223 */ /* 0x000fc80000000884 */
[----:B------:R-:W3:Y:S01]  /*17020*/  MUFU.EX2 R84, R14 ;  /* 0x0000000e00547308 */ /* 0x000ee20000000800 */
[----:B------:R-:W-:Y:S01]  /*17030*/  FMUL R16, R16, 1.4426950216293334961 ;  /* 0x3fb8aa3b10107820 */ /* 0x000fe20000400000 */
[----:B-1----:R-:W-:Y:S01]  /*17040*/  FADD R0, R7, R0 ;  /* 0x0000000007007221 */ /* 0x002fe20000000000 */
[----:B------:R-:W-:Y:S01]  /*17050*/  FMUL R17, R17, 1.4426950216293334961 ;  /* 0x3fb8aa3b11117820 */ /* 0x000fe20000400000 */
[----:B------:R-:W-:-:S04]  /*17060*/  FFMA R18, R18, R69, -R132 ;  /* 0x0000004512127223 */ /* 0x000fc80000000884 */
[----:B------:R-:W1:Y:S01]  /*17070*/  MUFU.EX2 R9, R15 ;  /* 0x0000000f00097308 */ /* 0x000e620000000800 */
[----:B0-----:R-:W-:Y:S01]  /*17080*/  FADD R0, R85, R0 ;  /* 0x0000000055007221 */ /* 0x001fe20000000000 */
[----:B------:R-:W-:Y:S01]  /*17090*/  FMUL R18, R18, 1.4426950216293334961 ;  /* 0x3fb8aa3b12127820 */ /* 0x000fe20000400000 */
[----:B------:R-:W-:-:S05]  /*170a0*/  FFMA R19, R19, R69, -R132 ;  /* 0x0000004513137223 */ /* 0x000fca0000000884 */
[----:B------:R-:W0:Y:S01]  /*170b0*/  MUFU.EX2 R83, R16 ;  /* 0x0000001000537308 */ /* 0x000e220000000800 */
[----:B--2---:R-:W-:Y:S01]  /*170c0*/  FADD R0, R8, R0 ;  /* 0x0000000008007221 */ /* 0x004fe20000000000 */
[----:B------:R-:W-:Y:S01]  /*170d0*/  FMUL R19, R19, 1.4426950216293334961 ;  /* 0x3fb8aa3b13137820 */ /* 0x000fe20000400000 */
[----:B------:R-:W-:-:S05]  /*170e0*/  FFMA R20, R20, R69, -R132 ;  /* 0x0000004514147223 */ /* 0x000fca0000000884 */
[----:B------:R-:W2:Y:S01]  /*170f0*/  MUFU.EX2 R10, R17 ;  /* 0x00000011000a7308 */ /* 0x000ea20000000800 */
[----:B---3--:R-:W-:Y:S01]  /*17100*/  FADD R0, R84, R0 ;  /* 0x0000000054007221 */ /* 0x008fe20000000000 */
[----:B------:R-:W-:Y:S01]  /*17110*/  FMUL R20, R20, 1.4426950216293334961 ;  /* 0x3fb8aa3b14147820 */ /* 0x000fe20000400000 */
[----:B------:R-:W-:-:S05]  /*17120*/  FFMA R21, R21, R69, -R132 ;  /* 0x0000004515157223 */ /* 0x000fca0000000884 */
[----:B------:R-:W3:Y:S01]  /*17130*/  MUFU.EX2 R82, R18 ;  /* 0x0000001200527308 */ /* 0x000ee20000000800 */
[----:B-1----:R-:W-:Y:S01]  /*17140*/  FADD R0, R9, R0 ;  /* 0x0000000009007221 */ /* 0x002fe20000000000 */
[----:B------:R-:W-:Y:S01]  /*17150*/  FMUL R21, R21, 1.4426950216293334961 ;  /* 0x3fb8aa3b15157820 */ /* 0x000fe20000400000 */
[----:B------:R-:W-:-:S05]  /*17160*/  FFMA R22, R22, R69, -R132 ;  /* 0x0000004516167223 */ /* 0x000fca0000000884 */
        /* <DEDUP_REMOVED lines=10> */
[----:B------:R-:W-:Y:S01]  /*17210*/  FFMA R25, R25, R69, -R132 ;  /* 0x0000004519197223 */ /* 0x000fe20000000884 */
[----:B------:R-:W-:-:S05]  /*17220*/  FMUL R24, R24, 1.4426950216293334961 ;  /* 0x3fb8aa3b18187820 */ /* 0x000fca0000400000 */
[----:B------:R-:W3:Y:S01]  /*17230*/  MUFU.EX2 R80, R22 ;  /* 0x0000001600507308 */ /* 0x000ee20000000800 */
[----:B-1----:R-:W-:Y:S01]  /*17240*/  FADD R0, R11, R0 ;  /* 0x000000000b007221 */ /* 0x002fe20000000000 */
[----:B------:R-:W-:Y:S01]  /*17250*/  FMUL R14, R25, 1.4426950216293334961 ;  /* 0x3fb8aa3b190e7820 */ /* 0x000fe20000400000 */
[----:B------:R-:W-:-:S05]  /*17260*/  FFMA R26, R26, R69, -R132 ;  /* 0x000000451a1a7223 */ /* 0x000fca0000000884 */
[----:B------:R-:W1:Y:S01]  /*17270*/  MUFU.EX2 R13, R23 ;  /* 0x00000017000d7308 */ /* 0x000e620000000800 */
[----:B0-----:R-:W-:Y:S01]  /*17280*/  FADD R0, R81, R0 ;  /* 0x0000000051007221 */ /* 0x001fe20000000000 */
[----:B------:R-:W-:Y:S01]  /*17290*/  FFMA R27, R27, R69, -R132 ;  /* 0x000000451b1b7223 */ /* 0x000fe20000000884 */
[----:B------:R-:W-:-:S05]  /*172a0*/  FMUL R26, R26, 1.4426950216293334961 ;  /* 0x3fb8aa3b1a1a7820 */ /* 0x000fca0000400000 */
        /* <DEDUP_REMOVED lines=146> */
[----:B------:R-:W-:Y:S01]  /*17bd0*/  FFMA R64, R64, R69, -R132 ;  /* 0x0000004540407223 */ /* 0x000fe20000000884 */
[----:B------:R-:W-:-:S05]  /*17be0*/  FMUL R33, R63, 1.4426950216293334961 ;  /* 0x3fb8aa3b3f217820 */ /* 0x000fca0000400000 */
[----:B------:R-:W2:Y:S01]  /*17bf0*/  MUFU.EX2 R32, R32 ;  /* 0x0000002000207308 */ /* 0x000ea20000000800 */
[----:B---3--:R-:W-:Y:S01]  /*17c00*/  FADD R0, R40, R0 ;  /* 0x0000000028007221 */ /* 0x008fe20000000000 */
[----:B------:R-:W-:Y:S01]  /*17c10*/  FFMA R65, R65, R69, -R132 ;  /* 0x0000004541417223 */ /* 0x000fe20000000884 */
[----:B------:R-:W-:-:S05]  /*17c20*/  FMUL R37, R64, 1.4426950216293334961 ;  /* 0x3fb8aa3b40257820 */ /* 0x000fca0000400000 */
[----:B------:R-:W3:Y:S01]  /*17c30*/  MUFU.EX2 R38, R38 ;  /* 0x0000002600267308 */ /* 0x000ee20000000800 */
[----:B-1----:R-:W-:Y:S01]  /*17c40*/  FADD R0, R31, R0 ;  /* 0x000000001f007221 */ /* 0x002fe20000000000 */
[----:B------:R-:W-:Y:S01]  /*17c50*/  FFMA R66, R66, R69, -R132 ;  /* 0x0000004542427223 */ /* 0x000fe20000000884 */
[----:B------:R-:W-:-:S05]  /*17c60*/  FMUL R34, R65, 1.4426950216293334961 ;  /* 0x3fb8aa3b41227820 */ /* 0x000fca0000400000 */
[----:B------:R-:W1:Y:S01]  /*17c70*/  MUFU.EX2 R33, R33 ;  /* 0x0000002100217308 */ /* 0x000e620000000800 */
[----:B0-----:R-:W-:Y:S01]  /*17c80*/  FADD R0, R39, R0 ;  /* 0x0000000027007221 */ /* 0x001fe20000000000 */
[----:B------:R-:W-:Y:S01]  /*17c90*/  FFMA R67, R67, R69, -R132 ;  /* 0x0000004543437223 */ /* 0x000fe20000000884 */
[----:B------:R-:W-:-:S05]  /*17ca0*/  FMUL R36, R66, 1.4426950216293334961 ;  /* 0x3fb8aa3b42247820 */ /* 0x000fca0000400000 */
[----:B------:R-:W0:Y:S01]  /*17cb0*/  MUFU.EX2 R37, R37 ;  /* 0x0000002500257308 */ /* 0x000e220000000800 */
[----:B--2---:R-:W-:Y:S01]  /*17cc0*/  FADD R0, R32, R0 ;  /* 0x0000000020007221 */ /* 0x004fe20000000000 */
[----:B------:R-:W-:-:S06]  /*17cd0*/  FMUL R35, R67, 1.4426950216293334961 ;  /* 0x3fb8aa3b43237820 */ /* 0x000fcc0000400000 */
[----:B------:R-:W2:Y:S01]  /*17ce0*/  MUFU.EX2 R34, R34 ;  /* 0x0000002200227308 */ /* 0x000ea20000000800 */
[----:B---3--:R-:W-:-:S07]  /*17cf0*/  FADD R0, R38, R0 ;  /* 0x0000000026007221 */ /* 0x008fce0000000000 */
[----:B------:R-:W3:Y:S01]  /*17d00*/  MUFU.EX2 R36, R36 ;  /* 0x0000002400247308 */ /* 0x000ee20000000800 */
[----:B-1----:R-:W-:-:S07]  /*17d10*/  FADD R0, R33, R0 ;  /* 0x0000000021007221 */ /* 0x002fce0000000000 */
[----:B------:R-:W1:Y:S01]  /*17d20*/  MUFU.EX2 R35, R35 ;  /* 0x0000002300237308 */ /* 0x000e620000000800 */
[----:B0-----:R-:W-:-:S04]  /*17d30*/  FADD R0, R37, R0 ;  /* 0x0000000025007221 */ /* 0x001fc80000000000 */
[----:B--2---:R-:W-:-:S04]  /*17d40*/  FADD R0, R34, R0 ;  /* 0x0000000022007221 */ /* 0x004fc80000000000 */
[----:B---3--:R-:W-:-:S04]  /*17d50*/  FADD R0, R36, R0 ;  /* 0x0000000024007221 */ /* 0x008fc80000000000 */
[----:B-1----:R-:W-:Y:S01]  /*17d60*/  FADD R141, R35, R0 ;  /* 0x00000000238d7221 */ /* 0x002fe20000000000 */
[----:B------:R-:W-:-:S04]  /*17d70*/  F2FP.BF16.F32.PACK_AB R4, R4, R89 ;  /* 0x000000590404723e */ /* 0x000fc800000010ff */
[----:B------:R0:W1:Y:S01]  /*17d80*/  SHFL.BFLY PT, R142, R141, 0x10, 0x1f ;  /* 0x0e001f008d8e7f89 */ /* 0x00006200000e0000 */
[----:B------:R-:W-:Y:S02]  /*17d90*/  F2FP.BF16.F32.PACK_AB R5, R5, R88 ;  /* 0x000000580505723e */ /* 0x000fe400000010ff */
[----:B------:R-:W-:Y:S02]  /*17da0*/  F2FP.BF16.F32.PACK_AB R6, R6, R87 ;  /* 0x000000570606723e */ /* 0x000fe400000010ff */
[----:B------:R-:W-:Y:S02]  /*17db0*/  F2FP.BF16.F32.PACK_AB R7, R7, R86 ;  /* 0x000000560707723e */ /* 0x000fe400000010ff */
[----:B------:R-:W-:Y:S02]  /*17dc0*/  F2FP.BF16.F32.PACK_AB R8, R8, R85 ;  /* 0x000000550808723e */ /* 0x000fe400000010ff */
[----:B------:R-:W-:Y:S02]  /*17dd0*/  F2FP.BF16.F32.PACK_AB R9, R9, R84 ;  /* 0x000000540909723e */ /* 0x000fe400000010ff */
[----:B------:R-:W-:-:S02]  /*17de0*/  F2FP.BF16.F32.PACK_AB R10, R10, R83 ;  /* 0x000000530a0a723e */ /* 0x000fc400000010ff */
        /* <DEDUP_REMOVED lines=24> */
[----:B------:R-:W-:Y:S01]  /*17f70*/  F2FP.BF16.F32.PACK_AB R35, R35, R36 ;  /* 0x000000242323723e */ /* 0x000fe200000010ff */
[----:B01----:R-:W-:Y:S06]  /*17f80*/  @!P2 BRA `(.L_x_9) ;  /* 0x000000000008a947 */ /* 0x003fec0003800000 */
[----:B------:R0:W-:Y:S01]  /*17f90*/  STTM.16dp32bit_t0_t15.x32 tmem[UR7+0x100], R4 ;  /* 0x00010004000079ed */ /* 0x0001e20008a80007 */
[----:B------:R0:W-:Y:S02]  /*17fa0*/  STTM.16dp32bit_t16_t31.x32 tmem[UR7+0x120], R4 ;  /* 0x00012004000079ed */ /* 0x0001e40008aa0007 */
.L_x_9:
[----:B------:R-:W1:Y:S02]  /*17fb0*/  FENCE.VIEW.ASYNC.T ;  /* 0x00000000000073c6 */ /* 0x000e640000000200 */
[----:B-1----:R-:W-:Y:S06]  /*17fc0*/  BAR.SYNC.DEFER_BLOCKING 0x0 ;  /* 0x0000000000007b1d */ /* 0x002fec0000010000 */
[----:B0-----:R-:W0:Y:S01]  /*17fd0*/  LDTM.16dp32bit_t0_t15.x128 R4, tmem[UR7] ;  /* 0x00000007000479ee */ /* 0x001e220008b80000 */
[----:B------:R-:W1:Y:S01]  /*17fe0*/  LDTM.16dp32bit_t16_t31.x128 R4, tmem[UR7+0x80] ;  /* 0x00008007000479ee */ /* 0x000e620008ba0000 */
[----:B------:R-:W-:Y:S01]  /*17ff0*/  NOP ;  /* 0x0000000000007918 */ /* 0x000fe20000000000 */
[----:B------:R-:W-:Y:S05]  /*18000*/  @!P2 BRA `(.L_x_10) ;  /* 0x000000080014a947 */ /* 0x000fea0003800000 */
[----:B------:R-:W-:-:S04]  /*18010*/  FADD R0, -R132, -INF ;  /* 0xff80000084007421 */ /* 0x000fc80000000100 */
[----:B------:R-:W-:-:S06]  /*18020*/  FMUL R0, R0, 1.4426950216293334961 ;  /* 0x3fb8aa3b00007820 */ /* 0x000fcc0000400000 */
[----:B------:R-:W2:Y:S02]  /*18030*/  MUFU.EX2 R0, R0 ;  /* 0x0000000000007308 */ /* 0x000ea40000000800 */
[C---:B012---:R-:W-:Y:S01]  /*18040*/  FMUL R4, R0.reuse, R4 ;  /* 0x0000000400047220 */ /* 0x047fe20000400000 */
[C---:B------:R-:W-:Y:S01]  /*18050*/  FMUL R5, R0.reuse, R5 ;  /* 0x0000000500057220 */ /* 0x040fe20000400000 */
        /* <DEDUP_REMOVED lines=125> */
[----:B------:R-:W-:-:S04]  /*18830*/  FMUL R131, R0, R131 ;  /* 0x0000008300837220 */ /* 0x000fc80000400000 */
[----:B------:R2:W-:Y:S01]  /*18840*/  STTM.16dp32bit_t0_t15.x128 tmem[UR7], R4 ;  /* 0x00000004000079ed */ /* 0x0005e20008b80007 */
[----:B------:R2:W-:Y:S02]  /*18850*/  STTM.16dp32bit_t16_t31.x128 tmem[UR7+0x80], R4 ;  /* 0x00008004000079ed */ /* 0x0005e40008ba0007 */
.L_x_10:
[----:B012---:R0:W5:Y:S01]  /*18860*/  LDL.64 R10, [R1+0x7c8] ;  /* 0x0007c800010a7983 */ /* 0x0071620000100a00 */
[----:B------:R-:W1:Y:S01]  /*18870*/  LDC R5, c[0x0][0x3f0] ;  /* 0x0000fc00ff057b82 */ /* 0x000e620000000800 */
[----:B------:R-:W-:Y:S01]  /*18880*/  FADD R0, -R132, -INF ;  /* 0xff80000084007421 */ /* 0x000fe20000000100 */
[----:B------:R-:W-:Y:S01]  /*18890*/  UIADD3 UR75, UPT, UPT, UR5, 0x100, URZ ;  /* 0x00000100054b7890 */ /* 0x000fe2000fffe0ff */
[----:B------:R-:W2:Y:S05]  /*188a0*/  FENCE.VIEW.ASYNC.T ;  /* 0x00000000000073c6 */ /* 0x000eaa0000000200 */
[----:B--2---:R-:W-:Y:S01]  /*188b0*/  BAR.SYNC.DEFER_BLOCKING 0x0 ;  /* 0x0000000000007b1d */ /* 0x004fe20000010000 */
[----:B------:R-:W-:-:S05]  /*188c0*/  FMUL R0, R0, 1.4426950216293334961 ;  /* 0x3fb8aa3b00007820 */ /* 0x000fca0000400000 */
[----:B------:R1:W2:Y:S02]  /*188d0*/  MUFU.EX2 R4, R0 ;  /* 0x0000000000047308 */ /* 0x0002a40000000800 */
[----:B-1----:R-:W-:Y:S01]  /*188e0*/  IADD3 R0, PT, PT, R5, -0x80, RZ ;  /* 0xffffff8005007810 */ /* 0x002fe20007ffe0ff */
[----:B------:R1:W-:Y:S06]  /*188f0*/  MEMBAR.ALL.CTA ;  /* 0x0000000000007992 */ /* 0x0003ec0000008000 */
[----:B-1----:R-:W1:Y:S02]  /*18900*/  FENCE.VIEW.ASYNC.S ;  /* 0x00000000000073c6 */ /* 0x002e640000000000 */
[----:B-1----:R-:W-:Y:S01]  /*18910*/  BAR.SYNC.DEFER_BLOCKING 0x0 ;  /* 0x0000000000007b1d */ /* 0x002fe20000010000 */
[----:B------:R-:W-:Y:S01]  /*18920*/  ISETP.GE.AND P4, PT, R0, 0x1, PT ;  /* 0x000000010000780c */ /* 0x000fe20003f86270 */
[----:B------:R-:W-:Y:S01]  /*18930*/  FADD R0, R141, R142 ;  /* 0x0000008e8d007221 */ /* 0x000fe20000000000 */
[----:B------:R-:W-:-:S03]  /*18940*/  HFMA2 R141, -RZ, RZ, 0, 0 ;  /* 0x00000000ff8d7431 */ /* 0x000fc600000001ff */
[----:B--2---:R-:W-:Y:S01]  /*18950*/  FADD R148, R4, R0 ;  /* 0x0000000004947221 */ /* 0x004fe20000000000 */
[----:B0-----:R-:W-:Y:S07]  /*18960*/  @!P3 BRA `(.L_x_11) ;  /* 0x00000004002cb947 */ /* 0x001fee0003800000 */
[----:B------:R-:W-:Y:S02]  /*18970*/  MOV R0, UR4 ;  /* 0x0000000400007c02 */ /* 0x000fe40008000f00 */
[----:B------:R-:W-:Y:S02]  /*18980*/  ELECT P3, URZ, PT ;  /* 0x0000000000ff782f */ /* 0x000fe40003860000 */
[----:B-----5:R-:W-:Y:S01]  /*18990*/  MOV R11, RZ ;  /* 0x000000ff000b7202 */ /* 0x020fe20000000f00 */
[----:B------:R-:W-:Y:S01]  /*189a0*/  UIADD3 UR11, UPT, UPT, UR5, 0x110, URZ ;  /* 0x00000110050b7890 */ /* 0x000fe2000fffe0ff */
[----:B------:R-:W-:Y:S01]  /*189b0*/  SHF.R.U32.HI R0, RZ, 0x4, R0 ;  /* 0x00000004ff007819 */ /* 0x000fe20000011600 */
[----:B------:R-:W-:Y:S02]  /*189c0*/  UIADD3 UR12, UPT, UPT, UR5, 0x118, URZ ;  /* 0x00000118050c7890 */ /* 0x000fe4000fffe0ff */
[----:B------:R-:W-:Y:S01]  /*189d0*/  UIADD3 UR13, UPT, UPT, UR5, 0x120, URZ ;  /* 0x00000120050d7890 */ /* 0x000fe2000fffe0ff */
[----:B------:R-:W-:Y:S01]  /*189e0*/  SGXT.U32 R0, R0, 0xe ;  /* 0x0000000e0000781a */ /* 0x000fe20000000000 */
[----:B------:R-:W-:Y:S01]  /*189f0*/  UIADD3 UR14, UPT, UPT, UR5, 0x128, URZ ;  /* 0x00000128050e7890 */ /* 0x000fe2000fffe0ff */
[----:B------:R0:W-:Y:S01]  /*18a00*/  STL.64 [R1+0x7c8], R10 ;  /* 0x0007c80a01007387 */ /* 0x0001e20000100a00 */
[----:B------:R-:W-:Y:S01]  /*18a10*/  UIADD3 UR15, UPT, UPT, UR5, 0x130, URZ ;  /* 0x00000130050f7890 */ /* 0x000fe2000fffe0ff */
[C---:B------:R-:W-:Y:S01]  /*18a20*/  R2UR UR10, R0.reuse ;  /* 0x00000000000a72ca */ /* 0x040fe200000e0000 */
[----:B------:R-:W-:Y:S01]  /*18a30*/  UMOV UR18, 0x0 ;  /* 0x0000000000127882 */ /* 0x000fe20000000000 */
[----:B------:R-:W-:Y:S01]  /*18a40*/  @P3 MOV R5, 0x40004040 ;  /* 0x4000404000053802 */ /* 0x000fe20000000f00 */
[----:B------:R-:W-:Y:S01]  /*18a50*/  UMOV UR19, 0x4400490 ;  /* 0x0440049000137882 */ /* 0x000fe20000000000 */
[----:B------:R-:W-:Y:S01]  /*18a60*/  IADD3 R0, P5, PT, R0, 0x2, RZ ;  /* 0x0000000200007810 */ /* 0x000fe20007fbe0ff */
[----:B------:R-:W-:Y:S01]  /*18a70*/  UIADD3 UR16, UPT, UPT, UR5, 0x138, URZ ;  /* 0x0000013805107890 */ /* 0x000fe2000fffe0ff */
[----:B------:R-:W-:Y:S01]  /*18a80*/  @P3 R2UR UR21, R5 ;  /* 0x00000000051532ca */ /* 0x000fe200000e0000 */
[----:B------:R-:W-:Y:S01]  /*18a90*/  UMOV UR24, 0x0 ;  /* 0x0000000000187882 */ /* 0x000fe20000000000 */
[----:B------:R-:W-:Y:S01]  /*18aa0*/  R2UR UR22, R0 ;  /* 0x00000000001672ca */ /* 0x000fe200000e0000 */
[----:B------:R-:W-:Y:S01]  /*18ab0*/  UMOV UR25, 0x4400490 ;  /* 0x0440049000197882 */ /* 0x000fe20000000000 */
[----:B------:R-:W-:Y:S01]  /*18ac0*/  UMOV UR28, 0x0 ;  /* 0x00000000001c7882 */ /* 0x000fe20000000000 */
[----:B------:R-:W-:Y:S01]  /*18ad0*/  UMOV UR29, 0x4400490 ;  /* 0x04400490001d7882 */ /* 0x000fe20000000000 */
[----:B------:R-:W-:Y:S01]  /*18ae0*/  UMOV UR32, 0x0 ;  /* 0x0000000000207882 */ /* 0x000fe20000000000 */
[----:B------:R-:W-:Y:S01]  /*18af0*/  MOV R4, UR10 ;  /* 0x0000000a00047c02 */ /* 0x000fe20008000f00 */
[----:B------:R-:W-:Y:S01]  /*18b00*/  UIADD3 UR10, UPT, UPT, UR5, 0x108, URZ ;  /* 0x00000108050a7890 */ /* 0x000fe2000fffe0ff */
[----:B------:R-:W-:-:S02]  /*18b10*/  UMOV UR33, 0x4400490 ;  /* 0x0440049000217882 */ /* 0x000fc40000000000 */
[----:B------:R-:W-:Y:S01]  /*18b20*/  @P3 R2UR UR20, R4 ;  /* 0x00000000041432ca */ /* 0x000fe200000e0000 */
[----:B------:R-:W-:Y:S01]  /*18b30*/  UMOV UR36, 0x0 ;  /* 0x0000000000247882 */ /* 0x000fe20000000000 */
[----:B------:R-:W-:Y:S01]  /*18b40*/  @P3 MOV R4, R10 ;  /* 0x0000000a00043202 */ /* 0x000fe20000000f00 */
[----:B------:R-:W-:Y:S01]  /*18b50*/  UMOV UR37, 0x4400490 ;  /* 0x0440049000257882 */ /* 0x000fe20000000000 */
[----:B------:R-:W-:Y:S01]  /*18b60*/  UMOV UR40, 0x0 ;  /* 0x0000000000287882 */ /* 0x000fe20000000000 */
[----:B------:R-:W-:Y:S01]  /*18b70*/  UMOV UR41, 0x4400490 ;  /* 0x0440049000297882 */ /* 0x000fe20000000000 */
[----:B------:R-:W-:Y:S01]  /*18b80*/  @P3 R2UR UR17, R4 ;  /* 0x00000000041132ca */ /* 0x000fe200000e0000 */
[----:B------:R-:W-:Y:S01]  /*18b90*/  UMOV UR44, 0x0 ;  /* 0x00000000002c7882 */ /* 0x000fe20000000000 */
[----:B------:R-:W-:Y:S01]  /*18ba0*/  IADD3 R4, P3, PT, R0, 0x2, RZ ;  /* 0x0000000200047810 */ /* 0x000fe20007f7e0ff */
[----:B------:R-:W-:Y:S01]  /*18bb0*/  UMOV UR45, 0x4400490 ;  /* 0x04400490002d7882 */ /* 0x000fe20000000000 */
[----:B------:R-:W-:Y:S01]  /*18bc0*/  UMOV UR48, 0x0 ;  /* 0x0000000000307882 */ /* 0x000fe20000000000 */
[----:B------:R-:W-:Y:S01]  /*18bd0*/  UMOV UR49, 0x4400490 ;  /* 0x0440049000317882 */ /* 0x000fe20000000000 */
[----:B------:R-:W-:Y:S01]  /*18be0*/  R2UR UR26, R4 ;  /* 0x00000000041a72ca */ /* 0x000fe200000e0000 */
[----:B------:R0:W-:Y:S01]  /*18bf0*/  UTCHMMA tmem[UR75], gdesc[UR20], tmem[UR5], tmem[UR18], idesc[UR19], UPT ;  /* 0x00ff12144b0079ea */ /* 0x0001e2000b800005 */
[----:B------:R-:W-:-:S04]  /*18c00*/  MOV R4, RZ ;  /* 0x000000ff00047202 */ /* 0x000fc80000000f00 */
[----:B------:R-:W-:Y:S02]  /*18c10*/  IADD3.X R4, PT, PT, R4, 0x40004040, RZ, P5, !PT ;  /* 0x4000404004047810 */ /* 0x000fe40002ffe4ff */
[----:B------:R-:W-:Y:S02]  /*18c20*/  IADD3 R5, P5, PT, R0, 0x4, RZ ;  /* 0x0000000400057810 */ /* 0x000fe40007fbe0ff */
[----:B------:R-:W-:Y:S02]  /*18c30*/  IADD3.X R9, PT, PT, R4, RZ, RZ, P3, !PT ;  /* 0x000000ff04097210 */ /* 0x000fe40001ffe4ff */
[----:B------:R-:W-:Y:S01]  /*18c40*/  R2UR UR30, R5 ;  /* 0x00000000051e72ca */ /* 0x000fe200000e0000 */
[----:B------:R-:W-:Y:S01]  /*18c50*/  IMAD.X R8, RZ, RZ, R4, P5 ;  /* 0x000000ffff087224 */ /* 0x000fe200028e0604 */
[----:B------:R-:W-:Y:S02]  /*18c60*/  IADD3 R5, P3, PT, R0, 0x7fe, RZ ;  /* 0x000007fe00057810 */ /* 0x000fe40007f7e0ff */
[----:B------:R-:W-:-:S02]  /*18c70*/  R2UR UR23, R4 ;  /* 0x00000000041772ca */ /* 0x000fc400000e0000 */
[----:B------:R-:W-:Y:S02]  /*18c80*/  R2UR UR34, R5 ;  /* 0x00000000052272ca */ /* 0x000fe400000e0000 */
[----:B------:R-:W-:Y:S02]  /*18c90*/  IADD3 R5, P5, PT, R0, 0x800, RZ ;  /* 0x0000080000057810 */ /* 0x000fe40007fbe0ff */
[----:B------:R-:W-:Y:S02]  /*18ca0*/  IADD3.X R7, PT, PT, R4, RZ, RZ, P3, !PT ;  /* 0x000000ff04077210 */ /* 0x000fe40001ffe4ff */
[----:B------:R-:W-:Y:S02]  /*18cb0*/  R2UR UR38, R5 ;  /* 0x00000000052672ca */ /* 0x000fe400000e0000 */
[----:B------:R-:W-:Y:S02]  /*18cc0*/  IADD3 R5, P3, PT, R0, 0x802, RZ ;  /* 0x0000080200057810 */ /* 0x000fe40007f7e0ff */
[----:B------:R-:W-:Y:S01]  /*18cd0*/  IADD3.X R6, PT, PT, R4, RZ, RZ, P5, !PT ;  /* 0x000000ff04067210 */ /* 0x000fe20002ffe4ff */
[----:B------:R0:W-:Y:S01]  /*18ce0*/  UTCHMMA tmem[UR10], gdesc[UR22], tmem[UR5], tmem[UR24], idesc[UR25], UPT ;  /* 0x00ff18160a0079ea */ /* 0x0001e2000b800005 */
[----:B------:R-:W-:-:S02]  /*18cf0*/  IADD3 R0, P5, PT, R0, 0x804, RZ ;  /* 0x0000080400007810 */ /* 0x000fc40007fbe0ff */
[----:B------:R-:W-:Y:S02]  /*18d00*/  R2UR UR27, R9 ;  /* 0x00000000091b72ca */ /* 0x000fe400000e0000 */
[----:B------:R-:W-:Y:S02]  /*18d10*/  R2UR UR46, R0 ;  /* 0x00000000002e72ca */ /* 0x000fe400000e0000 */
[----:B------:R-:W-:Y:S02]  /*18d20*/  IADD3.X R0, PT, PT, R4, RZ, RZ, P3, !PT ;  /* 0x000000ff04007210 */ /* 0x000fe40001ffe4ff */
[----:B------:R-:W-:Y:S02]  /*18d30*/  R2UR UR31, R8 ;  /* 0x00000000081f72ca */ /* 0x000fe400000e0000 */
[----:B------:R-:W-:Y:S02]  /*18d40*/  IADD3.X R4, PT, PT, R4, RZ, RZ, P5, !PT ;  /* 0x000000ff04047210 */ /* 0x000fe40002ffe4ff */
[----:B------:R-:W-:-:S02]  /*18d50*/  R2UR UR35, R7 ;  /* 0x00000000072372ca */ /* 0x000fc400000e0000 */
[----:B------:R-:W-:Y:S01]  /*18d60*/  R2UR UR39, R6 ;  /* 0x00000000062772ca */ /* 0x000fe200000e0000 */
[----:B------:R0:W-:Y:S01]  /*18d70*/  UTCHMMA tmem[UR11], gdesc[UR26], tmem[UR5], tmem[UR28], idesc[UR29], UPT ;  /* 0x00ff1c1a0b0079ea */ /* 0x0001e2000b800005 */
[----:B------:R-:W-:Y:S02]  /*18d80*/  R2UR UR42, R5 ;  /* 0x00000000052a72ca */ /* 0x000fe400000e0000 */
[----:B------:R-:W-:Y:S02]  /*18d90*/  R2UR UR43, R0 ;  /* 0x00000000002b72ca */ /* 0x000fe400000e0000 */
[----:B------:R-:W-:Y:S01]  /*18da0*/  R2UR UR47, R4 ;  /* 0x00000000042f72ca */ /* 0x000fe200000e0000 */
[----:B------:R0:W-:Y:S04]  /*18db0*/  UTCHMMA tmem[UR12], gdesc[UR30], tmem[UR5], tmem[UR32], idesc[UR33], UPT ;  /* 0x00ff201e0c0079ea */ /* 0x0001e8000b800005 */
[----:B------:R0:W-:Y:S02]  /*18dc0*/  UTCHMMA tmem[UR13], gdesc[UR34], tmem[UR5], tmem[UR36], idesc[UR37], UPT ;  /* 0x00ff24220d0079ea */ /* 0x0001e4000b800005 */
[----:B------:R0:W-:Y:S04]  /*18dd0*/  UTCHMMA tmem[UR14], gdesc[UR38], tmem[UR5], tmem[UR40], idesc[UR41], UPT ;  /* 0x00ff28260e0079ea */ /* 0x0001e8000b800005 */
[----:B------:R0:W-:Y:S02]  /*18de0*/  UTCHMMA tmem[UR15], gdesc[UR42], tmem[UR5], tmem[UR44], idesc[UR45], UPT ;  /* 0x00ff2c2a0f0079ea */ /* 0x0001e4000b800005 */
[----:B------:R0:W-:Y:S01]  /*18df0*/  UTCHMMA tmem[UR16], gdesc[UR46], tmem[UR5], tmem[UR48], idesc[UR49], UPT ;  /* 0x00ff302e100079ea */ /* 0x0001e2000b800005 */
[----:B------:R0:W-:Y:S01]  /*18e00*/  UTCBAR [UR17], URZ ;  /* 0x000000ff110073e9 */ /* 0x0001e200080000ff */
[----:B------:R-:W-:Y:S01]  /*18e10*/  NOP ;  /* 0x0000000000007918 */ /* 0x000fe20000000000 */
.L_x_11:
[----:B------:R-:W-:Y:S02]  /*18e20*/  FSEL R132, R132, -INF , P2 ;  /* 0xff80000084847808 */ /* 0x000fe40001000000 */
[----:B------:R-:W-:Y:S01]  /*18e30*/  FSEL R148, R148, 1, P2 ;  /* 0x3f80000094947808 */ /* 0x000fe20001000000 */
[----:B------:R-:W-:Y:S06]  /*18e40*/  @!P4 BRA `(.L_x_12) ;  /* 0x000000b400b4c947 */ /* 0x000fec0003800000 */
[----:B------:R-:W2:Y:S01]  /*18e50*/  LDL R4, [R1+0xf58] ;  /* 0x000f580001047983 */ /* 0x000ea20000100800 */
[----:B------:R-:W1:Y:S01]  /*18e60*/  S2R R0, SR_TID.X ;  /* 0x0000000000007919 */ /* 0x000e620000002100 */
[----:B-----5:R-:W-:Y:S01]  /*18e70*/  SHF.R.U32.HI R2, RZ, 0x4, R2 ;  /* 0x00000004ff027819 */ /* 0x020fe20000011602 */
[----:B------:R-:W3:Y:S01]  /*18e80*/  LDC R15, c[0x0][0x3c4] ;  /* 0x0000f100ff0f7b82 */ /* 0x000ee20000000800 */
[----:B-1----:R-:W-:-:S04]  /*18e90*/  SHF.R.U32.HI R0, RZ, 0x5, R0 ;  /* 0x00000005ff007819 */ /* 0x002fc80000011600 */
[----:B------:R-:W-:Y:S02]  /*18ea0*/  ISETP.NE.U32.AND P2, PT, R0, RZ, PT ;  /* 0x000000ff0000720c */ /* 0x000fe40003f45070 */
[----:B------:R-:W-:-:S05]  /*18eb0*/  SGXT.U32 R0, R2, 0xe ;  /* 0x0000000e0200781a */ /* 0x000fca0000000000 */
[----:B------:R1:W-:Y:S02]  /*18ec0*/  STL [R1+0x7fc], R0 ;  /* 0x0007fc0001007387 */ /* 0x0003e40000100800 */
[----:B-1----:R-:W-:-:S04]  /*18ed0*/  IADD3 R0, P3, PT, R0, 0x2, RZ ;  /* 0x0000000200007810 */ /* 0x002fc80007f7e0ff */
[----:B0-----:R-:W-:Y:S02]  /*18ee0*/  R2UR UR10, R0 ;  /* 0x00000000000a72ca */ /* 0x001fe400000e0000 */
[----:B------:R-:W-:-:S04]  /*18ef0*/  MOV R2, RZ ;  /* 0x000000ff00027202 */ /* 0x000fc80000000f00 */
[----:B------:R-:W-:-:S04]  /*18f00*/  IADD3.X R2, PT, PT, R2, 0x40004040, RZ, P3, !PT ;  /* 0x4000404002027810 */ /* 0x000fc80001ffe4ff */
[----:B------:R-:W-:Y:S02]  /*18f10*/  R2UR UR11, R2 ;  /* 0x00000000020b72ca */ /* 0x000fe400000e0000 */
[----:B------:R-:W-:Y:S01]  /*18f20*/  R2UR UR6, R10 ;  /* 0x000000000a0672ca */ /* 0x000fe200000e0000 */
[----:B------:R-:W-:Y:S02]  /*18f30*/  HFMA2 R145, -RZ, RZ, 0, 5.9604644775390625e-08 ;  /* 0x00000001ff917431 */ /* 0x000fe400000001ff */
[----:B------:R-:W-:Y:S01]  /*18f40*/  HFMA2 R149, -RZ, RZ, 0, 0 ;  /* 0x00000000ff957431 */ /* 0x000fe200000001ff */
[----:B------:R-:W-:Y:S02]  /*18f50*/  MOV R144, R132 ;  /* 0x0000008400907202 */ /* 0x000fe40000000f00 */
[----:B------:R-:W-:Y:S02]  /*18f60*/  MOV R118, RZ ;  /* 0x000000ff00767202 */ /* 0x000fe40000000f00 */
[----:B------:R-:W-:-:S03]  /*18f70*/  MOV R146, RZ ;  /* 0x000000ff00927202 */ /* 0x000fc60000000f00 */
[----:B------:R-:W-:Y:S02]  /*18f80*/  UIADD3.64 UR76, UPT, UPT, UR10, 0x2, URZ ;  /* 0x000000020a4c7897 */ /* 0x000fe4000fffe0ff */
[----:B------:R-:W-:Y:S02]  /*18f90*/  UIADD3.64 UR44, UPT, UPT, UR10, 0x4, URZ ;  /* 0x000000040a2c7897 */ /* 0x000fe4000fffe0ff */
[----:B------:R-:W-:Y:S02]  /*18fa0*/  UIADD3.64 UR46, UPT, UPT, UR10, 0x3fe, URZ ;  /* 0x000003fe0a2e7897 */ /* 0x000fe4000fffe0ff */
[----:B------:R-:W-:Y:S02]  /*18fb0*/  UIADD3.64 UR48, UPT, UPT, UR10, 0x400, URZ ;  /* 0x000004000a307897 */ /* 0x000fe4000fffe0ff */
[----:B------:R-:W-:Y:S02]  /*18fc0*/  UIADD3.64 UR50, UPT, UPT, UR10, 0x402, URZ ;  /* 0x000004020a327897 */ /* 0x000fe4000fffe0ff */
[----:B------:R-:W-:-:S02]  /*18fd0*/  UIADD3.64 UR52, UPT, UPT, UR10, 0x404, URZ ;  /* 0x000004040a347897 */ /* 0x000fc4000fffe0ff */
[----:B------:R-:W-:Y:S02]  /*18fe0*/  UIADD3.64 UR54, UPT, UPT, UR10, 0x7fe, URZ ;  /* 0x000007fe0a367897 */ /* 0x000fe4000fffe0ff */
[----:B------:R-:W-:Y:S02]  /*18ff0*/  UIADD3.64 UR56, UPT, UPT, UR10, 0x800, URZ ;  /* 0x000008000a387897 */ /* 0x000fe4000fffe0ff */
[----:B------:R-:W-:Y:S02]  /*19000*/  UIADD3.64 UR58, UPT, UPT, UR10, 0x802, URZ ;  /* 0x000008020a3a7897 */ /* 0x000fe4000fffe0ff */
[----:B------:R-:W-:Y:S02]  /*19010*/  UIADD3.64 UR60, UPT, UPT, UR10, 0x804, URZ ;  /* 0x000008040a3c7897 */ /* 0x000fe4000fffe0ff */
[----:B------:R-:W-:Y:S02]  /*19020*/  UIADD3.64 UR62, UPT, UPT, UR10, 0xbfe, URZ ;  /* 0x00000bfe0a3e7897 */ /* 0x000fe4000fffe0ff */
[----:B------:R-:W-:-:S02]  /*19030*/  UIADD3.64 UR64, UPT, UPT, UR10, 0xc00, URZ ;  /* 0x00000c000a407897 */ /* 0x000fc4000fffe0ff */
[----:B------:R-:W-:Y:S02]  /*19040*/  UIADD3.64 UR66, UPT, UPT, UR10, 0xc02, URZ ;  /* 0x00000c020a427897 */ /* 0x000fe4000fffe0ff */
[----:B------:R-:W-:Y:S01]  /*19050*/  UIADD3.64 UR68, UPT, UPT, UR10, 0xc04, URZ ;  /* 0x00000c040a447897 */ /* 0x000fe2000fffe0ff */
[----:B--2---:R-:W-:-:S04]  /*19060*/  IADD3 R0, PT, PT, R4, 0x20000, RZ ;  /* 0x0002000004007810 */ /* 0x004fc80007ffe0ff */
[----:B------:R-:W-:Y:S02]  /*19070*/  SHF.R.U32.HI R0, RZ, 0x4, R0 ;  /* 0x00000004ff007819 */ /* 0x000fe40000011600 */
[----:B------:R-:W-:Y:S02]  /*19080*/  IADD3 R163, PT, PT, R4, 0x30000, RZ ;  /* 0x0003000004a37810 */ /* 0x000fe40007ffe0ff */
[----:B------:R-:W-:Y:S02]  /*19090*/  SGXT.U32 R0, R0, 0xe ;  /* 0x0000000e0000781a */ /* 0x000fe40000000000 */
[----:B------:R-:W-:-:S03]  /*190a0*/  SHF.R.U32.HI R163, RZ, 0x4, R163 ;  /* 0x00000004ffa37819 */ /* 0x000fc600000116a3 */
[----:B------:R0:W-:Y:S01]  /*190b0*/  STL [R1+0x7f8], R0 ;  /* 0x0007f80001007387 */ /* 0x0001e20000100800 */
[----:B------:R-:W-:Y:S02]  /*190c0*/  SGXT.U32 R163, R163, 0xe ;  /* 0x0000000ea3a3781a */ /* 0x000fe40000000000 */
[----:B0-----:R-:W-:-:S04]  /*190d0*/  IADD3 R0, P3, PT, R0, 0x2, RZ ;  /* 0x0000000200007810 */ /* 0x001fc80007f7e0ff */
[----:B------:R-:W-:Y:S02]  /*190e0*/  R2UR UR12, R0 ;  /* 0x00000000000c72ca */ /* 0x000fe400000e0000 */
[----:B------:R-:W-:-:S04]  /*190f0*/  IADD3 R0, P4, PT, R163, 0x80, RZ ;  /* 0x00000080a3007810 */ /* 0x000fc80007f9e0ff */
[----:B------:R-:W-:-:S04]  /*19100*/  IADD3 R2, P5, PT, R0, 0x80, RZ ;  /* 0x0000008000027810 */ /* 0x000fc80007fbe0ff */
[----:B------:R-:W-:Y:S02]  /*19110*/  R2UR UR14, R2 ;  /* 0x00000000020e72ca */ /* 0x000fe400000e0000 */
[----:B------:R-:W-:-:S04]  /*19120*/  IADD3 R2, P6, PT, R0, 0x100, RZ ;  /* 0x0000010000027810 */ /* 0x000fc80007fde0ff */
[----:B------:R-:W-:Y:S01]  /*19130*/  R2UR UR16, R2 ;  /* 0x00000000021072ca */ /* 0x000fe200000e0000 */
[----:B------:R-:W-:-:S05]  /*19140*/  HFMA2 R2, -RZ, RZ, 0, 0 ;  /* 0x00000000ff027431 */ /* 0x000fca00000001ff */
[----:B------:R-:W-:Y:S02]  /*19150*/  IADD3.X R2, PT, PT, R2, 0x40004040, RZ, P4, !PT ;  /* 0x4000404002027810 */ /* 0x000fe400027fe4ff */
[----:B------:R-:W-:Y:S02]  /*19160*/  IADD3 R3, P4, PT, R0, 0x180, RZ ;  /* 0x0000018000037810 */ /* 0x000fe40007f9e0ff */
[----:B------:R-:W-:Y:S02]  /*19170*/  IADD3.X R14, PT, PT, R2, RZ, RZ, P5, !PT ;  /* 0x000000ff020e7210 */ /* 0x000fe40002ffe4ff */
[----:B------:R-:W-:Y:S02]  /*19180*/  R2UR UR18, R3 ;  /* 0x00000000031272ca */ /* 0x000fe400000e0000 */
[----:B------:R-:W-:Y:S02]  /*19190*/  IADD3 R3, P5, PT, R0, 0x200, RZ ;  /* 0x0000020000037810 */ /* 0x000fe40007fbe0ff */
[----:B------:R-:W-:-:S02]  /*191a0*/  IADD3.X R13, PT, PT, R2, RZ, RZ, P6, !PT ;  /* 0x000000ff020d7210 */ /* 0x000fc400037fe4ff */
[----:B------:R-:W-:Y:S02]  /*191b0*/  R2UR UR20, R3 ;  /* 0x00000000031472ca */ /* 0x000fe400000e0000 */
        /* <DEDUP_REMOVED lines=21> */
[----:B------:R-:W-:Y:S01]  /*19310*/  IADD3 R3, P4, PT, R0, 0x600, RZ ;  /* 0x0000060000037810 */ /* 0x000fe20007f9e0ff */
[----:B------:R-:W-:Y:S01]  /*19320*/  IMAD.MOV.U32 R4, RZ, RZ, RZ ;  /* 0x000000ffff047224 */ /* 0x000fe200078e00ff */
[----:B------:R-:W-:-:S02]  /*19330*/  IADD3.X R5, PT, PT, R2, RZ, RZ, P5, !PT ;  /* 0x000000ff02057210 */ /* 0x000fc40002ffe4ff */
[----:B------:R-:W-:Y:S02]  /*19340*/  R2UR UR36, R3 ;  /* 0x00000000032472ca */ /* 0x000fe400000e0000 */
[----:B------:R-:W-:Y:S02]  /*19350*/  IADD3 R3, P5, PT, R0, 0x680, RZ ;  /* 0x0000068000037810 */ /* 0x000fe40007fbe0ff */
[----:B------:R-:W-:Y:S02]  /*19360*/  IADD3.X R4, PT, PT, R4, 0x40004040, RZ, P3, !PT ;  /* 0x4000404004047810 */ /* 0x000fe40001ffe4ff */
[----:B------:R-:W-:Y:S02]  /*19370*/  R2UR UR38, R3 ;  /* 0x00000000032672ca */ /* 0x000fe400000e0000 */
[----:B------:R-:W-:-:S04]  /*19380*/  IADD3 R3, P3, PT, R0, 0x700, RZ ;  /* 0x0000070000037810 */ /* 0x000fc80007f7e0ff */
[----:B------:R-:W-:Y:S02]  /*19390*/  R2UR UR42, R3 ;  /* 0x00000000032a72ca */ /* 0x000fe400000e0000 */
[----:B------:R-:W0:Y:S01]  /*193a0*/  LDC R3, c[0x0][0x3d4] ;  /* 0x0000f500ff037b82 */ /* 0x000e220000000800 */
[----:B------:R-:W-:Y:S02]  /*193b0*/  R2UR UR40, R0 ;  /* 0x00000000002872ca */ /* 0x000fe400000e0000 */
[----:B------:R-:W-:Y:S02]  /*193c0*/  IADD3.X R0, PT, PT, R2, RZ, RZ, P6, !PT ;  /* 0x000000ff02007210 */ /* 0x000fe400037fe4ff */
[----:B------:R-:W-:Y:S02]  /*193d0*/  R2UR UR13, R4 ;  /* 0x00000000040d72ca */ /* 0x000fe400000e0000 */
[----:B------:R-:W-:Y:S02]  /*193e0*/  R2UR UR35, R0 ;  /* 0x00000000002372ca */ /* 0x000fe400000e0000 */
[----:B------:R-:W-:-:S04]  /*193f0*/  IADD3.X R0, PT, PT, R2, RZ, RZ, P4, !PT ;  /* 0x000000ff02007210 */ /* 0x000fc800027fe4ff */
[----:B------:R-:W-:Y:S02]  /*19400*/  R2UR UR37, R0 ;  /* 0x00000000002572ca */ /* 0x000fe400000e0000 */
[----:B------:R-:W-:-:S03]  /*19410*/  IADD3.X R0, PT, PT, R2, RZ, RZ, P5, !PT ;  /* 0x000000ff02007210 */ /* 0x000fc60002ffe4ff */
[----:B------:R-:W-:Y:S01]  /*19420*/  UIADD3.64 UR72, UPT, UPT, UR12, 0x2, URZ ;  /* 0x000000020c487897 */ /* 0x000fe2000fffe0ff */
[----:B------:R-:W-:Y:S01]  /*19430*/  R2UR UR39, R0 ;  /* 0x00000000002772ca */ /* 0x000fe200000e0000 */
[----:B------:R-:W-:Y:S01]  /*19440*/  UIADD3.64 UR70, UPT, UPT, UR12, 0x4, URZ ;  /* 0x000000040c467897 */ /* 0x000fe2000fffe0ff */
[----:B------:R-:W-:Y:S02]  /*19450*/  IADD3.X R0, PT, PT, R2, RZ, RZ, P3, !PT ;  /* 0x000000ff02007210 */ /* 0x000fe40001ffe4ff */
[----:B------:R-:W-:Y:S02]  /*19460*/  R2UR UR33, R5 ;  /* 0x00000000052172ca */ /* 0x000fe400000e0000 */
[----:B------:R-:W-:Y:S02]  /*19470*/  R2UR UR43, R0 ;  /* 0x00000000002b72ca */ /* 0x000fe400000e0000 */
[----:B------:R-:W-:Y:S02]  /*19480*/  R2UR UR41, R2 ;  /* 0x00000000022972ca */ /* 0x000fe400000e0000 */
[----:B0-----:R-:W-:-:S02]  /*19490*/  SHF.L.U32 R0, R3, 0x7, RZ ;  /* 0x0000000703007819 */ /* 0x001fc400000006ff */
[----:B------:R-:W-:Y:S02]  /*194a0*/  MOV R4, UR72 ;  /* 0x0000004800047c02 */ /* 0x000fe40008000f00 */
[----:B------:R-:W-:Y:S01]  /*194b0*/  MOV R5, UR73 ;  /* 0x0000004900057c02 */ /* 0x000fe20008000f00 */
[----:B------:R-:W-:Y:S01]  /*194c0*/  UIADD3.64 UR72, UPT, UPT, UR12, 0x7fe, URZ ;  /* 0x000007fe0c487897 */ /* 0x000fe2000fffe0ff */
[----:B------:R-:W-:Y:S02]  /*194d0*/  MOV R2, UR70 ;  /* 0x0000004600027c02 */ /* 0x000fe40008000f00 */
[----:B------:R-:W-:Y:S01]  /*194e0*/  MOV R3, UR71 ;  /* 0x0000004700037c02 */ /* 0x000fe20008000f00 */
[----:B------:R-:W-:Y:S01]  /*194f0*/  UIADD3.64 UR70, UPT, UPT, UR12, 0x800, URZ ;  /* 0x000008000c467897 */ /* 0x000fe2000fffe0ff */
[----:B------:R-:W-:Y:S01]  /*19500*/  R2UR UR29, R7 ;  /* 0x00000000071d72ca */ /* 0x000fe200000e0000 */
[----:B------:R0:W-:Y:S01]  /*19510*/  STL.64 [R1+0x7f0], R4 ;  /* 0x0007f00401007387 */ /* 0x0001e20000100a00 */
[----:B------:R-:W-:-:S02]  /*19520*/  R2UR UR31, R6 ;  /* 0x00000000061f72ca */ /* 0x000fc400000e0000 */
[----:B------:R-:W-:Y:S02]  /*19530*/  MOV R6, UR72 ;  /* 0x0000004800067c02 */ /* 0x000fe40008000f00 */
[----:B------:R-:W-:Y:S01]  /*19540*/  MOV R7, UR73 ;  /* 0x0000004900077c02 */ /* 0x000fe20008000f00 */
[----:B------:R-:W-:Y:S01]  /*19550*/  UIADD3.64 UR72, UPT, UPT, UR12, 0x802, URZ ;  /* 0x000008020c487897 */ /* 0x000fe2000fffe0ff */
[----:B------:R-:W-:Y:S01]  /*19560*/  STL.64 [R1+0x7e8], R2 ;  /* 0x0007e80201007387 */ /* 0x000fe20000100a00 */
[----:B0-----:R-:W-:Y:S01]  /*19570*/  MOV R4, UR70 ;  /* 0x0000004600047c02 */ /* 0x001fe20008000f00 */
[----:B------:R-:W-:Y:S01]  /*19580*/  IMAD.U32 R5, RZ, RZ, UR71 ;  /* 0x00000047ff057e24 */ /* 0x000fe2000f8e00ff */
[----:B------:R-:W-:Y:S01]  /*19590*/  UIADD3.64 UR70, UPT, UPT, UR12, 0x804, URZ ;  /* 0x000008040c467897 */ /* 0x000fe2000fffe0ff */
[----:B------:R0:W-:Y:S04]  /*195a0*/  STL.64 [R1+0x7e0], R6 ;  /* 0x0007e00601007387 */ /* 0x0001e80000100a00 */
[----:B------:R1:W-:Y:S01]  /*195b0*/  STL.64 [R1+0x7d8], R4 ;  /* 0x0007d80401007387 */ /* 0x0003e20000100a00 */
[----:B0-----:R-:W-:-:S02]  /*195c0*/  MOV R6, UR70 ;  /* 0x0000004600067c02 */ /* 0x001fc40008000f00 */
[----:B------:R-:W-:Y:S02]  /*195d0*/  MOV R7, UR71 ;  /* 0x0000004700077c02 */ /* 0x000fe40008000f00 */
[----:B-1----:R-:W-:Y:S02]  /*195e0*/  MOV R4, UR72 ;  /* 0x0000004800047c02 */ /* 0x002fe40008000f00 */
[----:B------:R-:W-:-:S05]  /*195f0*/  MOV R5, UR73 ;  /* 0x0000004900057c02 */ /* 0x000fca0008000f00 */
[----:B------:R0:W-:Y:S04]  /*19600*/  STL.64 [R1+0x7d0], R4 ;  /* 0x0007d00401007387 */ /* 0x0001e80000100a00 */
[----:B------:R0:W-:Y:S01]  /*19610*/  STL.64 [R1+0x7c8], R6 ;  /* 0x0007c80601007387 */ /* 0x0001e20000100a00 */
[----:B------:R-:W-:Y:S02]  /*19620*/  R2UR UR15, R14 ;  /* 0x000000000e0f72ca */ /* 0x000fe400000e0000 */
[----:B------:R-:W-:Y:S02]  /*19630*/  R2UR UR17, R13 ;  /* 0x000000000d1172ca */ /* 0x000fe400000e0000 */
[----:B------:R-:W-:Y:S02]  /*19640*/  R2UR UR19, R12 ;  /* 0x000000000c1372ca */ /* 0x000fe400000e0000 */
[----:B------:R-:W-:-:S02]  /*19650*/  R2UR UR21, R11 ;  /* 0x000000000b1572ca */ /* 0x000fc400000e0000 */
[----:B------:R-:W-:Y:S02]  /*19660*/  R2UR UR23, R10 ;  /* 0x000000000a1772ca */ /* 0x000fe400000e0000 */
[----:B------:R-:W-:Y:S02]  /*19670*/  R2UR UR25, R9 ;  /* 0x00000000091972ca */ /* 0x000fe400000e0000 */
[----:B------:R-:W-:Y:S02]  /*19680*/  R2UR UR27, R8 ;  /* 0x00000000081b72ca */ /* 0x000fe400000e0000 */
[----:B0--3--:R-:W-:-:S13]  /*19690*/  SHF.L.U32 R2, R15, 0x7, RZ ;  /* 0x000000070f027819 */ /* 0x009fda00000006ff */
.L_x_17:
[----:B------:R-:W2:Y:S04]  /*196a0*/  LDL.64 R18, [R1+0xf18] ;  /* 0x000f180001127983 */ /* 0x000ea80000100a00 */
[----:B------:R-:W3:Y:S04]  /*196b0*/  LDL.64 R12, [R1+0xea0] ;  /* 0x000ea000010c7983 */ /* 0x000ee80000100a00 */
[----:B------:R-:W4:Y:S04]  /*196c0*/  LDL.64 R28, [R1+0xe48] ;  /* 0x000e4800011c7983 */ /* 0x000f280000100a00 */
[----:B------:R-:W5:Y:S04]  /*196d0*/  LDL.64 R24, [R1+0xe40] ;  /* 0x000e400001187983 */ /* 0x000f680000100a00 */
[----:B------:R-:W3:Y:S04]  /*196e0*/  LDL.64 R10, [R1+0xf10] ;  /* 0x000f1000010a7983 */ /* 0x000ee80000100a00 */
[----:B------:R-:W5:Y:S04]  /*196f0*/  LDL.64 R8, [R1+0xea8] ;  /* 0x000ea80001087983 */ /* 0x000f680000100a00 */
[----:B------:R-:W5:Y:S04]  /*19700*/  LDL.64 R14, [R1+0xde8] ;  /* 0x000de800010e7983 */ /* 0x000f680000100a00 */
[----:B------:R-:W5:Y:S01]  /*19710*/  LDL.64 R16, [R1+0xd88] ;  /* 0x000d880001107983 */ /* 0x000f620000100a00 */
[C---:B------:R-:W-:Y:S01]  /*19720*/  IMAD.WIDE R4, R2.reuse, 0x2, R134 ;  /* 0x0000000202047825 */ /* 0x040fe200078e0286 */
[----:B------:R-:W0:Y:S02]  /*19730*/  LDC R162, c[0x0][0x3c4] ;  /* 0x0000f100ffa27b82 */ /* 0x000e240000000800 */
[----:B------:R-:W5:Y:S04]  /*19740*/  LDL.64 R22, [R1+0xd28] ;  /* 0x000d280001167983 */ /* 0x000f680000100a00 */
[----:B------:R2:W5:Y:S04]  /*19750*/  LDG.E.U16 R63, desc[UR8][R4.64] ;  /* 0x00000008043f7981 */ /* 0x000568000c1e1500 */
[----:B------:R-:W5:Y:S01]  /*19760*/  LDL.64 R26, [R1+0xde0] ;  /* 0x000de000011a7983 */ /* 0x000f620000100a00 */
[----:B------:R-:W-:Y:S01]  /*19770*/  IMAD.WIDE R60, R2, 0x2, R136 ;  /* 0x00000002023c7825 */ /* 0x000fe200078e0288 */
[----:B------:R-:W1:Y:S02]  /*19780*/  LDC R3, c[0x0][0x3c4] ;  /* 0x0000f100ff037b82 */ /* 0x000e640000000800 */
[----:B------:R-:W5:Y:S04]  /*19790*/  LDL.64 R20, [R1+0xd20] ;  /* 0x000d200001147983 */ /* 0x000f680000100a00 */
[----:B------:R-:W5:Y:S02]  /*197a0*/  LDL.64 R36, [R1+0xc60] ;  /* 0x000c600001247983 */ /* 0x000f640000100a00 */
[----:B------:R-:W1:Y:S02]  /*197b0*/  LDC R96, c[0x0][0x3c4] ;  /* 0x0000f100ff607b82 */ /* 0x000e640000000800 */
[----:B------:R-:W5:Y:S01]  /*197c0*/  LDL.64 R34, [R1+0xba8] ;  /* 0x000ba80001227983 */ /* 0x000f620000100a00 */
[----:B0-----:R-:W-:-:S03]  /*197d0*/  SHF.L.U32 R6, R162, 0x3, RZ ;  /* 0x00000003a2067819 */ /* 0x001fc600000006ff */
[----:B------:R-:W5:Y:S02]  /*197e0*/  LDL.64 R30, [R1+0xae8] ;  /* 0x000ae800011e7983 */ /* 0x000f640000100a00 */
[----:B------:R-:W0:Y:S02]  /*197f0*/  LDC R94, c[0x0][0x3c4] ;  /* 0x0000f100ff5e7b82 */ /* 0x000e240000000800 */
[----:B------:R-:W5:Y:S04]  /*19800*/  LDL.64 R32, [R1+0xb48] ;  /* 0x000b480001207983 */ /* 0x000f680000100a00 */
[----:B------:R-:W5:Y:S04]  /*19810*/  LDG.E.U16 R60, desc[UR8][R60.64] ;  /* 0x000000083c3c7981 */ /* 0x000f68000c1e1500 */
[----:B------:R-:W5:Y:S04]  /*19820*/  LDL.64 R40, [R1+0xf08] ;  /* 0x000f080001287983 */ /* 0x000f680000100a00 */
        /* <DEDUP_REMOVED lines=24> */
[----:B------:R-:W5:Y:S01]  /*199b0*/  LDL.64 R158, [R1+0xaf0] ;  /* 0x000af000019e7983 */ /* 0x000f620000100a00 */
[----:B--2---:R-:W-:-:S03]  /*199c0*/  IMAD.WIDE R4, R2, 0x2, R18 ;  /* 0x0000000202047825 */ /* 0x004fc600078e0212 */
[----:B------:R-:W2:Y:S04]  /*199d0*/  LDL.64 R18, [R1+0xd80] ;  /* 0x000d800001127983 */ /* 0x000ea80000100a00 */
[----:B------:R3:W2:Y:S01]  /*199e0*/  LDG.E.U16 R57, desc[UR8][R4.64] ;  /* 0x0000000804397981 */ /* 0x0006a2000c1e1500 */
[----:B----4-:R-:W-:-:S03]  /*199f0*/  IMAD.WIDE R68, R2, 0x2, R28 ;  /* 0x0000000202447825 */ /* 0x010fc600078e021c */
[----:B------:R-:W4:Y:S04]  /*19a00*/  LDL.64 R28, [R1+0xcc0] ;  /* 0x000cc000011c7983 */ /* 0x000f280000100a00 */
[----:B------:R-:W4:Y:S01]  /*19a10*/  LDG.E.U16 R68, desc[UR8][R68.64] ;  /* 0x0000000844447981 */ /* 0x000f22000c1e1500 */
[----:B---3--:R-:W-:-:S03]  /*19a20*/  IMAD.WIDE R4, R2, 0x2, R12 ;  /* 0x0000000202047825 */ /* 0x008fc600078e020c */
[----:B------:R-:W3:Y:S04]  /*19a30*/  LDL.64 R12, [R1+0xcc8] ;  /* 0x000cc800010c7983 */ /* 0x000ee80000100a00 */
[----:B------:R0:W3:Y:S01]  /*19a40*/  LDG.E.U16 R55, desc[UR8][R4.64] ;  /* 0x0000000804377981 */ /* 0x0000e2000c1e1500 */
[----:B------:R-:W-:-:S04]  /*19a50*/  IMAD.WIDE R66, R2, 0x2, R10 ;  /* 0x0000000202427825 */ /* 0x000fc800078e020a */
[C---:B-----5:R-:W-:Y:S02]  /*19a60*/  IMAD.WIDE R10, R2.reuse, 0x2, R8 ;  /* 0x00000002020a7825 */ /* 0x060fe400078e0208 */
[----:B------:R-:W5:Y:S02]  /*19a70*/  LDG.E.U16 R66, desc[UR8][R66.64] ;  /* 0x0000000842427981 */ /* 0x000f64000c1e1500 */
[----:B0-----:R-:W-:Y:S02]  /*19a80*/  IMAD.WIDE R4, R2, 0x2, R24 ;  /* 0x0000000202047825 */ /* 0x001fe400078e0218 */
[----:B------:R-:W3:Y:S04]  /*19a90*/  LDG.E.U16 R59, desc[UR8][R10.64] ;  /* 0x000000080a3b7981 */ /* 0x000ee8000c1e1500 */
[----:B------:R-:W4:Y:S01]  /*19aa0*/  LDL.64 R24, [R1+0xc68] ;  /* 0x000c680001187983 */ /* 0x000f220000100a00 */
[----:B------:R-:W-:-:S03]  /*19ab0*/  IMAD.WIDE R8, R6, 0x2, R134 ;  /* 0x0000000206087825 */ /* 0x000fc600078e0286 */
[----:B------:R0:W5:Y:S01]  /*19ac0*/  LDG.E.U16 R69, desc[UR8][R4.64] ;  /* 0x0000000804457981 */ /* 0x000162000c1e1500 */
[----:B------:R-:W-:-:S03]  /*19ad0*/  IMAD.WIDE R6, R6, 0x2, R136 ;  /* 0x0000000206067825 */ /* 0x000fc600078e0288 */
[----:B------:R-:W5:Y:S01]  /*19ae0*/  LDL.64 R10, [R1+0xc00] ;  /* 0x000c0000010a7983 */ /* 0x000f620000100a00 */
[----:B------:R-:W-:-:S04]  /*19af0*/  IMAD.WIDE R6, R2, 0x2, R6 ;  /* 0x0000000202067825 */ /* 0x000fc800078e0206 */
[C---:B0-----:R-:W-:Y:S01]  /*19b00*/  IMAD.WIDE R4, R2.reuse, 0x2, R16 ;  /* 0x0000000202047825 */ /* 0x041fe200078e0210 */
[----:B------:R0:W5:Y:S04]  /*19b10*/  LDG.E.U16 R62, desc[UR8][R6.64] ;  /* 0x00000008063e7981 */ /* 0x000168000c1e1500 */
[----:B------:R-:W5:Y:S01]  /*19b20*/  LDL.64 R16, [R1+0xba0] ;  /* 0x000ba00001107983 */ /* 0x000f620000100a00 */
[----:B------:R-:W-:-:S03]  /*19b30*/  IMAD.WIDE R8, R2, 0x2, R8 ;  /* 0x0000000202087825 */ /* 0x000fc600078e0208 */
[----:B------:R-:W5:Y:S01]  /*19b40*/  LDG.E.U16 R58, desc[UR8][R4.64] ;  /* 0x00000008043a7981 */ /* 0x000f62000c1e1500 */
[----:B0-----:R-:W-:-:S03]  /*19b50*/  IMAD.WIDE R6, R2, 0x2, R14 ;  /* 0x0000000202067825 */ /* 0x001fc600078e020e */
[----:B------:R-:W5:Y:S04]  /*19b60*/  LDL.64 R14, [R1+0xc08] ;  /* 0x000c0800010e7983 */ /* 0x000f680000100a00 */
[----:B------:R0:W5:Y:S04]  /*19b70*/  LDG.E.U16 R61, desc[UR8][R6.64] ;  /* 0x00000008063d7981 */ /* 0x000168000c1e1500 */
[----:B------:R1:W5:Y:S01]  /*19b80*/  LDG.E.U16 R56, desc[UR8][R8.64] ;  /* 0x0000000808387981 */ /* 0x000362000c1e1500 */
[----:B0-----:R-:W-:-:S03]  /*19b90*/  IMAD.WIDE R6, R2, 0x2, R22 ;  /* 0x0000000202067825 */ /* 0x001fc600078e0216 */
[----:B------:R-:W5:Y:S01]  /*19ba0*/  LDL.64 R22, [R1+0xae0] ;  /* 0x000ae00001167983 */ /* 0x000f620000100a00 */
[----:B-1----:R-:W-:-:S03]  /*19bb0*/  IMAD.WIDE R8, R2, 0x2, R26 ;  /* 0x0000000202087825 */ /* 0x002fc600078e021a */
[----:B------:R-:W5:Y:S01]  /*19bc0*/  LDL.64 R26, [R1+0xa88] ;  /* 0x000a8800011a7983 */ /* 0x000f620000100a00 */
[----:B--2---:R-:W-:-:S03]  /*19bd0*/  IMAD.WIDE R70, R2, 0x2, R18 ;  /* 0x0000000202467825 */ /* 0x004fc600078e0212 */
[----:B------:R-:W2:Y:S04]  /*19be0*/  LDG.E.U16 R67, desc[UR8][R8.64] ;  /* 0x0000000808437981 */ /* 0x000ea8000c1e1500 */
[----:B------:R-:W2:Y:S01]  /*19bf0*/  LDL.64 R18, [R1+0xb40] ;  /* 0x000b400001127983 */ /* 0x000ea20000100a00 */
[----:B------:R-:W-:-:S03]  /*19c00*/  IMAD.WIDE R4, R2, 0x2, R20 ;  /* 0x0000000202047825 */ /* 0x000fc600078e0214 */
[----:B------:R-:W2:Y:S04]  /*19c10*/  LDL.64 R20, [R1+0xa80] ;  /* 0x000a800001147983 */ /* 0x000ea80000100a00 */
[----:B------:R-:W2:Y:S04]  /*19c20*/  LDG.E.U16 R70, desc[UR8][R70.64] ;  /* 0x0000000846467981 */ /* 0x000ea8000c1e1500 */
[----:B------:R3:W2:Y:S02]  /*19c30*/  LDG.E.U16 R71, desc[UR8][R6.64] ;  /* 0x0000000806477981 */ /* 0x0006a4000c1e1500 */
[----:B---3--:R-:W-:-:S02]  /*19c40*/  IMAD.WIDE R6, R2, 0x2, R12 ;  /* 0x0000000202067825 */ /* 0x008fc400078e020c */
[----:B------:R0:W3:Y:S02]  /*19c50*/  LDG.E.U16 R13, desc[UR8][R4.64] ;  /* 0x00000008040d7981 */ /* 0x0000e4000c1e1500 */
[C---:B----4-:R-:W-:Y:S02]  /*19c60*/  IMAD.WIDE R8, R2.reuse, 0x2, R24 ;  /* 0x0000000202087825 */ /* 0x050fe400078e0218 */
[----:B------:R-:W4:Y:S02]  /*19c70*/  LDL.64 R24, [R1+0xa20] ;  /* 0x000a200001187983 */ /* 0x000f240000100a00 */
[C---:B-----5:R-:W-:Y:S02]  /*19c80*/  IMAD.WIDE R10, R2.reuse, 0x2, R10 ;  /* 0x00000002020a7825 */ /* 0x060fe400078e020a */
[----:B------:R1:W5:Y:S02]  /*19c90*/  LDG.E.U16 R12, desc[UR8][R6.64] ;  /* 0x00000008060c7981 */ /* 0x000364000c1e1500 */
[----:B0-----:R-:W-:-:S02]  /*19ca0*/  IMAD.WIDE R4, R2, 0x2, R28 ;  /* 0x0000000202047825 */ /* 0x001fc400078e021c */
[----:B------:R-:W3:Y:S04]  /*19cb0*/  LDG.E.U16 R8, desc[UR8][R8.64] ;  /* 0x0000000808087981 */ /* 0x000ee8000c1e1500 */
[----:B------:R-:W3:Y:S01]  /*19cc0*/  LDL.64 R28, [R1+0xa28] ;  /* 0x000a2800011c7983 */ /* 0x000ee20000100a00 */
[----:B-1----:R-:W0:Y:S01]  /*19cd0*/  LDC R6, c[0x0][0x3c4] ;  /* 0x0000f100ff067b82 */ /* 0x002e220000000800 */
[C---:B------:R-:W-:Y:S02]  /*19ce0*/  IMAD.WIDE R16, R2.reuse, 0x2, R16 ;  /* 0x0000000202107825 */ /* 0x040fe400078e0210 */
[----:B------:R1:W3:Y:S04]  /*19cf0*/  LDG.E.U16 R7, desc[UR8][R4.64] ;  /* 0x0000000804077981 */ /* 0x0002e8000c1e1500 */
[----:B------:R-:W3:Y:S01]  /*19d00*/  LDG.E.U16 R10, desc[UR8][R10.64] ;  /* 0x000000080a0a7981 */ /* 0x000ee2000c1e1500 */
[----:B------:R-:W-:-:S04]  /*19d10*/  IMAD.WIDE R14, R2, 0x2, R14 ;  /* 0x00000002020e7825 */ /* 0x000fc800078e020e */
[C---:B-1----:R-:W-:Y:S01]  /*19d20*/  IMAD.WIDE R4, R2.reuse, 0x2, R36 ;  /* 0x0000000202047825 */ /* 0x042fe200078e0224 */
[----:B------:R1:W3:Y:S04]  /*19d30*/  LDG.E.U16 R9, desc[UR8][R14.64] ;  /* 0x000000080e097981 */ /* 0x0002e8000c1e1500 */
[----:B------:R1:W4:Y:S04]  /*19d40*/  LDG.E.U16 R11, desc[UR8][R16.64] ;  /* 0x00000008100b7981 */ /* 0x000328000c1e1500 */
[----:B------:R-:W5:Y:S01]  /*19d50*/  LDG.E.U16 R5, desc[UR8][R4.64] ;  /* 0x0000000804057981 */ /* 0x000f62000c1e1500 */
[----:B-1----:R-:W-:-:S03]  /*19d60*/  IMAD.WIDE R14, R2, 0x2, R34 ;  /* 0x00000002020e7825 */ /* 0x002fc600078e0222 */
[----:B------:R-:W5:Y:S01]  /*19d70*/  LDL.64 R34, [R1+0xd78] ;  /* 0x000d780001227983 */ /* 0x000f620000100a00 */
[----:B------:R-:W-:-:S03]  /*19d80*/  IMAD.WIDE R16, R2, 0x2, R30 ;  /* 0x0000000202107825 */ /* 0x000fc600078e021e */
[----:B------:R-:W5:Y:S04]  /*19d90*/  LDL.64 R30, [R1+0xe98] ;  /* 0x000e9800011e7983 */ /* 0x000f680000100a00 */
[----:B------:R1:W5:Y:S01]  /*19da0*/  LDG.E.U16 R4, desc[UR8][R14.64] ;  /* 0x000000080e047981 */ /* 0x000362000c1e1500 */
[----:B------:R-:W-:-:S03]  /*19db0*/  IMAD.WIDE R22, R2, 0x2, R22 ;  /* 0x0000000202167825 */ /* 0x000fc600078e0216 */
[----:B------:R-:W5:Y:S04]  /*19dc0*/  LDG.E.U16 R17, desc[UR8][R16.64] ;  /* 0x0000000810117981 */ /* 0x000f68000c1e1500 */
[----:B------:R-:W5:Y:S01]  /*19dd0*/  LDL.64 R36, [R1+0xd70] ;  /* 0x000d700001247983 */ /* 0x000f620000100a00 */
[----:B-1----:R-:W-:-:S03]  /*19de0*/  IMAD.WIDE R14, R2, 0x2, R32 ;  /* 0x00000002020e7825 */ /* 0x002fc600078e0220 */
[----:B------:R-:W5:Y:S04]  /*19df0*/  LDL.64 R32, [R1+0xdd0] ;  /* 0x000dd00001207983 */ /* 0x000f680000100a00 */
[----:B------:R-:W5:Y:S04]  /*19e00*/  LDG.E.U16 R15, desc[UR8][R14.64] ;  /* 0x000000080e0f7981 */ /* 0x000f68000c1e1500 */
[----:B------:R-:W5:Y:S01]  /*19e10*/  LDG.E.U16 R16, desc[UR8][R22.64] ;  /* 0x0000000816107981 */ /* 0x000f62000c1e1500 */
[----:B--2---:R-:W-:-:S05]  /*19e20*/  IMAD.WIDE R18, R2, 0x2, R18 ;  /* 0x0000000202127825 */ /* 0x004fca00078e0212 */
[----:B------:R1:W2:Y:S02]  /*19e30*/  LDG.E.U16 R14, desc[UR8][R18.64] ;  /* 0x00000008120e7981 */ /* 0x0002a4000c1e1500 */
[----:B-1----:R-:W-:-:S04]  /*19e40*/  IMAD.WIDE R18, R2, 0x2, R26 ;  /* 0x0000000202127825 */ /* 0x002fc800078e021a */
[----:B------:R-:W-:Y:S02]  /*19e50*/  IMAD R26, R162, 0x9, RZ ;  /* 0x00000009a21a7824 */ /* 0x000fe400078e02ff */
[----:B------:R-:W-:Y:S01]  /*19e60*/  IMAD.WIDE R20, R2, 0x2, R20 ;  /* 0x0000000202147825 */ /* 0x000fe200078e0214 */
[----:B------:R-:W2:Y:S03]  /*19e70*/  LDG.E.U16 R19, desc[UR8][R18.64] ;  /* 0x0000000812137981 */ /* 0x000ea6000c1e1500 */
[----:B------:R-:W-:-:S04]  /*19e80*/  IMAD.WIDE R22, R26, 0x2, R134 ;  /* 0x000000021a167825 */ /* 0x000fc800078e0286 */
[----:B------:R-:W-:Y:S01]  /*19e90*/  IMAD.WIDE R26, R26, 0x2, R136 ;  /* 0x000000021a1a7825 */ /* 0x000fe200078e0288 */
[----:B------:R-:W2:Y:S03]  /*19ea0*/  LDG.E.U16 R18, desc[UR8][R20.64] ;  /* 0x0000000814127981 */ /* 0x000ea6000c1e1500 */
[----:B------:R-:W-:-:S04]  /*19eb0*/  IMAD.WIDE R22, R2, 0x2, R22 ;  /* 0x0000000202167825 */ /* 0x000fc800078e0216 */
[C---:B------:R-:W-:Y:S02]  /*19ec0*/  IMAD.WIDE R26, R2.reuse, 0x2, R26 ;  /* 0x00000002021a7825 */ /* 0x040fe400078e021a */
[----:B------:R-:W2:Y:S04]  /*19ed0*/  LDG.E.U16 R23, desc[UR8][R22.64] ;  /* 0x0000000816177981 */ /* 0x000ea8000c1e1500 */
[----:B------:R1:W2:Y:S02]  /*19ee0*/  LDG.E.U16 R22, desc[UR8][R26.64] ;  /* 0x000000081a167981 */ /* 0x0002a4000c1e1500 */
[C---:B-1----:R-:W-:Y:S02]  /*19ef0*/  IMAD.WIDE R26, R2.reuse, 0x2, R40 ;  /* 0x00000002021a7825 */ /* 0x042fe400078e0228 */
[----:B------:R-:W2:Y:S02]  /*19f00*/  LDL.64 R40, [R1+0xd10] ;  /* 0x000d100001287983 */ /* 0x000ea40000100a00 */
[----:B---3--:R-:W-:-:S02]  /*19f10*/  IMAD.WIDE R20, R2, 0x2, R28 ;  /* 0x0000000202147825 */ /* 0x008fc400078e021c */
[----:B------:R-:W3:Y:S02]  /*19f20*/  LDG.E.U16 R27, desc[UR8][R26.64] ;  /* 0x000000081a1b7981 */ /* 0x000ee4000c1e1500 */
[----:B----4-:R-:W-:Y:S02]  /*19f30*/  IMAD.WIDE R24, R2, 0x2, R24 ;  /* 0x0000000202187825 */ /* 0x010fe400078e0218 */
[----:B------:R-:W4:Y:S02]  /*19f40*/  LDG.E.U16 R21, desc[UR8][R20.64] ;  /* 0x0000000814157981 */ /* 0x000f24000c1e1500 */
[----:B0-----:R-:W-:Y:S02]  /*19f50*/  IMAD.WIDE R28, R6, 0x2, R136 ;  /* 0x00000002061c7825 */ /* 0x001fe400078e0288 */
[----:B------:R0:W3:Y:S02]  /*19f60*/  LDG.E.U16 R20, desc[UR8][R24.64] ;  /* 0x0000000818147981 */ /* 0x0000e4000c1e1500 */
[----:B------:R-:W-:-:S04]  /*19f70*/  IMAD.WIDE R28, R2, 0x2, R28 ;  /* 0x00000002021c7825 */ /* 0x000fc800078e021c */
[----:B0-----:R-:W-:-:S04]  /*19f80*/  IMAD.WIDE R24, R3, 0x2, R134 ;  /* 0x0000000203187825 */ /* 0x001fc800078e0286 */
[----:B------:R-:W-:-:S06]  /*19f90*/  IMAD.WIDE R24, R2, 0x2, R24 ;  /* 0x0000000202187825 */ /* 0x000fcc00078e0218 */
[----:B------:R-:W3:Y:S01]  /*19fa0*/  LDG.E.U16 R25, desc[UR8][R24.64] ;  /* 0x0000000818197981 */ /* 0x000ee2000c1e1500 */
[----:B-----5:R-:W-:-:S03]  /*19fb0*/  IMAD.WIDE R30, R2, 0x2, R30 ;  /* 0x00000002021e7825 */ /* 0x020fc600078e021e */
[----:B------:R0:W5:Y:S02]  /*19fc0*/  LDG.E.U16 R24, desc[UR8][R28.64] ;  /* 0x000000081c187981 */ /* 0x000164000c1e1500 */
[C---:B0-----:R-:W-:Y:S02]  /*19fd0*/  IMAD.WIDE R28, R2.reuse, 0x2, R38 ;  /* 0x00000002021c7825 */ /* 0x041fe400078e0226 */
[----:B------:R-:W3:Y:S04]  /*19fe0*/  LDL.64 R38, [R1+0xcb8] ;  /* 0x000cb80001267983 */ /* 0x000ee80000100a00 */
[----:B------:R0:W4:Y:S02]  /*19ff0*/  LDG.E.U16 R26, desc[UR8][R28.64] ;  /* 0x000000081c1a7981 */ /* 0x000124000c1e1500 */
[----:B0-----:R-:W-:-:S02]  /*1a000*/  IMAD.WIDE R28, R2, 0x2, R48 ;  /* 0x00000002021c7825 */ /* 0x001fc400078e0230 */
[----:B------:R0:W4:Y:S04]  /*1a010*/  LDG.E.U16 R49, desc[UR8][R30.64] ;  /* 0x000000081e317981 */ /* 0x000128000c1e1500 */
[----:B------:R1:W4:Y:S01]  /*1a020*/  LDG.E.U16 R48, desc[UR8][R28.64] ;  /* 0x000000081c307981 */ /* 0x000322000c1e1500 */
[----:B0-----:R-:W-:-:S03]  /*1a030*/  IMAD.WIDE R30, R2, 0x2, R42 ;  /* 0x00000002021e7825 */ /* 0x001fc600078e022a */
[----:B------:R-:W4:Y:S01]  /*1a040*/  LDL.64 R42, [R1+0xc58] ;  /* 0x000c5800012a7983 */ /* 0x000f220000100a00 */
[----:B-1----:R-:W-:-:S03]  /*1a050*/  IMAD.WIDE R28, R2, 0x2, R46 ;  /* 0x00000002021c7825 */ /* 0x002fc600078e022e */
[----:B------:R-:W5:Y:S01]  /*1a060*/  LDL.64 R46, [R1+0xbf0] ;  /* 0x000bf000012e7983 */ /* 0x000f620000100a00 */
[----:B------:R-:W-:-:S03]  /*1a070*/  IMAD.WIDE R32, R2, 0x2, R32 ;  /* 0x0000000202207825 */ /* 0x000fc600078e0220 */
[----:B------:R0:W5:Y:S01]  /*1a080*/  LDG.E.U16 R3, desc[UR8][R30.64] ;  /* 0x000000081e037981 */ /* 0x000162000c1e1500 */
[----:B------:R-:W-:-:S03]  /*1a090*/  IMAD.WIDE R34, R2, 0x2, R34 ;  /* 0x0000000202227825 */ /* 0x000fc600078e0222 */
[----:B------:R-:W5:Y:S01]  /*1a0a0*/  LDG.E.U16 R33, desc[UR8][R32.64] ;  /* 0x0000000820217981 */ /* 0x000f62000c1e1500 */
[----:B------:R-:W-:-:S03]  /*1a0b0*/  IMAD.WIDE R36, R2, 0x2, R36 ;  /* 0x0000000202247825 */ /* 0x000fc600078e0224 */
[----:B------:R-:W5:Y:S01]  /*1a0c0*/  LDG.E.U16 R28, desc[UR8][R28.64] ;  /* 0x000000081c1c7981 */ /* 0x000f62000c1e1500 */
[----:B0-----:R-:W-:-:S03]  /*1a0d0*/  IMAD.WIDE R30, R2, 0x2, R44 ;  /* 0x00000002021e7825 */ /* 0x001fc600078e022c */
[----:B------:R-:W5:Y:S04]  /*1a0e0*/  LDL.64 R44, [R1+0xb90] ;  /* 0x000b9000012c7983 */ /* 0x000f680000100a00 */
[----:B------:R0:W5:Y:S04]  /*1a0f0*/  LDG.E.U16 R32, desc[UR8][R34.64] ;  /* 0x0000000822207981 */ /* 0x000168000c1e1500 */
[----:B------:R-:W5:Y:S01]  /*1a100*/  LDG.E.U16 R30, desc[UR8][R30.64] ;  /* 0x000000081e1e7981 */ /* 0x000f62000c1e1500 */
[----:B0-----:R-:W-:-:S03]  /*1a110*/  IMAD.WIDE R34, R2, 0x2, R64 ;  /* 0x0000000202227825 */ /* 0x001fc600078e0240 */
[----:B------:R-:W5:Y:S04]  /*1a120*/  LDL.64 R64, [R1+0xb30] ;  /* 0x000b300001407983 */ /* 0x000f680000100a00 */
[----:B------:R0:W5:Y:S04]  /*1a130*/  LDG.E.U16 R31, desc[UR8][R36.64] ;  /* 0x00000008241f7981 */ /* 0x000168000c1e1500 */
[----:B------:R-:W5:Y:S01]  /*1a140*/  LDG.E.U16 R35, desc[UR8][R34.64] ;  /* 0x0000000822237981 */ /* 0x000f62000c1e1500 */
[----:B0-----:R-:W-:-:S05]  /*1a150*/  IMAD.WIDE R36, R2, 0x2, R52 ;  /* 0x0000000202247825 */ /* 0x001fca00078e0234 */
[----:B------:R0:W5:Y:S02]  /*1a160*/  LDG.E.U16 R53, desc[UR8][R36.64] ;  /* 0x0000000824357981 */ /* 0x000164000c1e1500 */
[C---:B0-----:R-:W-:Y:S02]  /*1a170*/  IMAD.WIDE R36, R2.reuse, 0x2, R74 ;  /* 0x0000000202247825 */ /* 0x041fe400078e024a */
[----:B------:R-:W5:Y:S02]  /*1a180*/  LDL.64 R74, [R1+0xa18] ;  /* 0x000a1800014a7983 */ /* 0x000f640000100a00 */
[----:B------:R-:W-:Y:S02]  /*1a190*/  IMAD.WIDE R50, R2, 0x2, R50 ;  /* 0x0000000202327825 */ /* 0x000fe400078e0232 */
[----:B------:R-:W-:Y:S04]  /*1a1a0*/  STS.U16 [R140+UR4+0x18000], R60 ;  /* 0x0180003c8c007988 */ /* 0x000fe80008000404 */
[----:B------:R-:W5:Y:S04]  /*1a1b0*/  LDG.E.U16 R52, desc[UR8][R50.64] ;  /* 0x0000000832347981 */ /* 0x000f68000c1e1500 */
[----:B------:R0:W-:Y:S01]  /*1a1c0*/  STS.U16 [R140+UR4+0x11400], R61 ;  /* 0x0114003d8c007988 */ /* 0x0001e20008000404 */
[----:B------:R-:W-:Y:S01]  /*1a1d0*/  SHF.L.U32 R116, R162, 0x1, RZ ;  /* 0x00000001a2747819 */ /* 0x000fe200000006ff */
[----:B------:R-:W-:-:S02]  /*1a1e0*/  IMAD.WIDE R90, R2, 0x2, R88 ;  /* 0x00000002025a7825 */ /* 0x000fc400078e0258 */
[----:B------:R-:W-:Y:S04]  /*1a1f0*/  STS.U16 [R140+UR4+0x10400], R56 ;  /* 0x010400388c007988 */ /* 0x000fe80008000404 */
[----:B------:R-:W-:Y:S04]  /*1a200*/  STS.U16 [R140+UR4+0x10800], R57 ;  /* 0x010800398c007988 */ /* 0x000fe80008000404 */
[----:B0-----:R-:W5:Y:S04]  /*1a210*/  LDL.64 R60, [R1+0xd08] ;  /* 0x000d0800013c7983 */ /* 0x001f680000100a00 */
[----:B------:R-:W-:Y:S01]  /*1a220*/  STS.U16 [R140+UR4+0x19800], R70 ;  /* 0x019800468c007988 */ /* 0x000fe20008000404 */
[----:B--2---:R-:W-:-:S03]  /*1a230*/  IMAD.WIDE R40, R2, 0x2, R40 ;  /* 0x0000000202287825 */ /* 0x004fc600078e0228 */
[----:B------:R0:W-:Y:S04]  /*1a240*/  STS.U16 [R140+UR4+0x11c00], R71 ;  /* 0x011c00478c007988 */ /* 0x0001e80008000404 */
[----:B------:R1:W2:Y:S01]  /*1a250*/  LDG.E.U16 R34, desc[UR8][R40.64] ;  /* 0x0000000828227981 */ /* 0x0002a2000c1e1500 */
[----:B---3--:R-:W-:-:S03]  /*1a260*/  IMAD.WIDE R38, R2, 0x2, R38 ;  /* 0x0000000202267825 */ /* 0x008fc600078e0226 */
[----:B------:R-:W-:Y:S01]  /*1a270*/  STS.U16 [R140+UR4+0x1a000], R7 ;  /* 0x01a000078c007988 */ /* 0x000fe20008000404 */
[----:B-1----:R-:W-:-:S03]  /*1a280*/  IMAD.WIDE R40, R2, 0x2, R72 ;  /* 0x0000000202287825 */ /* 0x002fc600078e0248 */
[----:B------:R5:W3:Y:S04]  /*1a290*/  LDG.E.U16 R54, desc[UR8][R38.64] ;  /* 0x0000000826367981 */ /* 0x000ae8000c1e1500 */
[----:B------:R-:W2:Y:S01]  /*1a2a0*/  LDL.64 R72, [R1+0xa10] ;  /* 0x000a100001487983 */ /* 0x000ea20000100a00 */
[----:B----4-:R-:W-:-:S03]  /*1a2b0*/  IMAD.WIDE R42, R2, 0x2, R42 ;  /* 0x00000002022a7825 */ /* 0x010fc600078e022a */
[----:B0-----:R-:W4:Y:S01]  /*1a2c0*/  LDL.64 R70, [R1+0xd00] ;  /* 0x000d000001467983 */ /* 0x001f220000100a00 */
[----:B-----5:R-:W-:-:S03]  /*1a2d0*/  IMAD.WIDE R38, R2, 0x2, R46 ;  /* 0x0000000202267825 */ /* 0x020fc600078e022e */
[----:B------:R-:W5:Y:S04]  /*1a2e0*/  LDG.E.U16 R6, desc[UR8][R42.64] ;  /* 0x000000082a067981 */ /* 0x000f68000c1e1500 */
[----:B------:R0:W3:Y:S04]  /*1a2f0*/  LDG.E.U16 R46, desc[UR8][R38.64] ;  /* 0x00000008262e7981 */ /* 0x0000e8000c1e1500 */
[----:B------:R1:W3:Y:S04]  /*1a300*/  LDG.E.U16 R47, desc[UR8][R40.64] ;  /* 0x00000008282f7981 */ /* 0x0002e8000c1e1500 */
[----:B------:R-:W-:Y:S01]  /*1a310*/  STS.U16 [R140+UR4+0x11000], R68 ;  /* 0x011000448c007988 */ /* 0x000fe20008000404 */
[----:B0-----:R-:W-:-:S03]  /*1a320*/  IMAD.WIDE R38, R2, 0x2, R84 ;  /* 0x0000000202267825 */ /* 0x001fc600078e0254 */
[----:B------:R-:W3:Y:S01]  /*1a330*/  LDL.64 R84, [R1+0xe80] ;  /* 0x000e800001547983 */ /* 0x000ee20000100a00 */
[----:B------:R-:W-:-:S03]  /*1a340*/  IMAD.WIDE R44, R2, 0x2, R44 ;  /* 0x00000002022c7825 */ /* 0x000fc600078e022c */
[----:B------:R0:W-:Y:S01]  /*1a350*/  STS.U16 [R140+UR4+0x19000], R69 ;  /* 0x019000458c007988 */ /* 0x0001e20008000404 */
[----:B-1----:R-:W-:-:S03]  /*1a360*/  IMAD R40, R162, 0xa, RZ ;  /* 0x0000000aa2287824 */ /* 0x002fc600078e02ff */
[----:B------:R-:W3:Y:S01]  /*1a370*/  LDG.E.U16 R51, desc[UR8][R44.64] ;  /* 0x000000082c337981 */ /* 0x000ee2000c1e1500 */
[----:B------:R-:W-:-:S03]  /*1a380*/  IMAD.WIDE R42, R40, 0x2, R134 ;  /* 0x00000002282a7825 */ /* 0x000fc600078e0286 */
[----:B------:R-:W-:Y:S01]  /*1a390*/  STS.U16 [R140+UR4+0x18800], R66 ;  /* 0x018800428c007988 */ /* 0x000fe20008000404 */
[----:B------:R-:W-:-:S03]  /*1a3a0*/  IMAD.WIDE R64, R2, 0x2, R64 ;  /* 0x0000000202407825 */ /* 0x000fc600078e0240 */
[----:B0-----:R-:W3:Y:S04]  /*1a3b0*/  LDL.64 R68, [R1+0xca8] ;  /* 0x000ca80001447983 */ /* 0x001ee80000100a00 */
[----:B------:R0:W3:Y:S01]  /*1a3c0*/  LDG.E.U16 R45, desc[UR8][R38.64] ;  /* 0x00000008262d7981 */ /* 0x0000e2000c1e1500 */
[----:B------:R-:W-:-:S03]  /*1a3d0*/  IMAD.WIDE R42, R2, 0x2, R42 ;  /* 0x00000002022a7825 */ /* 0x000fc600078e022a */
[----:B------:R1:W3:Y:S04]  /*1a3e0*/  LDG.E.U16 R44, desc[UR8][R64.64] ;  /* 0x00000008402c7981 */ /* 0x0002e8000c1e1500 */
[----:B------:R-:W3:Y:S01]  /*1a3f0*/  LDG.E.U16 R42, desc[UR8][R42.64] ;  /* 0x000000082a2a7981 */ /* 0x000ee2000c1e1500 */
[----:B0-----:R-:W-:-:S03]  /*1a400*/  IMAD.WIDE R38, R2, 0x2, R82 ;  /* 0x0000000202267825 */ /* 0x001fc600078e0252 */
[----:B------:R-:W3:Y:S04]  /*1a410*/  LDL.64 R82, [R1+0xe28] ;  /* 0x000e280001527983 */ /* 0x000ee80000100a00 */
[----:B------:R0:W4:Y:S01]  /*1a420*/  LDG.E.U16 R50, desc[UR8][R38.64] ;  /* 0x0000000826327981 */ /* 0x000122000c1e1500 */
[----:B-1----:R-:W-:-:S03]  /*1a430*/  IMAD.WIDE R64, R2, 0x2, R80 ;  /* 0x0000000202407825 */ /* 0x002fc600078e0250 */
[----:B------:R-:W4:Y:S04]  /*1a440*/  LDL.64 R80, [R1+0xe20] ;  /* 0x000e200001507983 */ /* 0x000f280000100a00 */
[----:B------:R1:W4:Y:S01]  /*1a450*/  LDG.E.U16 R43, desc[UR8][R64.64] ;  /* 0x00000008402b7981 */ /* 0x000322000c1e1500 */
[----:B0-----:R-:W-:-:S03]  /*1a460*/  IMAD.WIDE R38, R2, 0x2, R78 ;  /* 0x0000000202267825 */ /* 0x001fc600078e024e */
[----:B------:R-:W4:Y:S04]  /*1a470*/  LDL.64 R78, [R1+0xdc8] ;  /* 0x000dc800014e7983 */ /* 0x000f280000100a00 */
[----:B------:R0:W5:Y:S01]  /*1a480*/  LDG.E.U16 R29, desc[UR8][R38.64] ;  /* 0x00000008261d7981 */ /* 0x000162000c1e1500 */
[----:B-1----:R-:W-:-:S03]  /*1a490*/  IMAD.WIDE R64, R2, 0x2, R74 ;  /* 0x0000000202407825 */ /* 0x002fc600078e024a */
[----:B------:R-:W5:Y:S04]  /*1a4a0*/  LDL.64 R74, [R1+0xd68] ;  /* 0x000d6800014a7983 */ /* 0x000f680000100a00 */
[----:B------:R1:W-:Y:S01]  /*1a4b0*/  STS.U16 [R140+UR4+0x19400], R67 ;  /* 0x019400438c007988 */ /* 0x0003e20008000404 */
[----:B0-----:R-:W-:-:S03]  /*1a4c0*/  IMAD.WIDE R38, R2, 0x2, R76 ;  /* 0x0000000202267825 */ /* 0x001fc600078e024c */
[----:B------:R-:W5:Y:S04]  /*1a4d0*/  LDL.64 R76, [R1+0xdc0] ;  /* 0x000dc000014c7983 */ /* 0x000f680000100a00 */
[----:B------:R-:W5:Y:S01]  /*1a4e0*/  LDG.E.U16 R38, desc[UR8][R38.64] ;  /* 0x0000000826267981 */ /* 0x000f62000c1e1500 */
[----:B------:R-:W-:-:S03]  /*1a4f0*/  IMAD.WIDE R40, R40, 0x2, R136 ;  /* 0x0000000228287825 */ /* 0x000fc600078e0288 */
[----:B------:R-:W-:Y:S01]  /*1a500*/  STS.U16 [R140+UR4+0x1a400], R5 ;  /* 0x01a400058c007988 */ /* 0x000fe20008000404 */
[----:B------:R-:W-:-:S03]  /*1a510*/  IMAD.WIDE R56, R2, 0x2, R86 ;  /* 0x0000000202387825 */ /* 0x000fc600078e0256 */
[----:B------:R-:W5:Y:S04]  /*1a520*/  LDG.E.U16 R36, desc[UR8][R36.64] ;  /* 0x0000000824247981 */ /* 0x000f68000c1e1500 */
[----:B------:R2:W5:Y:S01]  /*1a530*/  LDG.E.U16 R39, desc[UR8][R64.64] ;  /* 0x0000000840277981 */ /* 0x000562000c1e1500 */
[----:B------:R-:W-:-:S03]  /*1a540*/  IMAD.WIDE R40, R2, 0x2, R40 ;  /* 0x0000000202287825 */ /* 0x000fc600078e0228 */
[----:B------:R-:W5:Y:S04]  /*1a550*/  LDG.E.U16 R7, desc[UR8][R56.64] ;  /* 0x0000000838077981 */ /* 0x000f68000c1e1500 */
[----:B------:R-:W5:Y:S04]  /*1a560*/  LDG.E.U16 R40, desc[UR8][R40.64] ;  /* 0x0000000828287981 */ /* 0x000f68000c1e1500 */
[----:B-1----:R-:W5:Y:S04]  /*1a570*/  LDL.64 R66, [R1+0xca0] ;  /* 0x000ca00001427983 */ /* 0x002f680000100a00 */
[----:B------:R-:W-:Y:S04]  /*1a580*/  STS.U16 [R140+UR4+0x18400], R62 ;  /* 0x0184003e8c007988 */ /* 0x000fe80008000404 */
[----:B------:R0:W-:Y:S04]  /*1a590*/  STS.U16 [R140+UR4+0x10000], R63 ;  /* 0x0100003f8c007988 */ /* 0x0001e80008000404 */
[----:B------:R-:W-:Y:S04]  /*1a5a0*/  STS.U16 [R140+UR4+0x1a800], R10 ;  /* 0x01a8000a8c007988 */ /* 0x000fe80008000404 */
[----:B------:R-:W-:Y:S04]  /*1a5b0*/  STS.U16 [R140+UR4+0x10c00], R59 ;  /* 0x010c003b8c007988 */ /* 0x000fe80008000404 */
[----:B0-----:R-:W5:Y:S04]  /*1a5c0*/  LDL.64 R62, [R1+0xc40] ;  /* 0x000c4000013e7983 */ /* 0x001f680000100a00 */
[----:B------:R0:W-:Y:S04]  /*1a5d0*/  STS.U16 [R140+UR4+0x11800], R58 ;  /* 0x0118003a8c007988 */ /* 0x0001e80008000404 */
[----:B------:R1:W-:Y:S04]  /*1a5e0*/  STS.U16 [R140+UR4+0x1ac00], R11 ;  /* 0x01ac000b8c007988 */ /* 0x0003e80008000404 */
[----:B------:R-:W-:Y:S04]  /*1a5f0*/  STS.U16 [R140+UR4+0x19c00], R13 ;  /* 0x019c000d8c007988 */ /* 0x000fe80008000404 */
[----:B0-----:R-:W5:Y:S04]  /*1a600*/  LDL.64 R58, [R1+0xbe8] ;  /* 0x000be800013a7983 */ /* 0x001f680000100a00 */
[----:B------:R0:W-:Y:S04]  /*1a610*/  STS.U16 [R140+UR4+0x12000], R12 ;  /* 0x0120000c8c007988 */ /* 0x0001e80008000404 */
[----:B------:R0:W-:Y:S04]  /*1a620*/  STS.U16 [R140+UR4+0x12400], R8 ;  /* 0x012400088c007988 */ /* 0x0001e80008000404 */
[----:B------:R0:W-:Y:S04]  /*1a630*/  STS.U16 [R140+UR4+0x12800], R9 ;  /* 0x012800098c007988 */ /* 0x0001e80008000404 */
[----:B------:R0:W-:Y:S04]  /*1a640*/  STS.U16 [R140+UR4+0x12c00], R4 ;  /* 0x012c00048c007988 */ /* 0x0001e80008000404 */
[----:B------:R-:W-:Y:S04]  /*1a650*/  STS.U16 [R140+UR4+0x13000], R15 ;  /* 0x0130000f8c007988 */ /* 0x000fe80008000404 */
[----:B------:R0:W-:Y:S04]  /*1a660*/  STS.U16 [R140+UR4+0x1b000], R14 ;  /* 0x01b0000e8c007988 */ /* 0x0001e80008000404 */
[----:B------:R-:W-:Y:S04]  /*1a670*/  STS.U16 [R140+UR4+0x13400], R17 ;  /* 0x013400118c007988 */ /* 0x000fe80008000404 */
[----:B------:R0:W-:Y:S04]  /*1a680*/  STS.U16 [R140+UR4+0x1b400], R16 ;  /* 0x01b400108c007988 */ /* 0x0001e80008000404 */
[----:B------:R-:W-:Y:S04]  /*1a690*/  STS.U16 [R140+UR4+0x13800], R19 ;  /* 0x013800138c007988 */ /* 0x000fe80008000404 */
[----:B------:R0:W-:Y:S04]  /*1a6a0*/  STS.U16 [R140+UR4+0x1b800], R18 ;  /* 0x01b800128c007988 */ /* 0x0001e80008000404 */
[----:B------:R-:W-:Y:S04]  /*1a6b0*/  STS.U16 [R140+UR4+0x13c00], R21 ;  /* 0x013c00158c007988 */ /* 0x000fe80008000404 */
[----:B------:R-:W-:Y:S04]  /*1a6c0*/  STS.U16 [R140+UR4+0x1bc00], R20 ;  /* 0x01bc00148c007988 */ /* 0x000fe80008000404 */
[----:B------:R-:W-:Y:S01]  /*1a6d0*/  STS.U16 [R140+UR4+0x18c00], R55 ;  /* 0x018c00378c007988 */ /* 0x000fe20008000404 */
[----:B------:R-:W-:-:S02]  /*1a6e0*/  IMAD R96, R96, 0xb, RZ ;  /* 0x0000000b60607824 */ /* 0x000fc400078e02ff */
[----:B------:R-:W-:Y:S01]  /*1a6f0*/  IMAD R94, R94, 0xc, RZ ;  /* 0x0000000c5e5e7824 */ /* 0x000fe200078e02ff */
[----:B------:R-:W5:Y:S01]  /*1a700*/  LDG.E.U16 R90, desc[UR8][R90.64] ;  /* 0x000000085a5a7981 */ /* 0x000f62000c1e1500 */
[----:B--2---:R-:W-:-:S03]  /*1a710*/  IMAD.WIDE R64, R2, 0x2, R72 ;  /* 0x0000000202407825 */ /* 0x004fc600078e0248 */
[----:B------:R-:W2:Y:S04]  /*1a720*/  LDL.64 R72, [R1+0xef0] ;  /* 0x000ef00001487983 */ /* 0x000ea80000100a00 */
[----:B------:R0:W2:Y:S02]  /*1a730*/  LDG.E.U16 R41, desc[UR8][R64.64] ;  /* 0x0000000840297981 */ /* 0x0000a4000c1e1500 */
[----:B0-----:R-:W-:-:S04]  /*1a740*/  IMAD.WIDE R64, R116, 0x2, R136 ;  /* 0x0000000274407825 */ /* 0x001fc800078e0288 */
[----:B------:R-:W-:-:S05]  /*1a750*/  IMAD.WIDE R64, R2, 0x2, R64 ;  /* 0x0000000202407825 */ /* 0x000fca00078e0240 */
[----:B------:R-:W2:Y:S04]  /*1a760*/  LDG.E.U16 R37, desc[UR8][R64.64] ;  /* 0x0000000840257981 */ /* 0x000ea8000c1e1500 */
[----:B------:R-:W2:Y:S01]  /*1a770*/  LDL.64 R64, [R1+0xc48] ;  /* 0x000c480001407983 */ /* 0x000ea20000100a00 */
[----:B---3--:R-:W-:-:S05]  /*1a780*/  IMAD.WIDE R56, R2, 0x2, R82 ;  /* 0x0000000202387825 */ /* 0x008fca00078e0252 */
[----:B------:R4:W3:Y:S02]  /*1a790*/  LDG.E.U16 R5, desc[UR8][R56.64] ;  /* 0x0000000838057981 */ /* 0x0008e4000c1e1500 */
[C---:B----4-:R-:W-:Y:S02]  /*1a7a0*/  IMAD.WIDE R56, R2.reuse, 0x2, R78 ;  /* 0x0000000202387825 */ /* 0x050fe400078e024e */
[----:B------:R-:W4:Y:S04]  /*1a7b0*/  LDL.64 R78, [R1+0xab0] ;  /* 0x000ab000014e7983 */ /* 0x000f280000100a00 */
[----:B------:R5:W3:Y:S02]  /*1a7c0*/  LDG.E.U16 R10, desc[UR8][R56.64] ;  /* 0x00000008380a7981 */ /* 0x000ae4000c1e1500 */
[----:B-----5:R-:W-:-:S02]  /*1a7d0*/  IMAD.WIDE R56, R2, 0x2, R74 ;  /* 0x0000000202387825 */ /* 0x020fc400078e024a */
[----:B------:R-:W5:Y:S04]  /*1a7e0*/  LDL.64 R74, [R1+0xa68] ;  /* 0x000a6800014a7983 */ /* 0x000f680000100a00 */
[----:B-1----:R0:W3:Y:S02]  /*1a7f0*/  LDG.E.U16 R11, desc[UR8][R56.64] ;  /* 0x00000008380b7981 */ /* 0x0020e4000c1e1500 */
[C---:B0-----:R-:W-:Y:S02]  /*1a800*/  IMAD.WIDE R56, R2.reuse, 0x2, R60 ;  /* 0x0000000202387825 */ /* 0x041fe400078e023c */
[----:B------:R-:W3:Y:S02]  /*1a810*/  LDL.64 R60, [R1+0xb88] ;  /* 0x000b8800013c7983 */ /* 0x000ee40000100a00 */
[----:B--2---:R-:W-:-:S02]  /*1a820*/  IMAD.WIDE R88, R2, 0x2, R72 ;  /* 0x0000000202587825 */ /* 0x004fc400078e0248 */
[----:B------:R-:W2:Y:S02]  /*1a830*/  LDL.64 R72, [R1+0xd60] ;  /* 0x000d600001487983 */ /* 0x000ea40000100a00 */
[C---:B------:R-:W-:Y:S02]  /*1a840*/  IMAD.WIDE R12, R2.reuse, 0x2, R84 ;  /* 0x00000002020c7825 */ /* 0x040fe400078e0254 */
[----:B------:R-:W3:Y:S04]  /*1a850*/  LDG.E.U16 R88, desc[UR8][R88.64] ;  /* 0x0000000858587981 */ /* 0x000ee8000c1e1500 */
[----:B------:R0:W3:Y:S02]  /*1a860*/  LDG.E.U16 R8, desc[UR8][R12.64] ;  /* 0x000000080c087981 */ /* 0x0000e4000c1e1500 */
[----:B0-----:R-:W-:-:S05]  /*1a870*/  IMAD.WIDE R12, R2, 0x2, R80 ;  /* 0x00000002020c7825 */ /* 0x001fca00078e0250 */
[----:B------:R0:W3:Y:S02]  /*1a880*/  LDG.E.U16 R9, desc[UR8][R12.64] ;  /* 0x000000080c097981 */ /* 0x0000e4000c1e1500 */
[C---:B0-----:R-:W-:Y:S02]  /*1a890*/  IMAD.WIDE R12, R2.reuse, 0x2, R76 ;  /* 0x00000002020c7825 */ /* 0x041fe400078e024c */
[----:B------:R-:W3:Y:S04]  /*1a8a0*/  LDL.64 R76, [R1+0xe18] ;  /* 0x000e1800014c7983 */ /* 0x000ee80000100a00 */
[----:B------:R2:W3:Y:S01]  /*1a8b0*/  LDG.E.U16 R4, desc[UR8][R12.64] ;  /* 0x000000080c047981 */ /* 0x0004e2000c1e1500 */
[----:B------:R-:W-:-:S03]  /*1a8c0*/  IMAD.WIDE R14, R2, 0x2, R70 ;  /* 0x00000002020e7825 */ /* 0x000fc600078e0246 */
[----:B------:R-:W3:Y:S01]  /*1a8d0*/  LDL.64 R70, [R1+0xb80] ;  /* 0x000b800001467983 */ /* 0x000ee20000100a00 */
[----:B------:R-:W-:-:S03]  /*1a8e0*/  IMAD.WIDE R16, R2, 0x2, R66 ;  /* 0x0000000202107825 */ /* 0x000fc600078e0242 */
[----:B------:R-:W3:Y:S04]  /*1a8f0*/  LDG.E.U16 R14, desc[UR8][R14.64] ;  /* 0x000000080e0e7981 */ /* 0x000ee8000c1e1500 */
[----:B------:R-:W3:Y:S01]  /*1a900*/  LDL.64 R66, [R1+0xb20] ;  /* 0x000b200001427983 */ /* 0x000ee20000100a00 */
[----:B------:R-:W-:-:S03]  /*1a910*/  IMAD.WIDE R18, R2, 0x2, R62 ;  /* 0x0000000202127825 */ /* 0x000fc600078e023e */
[----:B------:R-:W3:Y:S04]  /*1a920*/  LDG.E.U16 R16, desc[UR8][R16.64] ;  /* 0x0000000810107981 */ /* 0x000ee8000c1e1500 */
[----:B------:R-:W3:Y:S04]  /*1a930*/  LDL.64 R62, [R1+0xac0] ;  /* 0x000ac000013e7983 */ /* 0x000ee80000100a00 */
[----:B------:R-:W3:Y:S01]  /*1a940*/  LDG.E.U16 R18, desc[UR8][R18.64] ;  /* 0x0000000812127981 */ /* 0x000ee2000c1e1500 */
[----:B--2---:R-:W-:-:S03]  /*1a950*/  IMAD.WIDE R12, R2, 0x2, R72 ;  /* 0x00000002020c7825 */ /* 0x004fc600078e0248 */
[----:B------:R-:W2:Y:S04]  /*1a960*/  LDL.64 R72, [R1+0xbe0] ;  /* 0x000be00001487983 */ /* 0x000ea80000100a00 */
[----:B------:R-:W4:Y:S04]  /*1a970*/  LDG.E.U16 R12, desc[UR8][R12.64] ;  /* 0x000000080c0c7981 */ /* 0x000f28000c1e1500 */
[----:B------:R0:W4:Y:S02]  /*1a980*/  LDG.E.U16 R13, desc[UR8][R56.64] ;  /* 0x00000008380d7981 */ /* 0x000124000c1e1500 */
[----:B0-----:R-:W-:-:S02]  /*1a990*/  IMAD.WIDE R56, R2, 0x2, R68 ;  /* 0x0000000202387825 */ /* 0x001fc400078e0244 */
[----:B------:R-:W4:Y:S04]  /*1a9a0*/  LDL.64 R68, [R1+0xb28] ;  /* 0x000b280001447983 */ /* 0x000f280000100a00 */
[----:B------:R0:W5:Y:S02]  /*1a9b0*/  LDG.E.U16 R15, desc[UR8][R56.64] ;  /* 0x00000008380f7981 */ /* 0x000164000c1e1500 */
[C---:B0-----:R-:W-:Y:S02]  /*1a9c0*/  IMAD.WIDE R56, R2.reuse, 0x2, R64 ;  /* 0x0000000202387825 */ /* 0x041fe400078e0240 */
[----:B------:R-:W5:Y:S04]  /*1a9d0*/  LDL.64 R64, [R1+0xac8] ;  /* 0x000ac80001407983 */ /* 0x000f680000100a00 */
[----:B------:R0:W5:Y:S02]  /*1a9e0*/  LDG.E.U16 R17, desc[UR8][R56.64] ;  /* 0x0000000838117981 */ /* 0x000164000c1e1500 */
[----:B0-----:R-:W-:-:S05]  /*1a9f0*/  IMAD.WIDE R56, R2, 0x2, R58 ;  /* 0x0000000202387825 */ /* 0x001fca00078e023a */
[----:B------:R3:W5:Y:S02]  /*1aa00*/  LDG.E.U16 R19, desc[UR8][R56.64] ;  /* 0x0000000838137981 */ /* 0x000764000c1e1500 */
[----:B---3--:R-:W-:Y:S02]  /*1aa10*/  IMAD.WIDE R56, R2, 0x2, R60 ;  /* 0x0000000202387825 */ /* 0x008fe400078e023c */
[----:B------:R-:W3:Y:S01]  /*1aa20*/  LDL.64 R60, [R1+0xa08] ;  /* 0x000a0800013c7983 */ /* 0x000ee20000100a00 */
[----:B------:R-:W-:-:S05]  /*1aa30*/  LOP3.LUT R58, R140, 0x10, RZ, 0x3c, !PT ;  /* 0x000000108c3a7812 */ /* 0x000fca00078e3cff */
[----:B------:R-:W-:Y:S04]  /*1aa40*/  STS.U16 [R58+UR4+0x10480], R23 ;  /* 0x010480173a007988 */ /* 0x000fe80008000404 */
[----:B------:R0:W-:Y:S04]  /*1aa50*/  STS.U16 [R58+UR4+0x18480], R22 ;  /* 0x018480163a007988 */ /* 0x0001e80008000404 */
[----:B------:R-:W-:Y:S01]  /*1aa60*/  STS.U16 [R58+UR4+0x10080], R25 ;  /* 0x010080193a007988 */ /* 0x000fe20008000404 */
[----:B0-----:R-:W-:-:S03]  /*1aa70*/  IMAD.WIDE R22, R2, 0x2, R70 ;  /* 0x0000000202167825 */ /* 0x001fc600078e0246 */
[----:B------:R-:W3:Y:S04]  /*1aa80*/  LDL.64 R70, [R1+0xa00] ;  /* 0x000a000001467983 */ /* 0x000ee80000100a00 */
[----:B------:R0:W-:Y:S04]  /*1aa90*/  STS.U16 [R58+UR4+0x18080], R24 ;  /* 0x018080183a007988 */ /* 0x0001e80008000404 */
[----:B------:R-:W3:Y:S01]  /*1aaa0*/  LDG.E.U16 R22, desc[UR8][R22.64] ;  /* 0x0000000816167981 */ /* 0x000ee2000c1e1500 */
[----:B0-----:R-:W-:-:S03]  /*1aab0*/  IMAD.WIDE R24, R2, 0x2, R66 ;  /* 0x0000000202187825 */ /* 0x001fc600078e0242 */
[----:B------:R-:W-:Y:S04]  /*1aac0*/  STS.U16 [R58+UR4+0x10880], R27 ;  /* 0x0108801b3a007988 */ /* 0x000fe80008000404 */
[----:B------:R-:W3:Y:S04]  /*1aad0*/  LDL.64 R66, [R1+0xee0] ;  /* 0x000ee00001427983 */ /* 0x000ee80000100a00 */
[----:B------:R0:W-:Y:S04]  /*1aae0*/  STS.U16 [R58+UR4+0x18880], R26 ;  /* 0x0188801a3a007988 */ /* 0x0001e80008000404 */
[----:B------:R-:W3:Y:S01]  /*1aaf0*/  LDG.E.U16 R24, desc[UR8][R24.64] ;  /* 0x0000000818187981 */ /* 0x000ee2000c1e1500 */
[----:B0-----:R-:W-:-:S03]  /*1ab00*/  IMAD.WIDE R26, R2, 0x2, R62 ;  /* 0x00000002021a7825 */ /* 0x001fc600078e023e */
[----:B------:R-:W3:Y:S04]  /*1ab10*/  LDL.64 R62, [R1+0xe70] ;  /* 0x000e7000013e7983 */ /* 0x000ee80000100a00 */
[----:B------:R-:W3:Y:S04]  /*1ab20*/  LDG.E.U16 R26, desc[UR8][R26.64] ;  /* 0x000000081a1a7981 */ /* 0x000ee8000c1e1500 */
[----:B------:R-:W-:Y:S04]  /*1ab30*/  STS.U16 [R58+UR4+0x10c80], R49 ;  /* 0x010c80313a007988 */ /* 0x000fe80008000404 */
[----:B------:R-:W-:Y:S04]  /*1ab40*/  STS.U16 [R58+UR4+0x18c80], R48 ;  /* 0x018c80303a007988 */ /* 0x000fe80008000404 */
[----:B------:R-:W-:Y:S04]  /*1ab50*/  STS.U16 [R58+UR4+0x11080], R3 ;  /* 0x011080033a007988 */ /* 0x000fe80008000404 */
[----:B------:R0:W-:Y:S01]  /*1ab60*/  STS.U16 [R58+UR4+0x19080], R28 ;  /* 0x0190801c3a007988 */ /* 0x0001e20008000404 */
[----:B--2---:R-:W-:-:S03]  /*1ab70*/  IMAD.WIDE R20, R2, 0x2, R72 ;  /* 0x0000000202147825 */ /* 0x004fc600078e0248 */
[----:B------:R-:W2:Y:S04]  /*1ab80*/  LDL.64 R72, [R1+0xa60] ;  /* 0x000a600001487983 */ /* 0x000ea80000100a00 */
[----:B------:R-:W2:Y:S04]  /*1ab90*/  LDG.E.U16 R20, desc[UR8][R20.64] ;  /* 0x0000000814147981 */ /* 0x000ea8000c1e1500 */
[----:B------:R4:W2:Y:S02]  /*1aba0*/  LDG.E.U16 R21, desc[UR8][R56.64] ;  /* 0x0000000838157981 */ /* 0x0008a4000c1e1500 */
[----:B----4-:R-:W-:-:S02]  /*1abb0*/  IMAD.WIDE R56, R2, 0x2, R68 ;  /* 0x0000000202387825 */ /* 0x010fc400078e0244 */
[----:B------:R-:W4:Y:S04]  /*1abc0*/  LDL.64 R68, [R1+0xee8] ;  /* 0x000ee80001447983 */ /* 0x000f280000100a00 */
[----:B------:R5:W4:Y:S02]  /*1abd0*/  LDG.E.U16 R23, desc[UR8][R56.64] ;  /* 0x0000000838177981 */ /* 0x000b24000c1e1500 */
[C---:B-----5:R-:W-:Y:S02]  /*1abe0*/  IMAD.WIDE R56, R2.reuse, 0x2, R64 ;  /* 0x0000000202387825 */ /* 0x060fe400078e0240 */
[----:B------:R-:W5:Y:S04]  /*1abf0*/  LDL.64 R64, [R1+0xe78] ;  /* 0x000e780001407983 */ /* 0x000f680000100a00 */
[----:B------:R1:W5:Y:S02]  /*1ac00*/  LDG.E.U16 R25, desc[UR8][R56.64] ;  /* 0x0000000838197981 */ /* 0x000364000c1e1500 */
[----:B-1----:R-:W-:-:S02]  /*1ac10*/  IMAD.WIDE R56, R2, 0x2, R74 ;  /* 0x0000000202387825 */ /* 0x002fc400078e024a */
[----:B------:R-:W5:Y:S04]  /*1ac20*/  LDL.64 R74, [R1+0xe10] ;  /* 0x000e1000014a7983 */ /* 0x000f680000100a00 */
[----:B------:R3:W5:Y:S02]  /*1ac30*/  LDG.E.U16 R27, desc[UR8][R56.64] ;  /* 0x00000008381b7981 */ /* 0x000764000c1e1500 */
[C---:B---3--:R-:W-:Y:S02]  /*1ac40*/  IMAD.WIDE R56, R2.reuse, 0x2, R60 ;  /* 0x0000000202387825 */ /* 0x048fe400078e023c */
[----:B------:R-:W3:Y:S04]  /*1ac50*/  LDL.64 R60, [R1+0xdb0] ;  /* 0x000db000013c7983 */ /* 0x000ee80000100a00 */
[----:B0-----:R-:W5:Y:S04]  /*1ac60*/  LDG.E.U16 R28, desc[UR8][R56.64] ;  /* 0x00000008381c7981 */ /* 0x001f68000c1e1500 */
[----:B------:R-:W5:Y:S04]  /*1ac70*/  LDL.64 R56, [R1+0xd50] ;  /* 0x000d500001387983 */ /* 0x000f680000100a00 */
[----:B------:R-:W-:Y:S04]  /*1ac80*/  STS.U16 [R58+UR4+0x11480], R30 ;  /* 0x0114801e3a007988 */ /* 0x000fe80008000404 */
[----:B------:R-:W-:Y:S04]  /*1ac90*/  STS.U16 [R58+UR4+0x19480], R33 ;  /* 0x019480213a007988 */ /* 0x000fe80008000404 */
[----:B------:R0:W-:Y:S04]  /*1aca0*/  STS.U16 [R58+UR4+0x11880], R32 ;  /* 0x011880203a007988 */ /* 0x0001e80008000404 */
[----:B------:R-:W-:Y:S01]  /*1acb0*/  STS.U16 [R58+UR4+0x19880], R31 ;  /* 0x0198801f3a007988 */ /* 0x000fe20008000404 */
[----:B------:R-:W-:-:S03]  /*1acc0*/  IMAD.WIDE R84, R2, 0x2, R66 ;  /* 0x0000000202547825 */ /* 0x000fc600078e0242 */
[----:B------:R-:W5:Y:S04]  /*1acd0*/  LDL.64 R66, [R1+0xcf0] ;  /* 0x000cf00001427983 */ /* 0x000f680000100a00 */
[----:B------:R-:W-:Y:S04]  /*1ace0*/  STS.U16 [R58+UR4+0x11c80], R35 ;  /* 0x011c80233a007988 */ /* 0x000fe80008000404 */
[----:B------:R-:W-:Y:S01]  /*1acf0*/  STS.U16 [R58+UR4+0x19c80], R34 ;  /* 0x019c80223a007988 */ /* 0x000fe20008000404 */
[C---:B0-----:R-:W-:Y:S01]  /*1ad00*/  IMAD.WIDE R32, R2.reuse, 0x2, R62 ;  /* 0x0000000202207825 */ /* 0x041fe200078e023e */
[----:B------:R-:W0:Y:S02]  /*1ad10*/  S2R R59, SR_TID.X ;  /* 0x00000000003b7919 */ /* 0x000e240000002100 */
[----:B------:R-:W5:Y:S04]  /*1ad20*/  LDL.64 R62, [R1+0xc90] ;  /* 0x000c9000013e7983 */ /* 0x000f680000100a00 */
[----:B------:R-:W-:Y:S04]  /*1ad30*/  STS.U16 [R58+UR4+0x12080], R54 ;  /* 0x012080363a007988 */ /* 0x000fe80008000404 */
[----:B------:R-:W-:Y:S04]  /*1ad40*/  STS.U16 [R58+UR4+0x1a080], R53 ;  /* 0x01a080353a007988 */ /* 0x000fe80008000404 */
[----:B------:R-:W-:Y:S04]  /*1ad50*/  STS.U16 [R58+UR4+0x12480], R6 ;  /* 0x012480063a007988 */ /* 0x000fe80008000404 */
[----:B------:R-:W-:Y:S04]  /*1ad60*/  STS.U16 [R58+UR4+0x1a480], R36 ;  /* 0x01a480243a007988 */ /* 0x000fe80008000404 */
[----:B------:R-:W-:Y:S04]  /*1ad70*/  STS.U16 [R58+UR4+0x12880], R47 ;  /* 0x0128802f3a007988 */ /* 0x000fe80008000404 */
[----:B------:R-:W-:Y:S04]  /*1ad80*/  STS.U16 [R58+UR4+0x1a880], R46 ;  /* 0x01a8802e3a007988 */ /* 0x000fe80008000404 */
[----:B------:R1:W-:Y:S04]  /*1ad90*/  STS.U16 [R58+UR4+0x12c80], R52 ;  /* 0x012c80343a007988 */ /* 0x0003e80008000404 */
[----:B------:R-:W5:Y:S04]  /*1ada0*/  LDG.E.U16 R32, desc[UR8][R32.64] ;  /* 0x0000000820207981 */ /* 0x000f68000c1e1500 */
[----:B------:R-:W5:Y:S04]  /*1adb0*/  LDG.E.U16 R84, desc[UR8][R84.64] ;  /* 0x0000000854547981 */ /* 0x000f68000c1e1500 */
[----:B-1----:R-:W5:Y:S01]  /*1adc0*/  LDL.64 R52, [R1+0xbd0] ;  /* 0x000bd00001347983 */ /* 0x002f620000100a00 */
[----:B--2---:R-:W-:-:S03]  /*1add0*/  IMAD.WIDE R48, R2, 0x2, R72 ;  /* 0x0000000202307825 */ /* 0x004fc600078e0248 */
[----:B------:R-:W2:Y:S04]  /*1ade0*/  LDL.64 R72, [R1+0xdb8] ;  /* 0x000db80001487983 */ /* 0x000ea80000100a00 */
[----:B------:R1:W2:Y:S02]  /*1adf0*/  LDG.E.U16 R3, desc[UR8][R48.64] ;  /* 0x0000000830037981 */ /* 0x0002a4000c1e1500 */
[C---:B-1----:R-:W-:Y:S02]  /*1ae00*/  IMAD.WIDE R48, R2.reuse, 0x2, R70 ;  /* 0x0000000202307825 */ /* 0x042fe400078e0246 */
[----:B------:R-:W2:Y:S04]  /*1ae10*/  LDL.64 R70, [R1+0xd58] ;  /* 0x000d580001467983 */ /* 0x000ea80000100a00 */
[----:B------:R1:W2:Y:S01]  /*1ae20*/  LDG.E.U16 R30, desc[UR8][R48.64] ;  /* 0x00000008301e7981 */ /* 0x0002a2000c1e1500 */
[----:B----4-:R-:W-:-:S03]  /*1ae30*/  IMAD.WIDE R86, R2, 0x2, R68 ;  /* 0x0000000202567825 */ /* 0x010fc600078e0244 */
[----:B------:R-:W4:Y:S01]  /*1ae40*/  LDL.64 R68, [R1+0xcf8] ;  /* 0x000cf80001447983 */ /* 0x000f220000100a00 */
[----:B---3--:R-:W-:-:S04]  /*1ae50*/  IMAD.WIDE R54, R2, 0x2, R60 ;  /* 0x0000000202367825 */ /* 0x008fc800078e023c */
[C---:B-----5:R-:W-:Y:S01]  /*1ae60*/  IMAD.WIDE R34, R2.reuse, 0x2, R74 ;  /* 0x0000000202227825 */ /* 0x060fe200078e024a */
[----:B------:R-:W3:Y:S03]  /*1ae70*/  LDL.64 R60, [R1+0xc38] ;  /* 0x000c3800013c7983 */ /* 0x000ee60000100a00 */
[C---:B-1----:R-:W-:Y:S01]  /*1ae80*/  IMAD.WIDE R48, R2.reuse, 0x2, R64 ;  /* 0x0000000202307825 */ /* 0x042fe200078e0240 */
[----:B------:R-:W5:Y:S04]  /*1ae90*/  LDG.E.U16 R6, desc[UR8][R54.64] ;  /* 0x0000000836067981 */ /* 0x000f68000c1e1500 */
[----:B------:R-:W5:Y:S04]  /*1aea0*/  LDL.64 R64, [R1+0xc98] ;  /* 0x000c980001407983 */ /* 0x000f680000100a00 */
[----:B------:R1:W5:Y:S04]  /*1aeb0*/  LDG.E.U16 R31, desc[UR8][R48.64] ;  /* 0x00000008301f7981 */ /* 0x000368000c1e1500 */
[----:B------:R-:W5:Y:S04]  /*1aec0*/  LDL.64 R54, [R1+0xbd8] ;  /* 0x000bd80001367983 */ /* 0x000f680000100a00 */
[----:B------:R-:W5:Y:S01]  /*1aed0*/  LDG.E.U16 R34, desc[UR8][R34.64] ;  /* 0x0000000822227981 */ /* 0x000f62000c1e1500 */
[----:B-1----:R-:W-:-:S03]  /*1aee0*/  IMAD.WIDE R48, R2, 0x2, R76 ;  /* 0x0000000202307825 */ /* 0x002fc600078e024c */
[----:B------:R-:W-:Y:S01]  /*1aef0*/  STS.U16 [R58+UR4+0x1ac80], R51 ;  /* 0x01ac80333a007988 */ /* 0x000fe20008000404 */
[----:B------:R-:W-:-:S03]  /*1af00*/  IMAD.WIDE R76, R2, 0x2, R56 ;  /* 0x00000002024c7825 */ /* 0x000fc600078e0238 */
[----:B------:R-:W5:Y:S04]  /*1af10*/  LDL.64 R56, [R1+0xc30] ;  /* 0x000c300001387983 */ /* 0x000f680000100a00 */
[----:B------:R-:W5:Y:S01]  /*1af20*/  LDG.E.U16 R33, desc[UR8][R48.64] ;  /* 0x0000000830217981 */ /* 0x000f62000c1e1500 */
[----:B------:R-:W-:-:S03]  /*1af30*/  IMAD.WIDE R46, R2, 0x2, R66 ;  /* 0x00000002022e7825 */ /* 0x000fc600078e0242 */
[----:B------:R-:W-:Y:S04]  /*1af40*/  STS.U16 [R58+UR4+0x13080], R45 ;  /* 0x0130802d3a007988 */ /* 0x000fe80008000404 */
[----:B------:R1:W5:Y:S04]  /*1af50*/  LDG.E.U16 R74, desc[UR8][R46.64] ;  /* 0x000000082e4a7981 */ /* 0x000368000c1e1500 */
[----:B------:R-:W-:Y:S04]  /*1af60*/  STS.U16 [R58+UR4+0x1b080], R44 ;  /* 0x01b0802c3a007988 */ /* 0x000fe80008000404 */
[----:B------:R0:W-:Y:S04]  /*1af70*/  STS.U16 [R58+UR4+0x13480], R50 ;  /* 0x013480323a007988 */ /* 0x0001e80008000404 */
[----:B------:R-:W5:Y:S01]  /*1af80*/  LDG.E.U16 R76, desc[UR8][R76.64] ;  /* 0x000000084c4c7981 */ /* 0x000f62000c1e1500 */
[----:B-1----:R-:W-:-:S03]  /*1af90*/  IMAD.WIDE R46, R2, 0x2, R62 ;  /* 0x00000002022e7825 */ /* 0x002fc600078e023e */
[----:B------:R-:W5:Y:S04]  /*1afa0*/  LDL.64 R62, [R1+0xb18] ;  /* 0x000b1800013e7983 */ /* 0x000f680000100a00 */
[----:B0-----:R-:W5:Y:S04]  /*1afb0*/  LDL.64 R50, [R1+0xb78] ;  /* 0x000b780001327983 */ /* 0x001f680000100a00 */
[----:B------:R-:W-:Y:S04]  /*1afc0*/  STS.U16 [R58+UR4+0x1b480], R43 ;  /* 0x01b4802b3a007988 */ /* 0x000fe80008000404 */
[----:B------:R-:W-:Y:S04]  /*1afd0*/  STS.U16 [R58+UR4+0x13880], R29 ;  /* 0x0138801d3a007988 */ /* 0x000fe80008000404 */
[----:B------:R-:W-:Y:S04]  /*1afe0*/  STS.U16 [R58+UR4+0x1b880], R38 ;  /* 0x01b880263a007988 */ /* 0x000fe80008000404 */
[----:B------:R0:W-:Y:S04]  /*1aff0*/  STS.U16 [R58+UR4+0x13c80], R39 ;  /* 0x013c80273a007988 */ /* 0x0001e80008000404 */
[----:B------:R-:W5:Y:S01]  /*1b000*/  LDG.E.U16 R86, desc[UR8][R86.64] ;  /* 0x0000000856567981 */ /* 0x000f62000c1e1500 */
[----:B0-----:R-:W-:-:S03]  /*1b010*/  IMAD.WIDE R38, R2, 0x2, R52 ;  /* 0x0000000202267825 */ /* 0x001fc600078e0234 */
[----:B------:R-:W5:Y:S01]  /*1b020*/  LDL.64 R52, [R1+0xa50] ;  /* 0x000a500001347983 */ /* 0x000f620000100a00 */
[----:B--2---:R-:W-:-:S03]  /*1b030*/  IMAD.WIDE R48, R2, 0x2, R72 ;  /* 0x0000000202307825 */ /* 0x004fc600078e0248 */
[----:B------:R-:W2:Y:S04]  /*1b040*/  LDG.E.U16 R72, desc[UR8][R46.64] ;  /* 0x000000082e487981 */ /* 0x000ea8000c1e1500 */
[----:B------:R0:W2:Y:S02]  /*1b050*/  LDG.E.U16 R35, desc[UR8][R48.64] ;  /* 0x0000000830237981 */ /* 0x0000a4000c1e1500 */
[----:B0-----:R-:W-:-:S05]  /*1b060*/  IMAD.WIDE R48, R2, 0x2, R70 ;  /* 0x0000000202307825 */ /* 0x001fca00078e0246 */
[----:B------:R4:W2:Y:S02]  /*1b070*/  LDG.E.U16 R36, desc[UR8][R48.64] ;  /* 0x0000000830247981 */ /* 0x0008a4000c1e1500 */
[----:B----4-:R-:W-:Y:S01]  /*1b080*/  IMAD.WIDE R48, R2, 0x2, R68 ;  /* 0x0000000202307825 */ /* 0x010fe200078e0244 */
[----:B------:R-:W-:-:S03]  /*1b090*/  LOP3.LUT R46, R59, 0x40, RZ, 0xc0, !PT ;  /* 0x000000403b2e7812 */ /* 0x000fc600078ec0ff */
[C---:B---3--:R-:W-:Y:S01]  /*1b0a0*/  IMAD.WIDE R44, R2.reuse, 0x2, R60 ;  /* 0x00000002022c7825 */ /* 0x048fe200078e023c */
[----:B------:R5:W3:Y:S04]  /*1b0b0*/  LDG.E.U16 R75, desc[UR8][R48.64] ;  /* 0x00000008304b7981 */ /* 0x000ae8000c1e1500 */
[----:B------:R0:W4:Y:S04]  /*1b0c0*/  LDG.E.U16 R71, desc[UR8][R44.64] ;  /* 0x000000082c477981 */ /* 0x000128000c1e1500 */
[----:B------:R-:W2:Y:S01]  /*1b0d0*/  LDL.64 R60, [R1+0xa58] ;  /* 0x000a5800013c7983 */ /* 0x000ea20000100a00 */
[----:B-----5:R-:W-:-:S03]  /*1b0e0*/  IMAD.WIDE R48, R2, 0x2, R64 ;  /* 0x0000000202307825 */ /* 0x020fc600078e0240 */
[----:B------:R-:W5:Y:S04]  /*1b0f0*/  LDL.64 R64, [R1+0xb70] ;  /* 0x000b700001407983 */ /* 0x000f680000100a00 */
[----:B------:R1:W2:Y:S01]  /*1b100*/  LDG.E.U16 R73, desc[UR8][R48.64] ;  /* 0x0000000830497981 */ /* 0x0002a2000c1e1500 */
[----:B0-----:R-:W-:-:S03]  /*1b110*/  IMAD.WIDE R44, R2, 0x2, R54 ;  /* 0x00000002022c7825 */ /* 0x001fc600078e0236 */
[----:B------:R-:W2:Y:S04]  /*1b120*/  LDL.64 R54, [R1+0xb10] ;  /* 0x000b100001367983 */ /* 0x000ea80000100a00 */
[----:B------:R0:W-:Y:S01]  /*1b130*/  STS.U16 [R58+UR4+0x1bc80], R41 ;  /* 0x01bc80293a007988 */ /* 0x0001e20008000404 */
[----:B-1----:R-:W-:-:S03]  /*1b140*/  LOP3.LUT R48, R59, 0x3f, RZ, 0xc0, !PT ;  /* 0x0000003f3b307812 */ /* 0x002fc600078ec0ff */
[----:B------:R-:W2:Y:S01]  /*1b150*/  LDG.E.U16 R68, desc[UR8][R38.64] ;  /* 0x0000000826447981 */ /* 0x000ea2000c1e1500 */
[----:B------:R-:W-:-:S03]  /*1b160*/  SHF.L.U32 R48, R48, 0x1, RZ ;  /* 0x0000000130307819 */ /* 0x000fc600000006ff */
[----:B------:R-:W3:Y:S01]  /*1b170*/  LDG.E.U16 R69, desc[UR8][R44.64] ;  /* 0x000000082c457981 */ /* 0x000ee2000c1e1500 */
[----:B------:R-:W-:Y:S01]  /*1b180*/  LEA R48, R46, R48, 0x8 ;  /* 0x000000302e307211 */ /* 0x000fe200078e40ff */
[----:B------:R-:W-:Y:S02]  /*1b190*/  IMAD.WIDE R46, R2, 0x2, R56 ;  /* 0x00000002022e7825 */ /* 0x000fe400078e0238 */
[----:B0-----:R-:W3:Y:S04]  /*1b1a0*/  LDL.64 R58, [R1+0x9f8] ;  /* 0x0009f800013a7983 */ /* 0x001ee80000100a00 */
[----:B------:R-:W3:Y:S01]  /*1b1b0*/  LDG.E.U16 R70, desc[UR8][R46.64] ;  /* 0x000000082e467981 */ /* 0x000ee2000c1e1500 */
[----:B------:R-:W-:-:S03]  /*1b1c0*/  LOP3.LUT R29, R48, 0x20, RZ, 0x3c, !PT ;  /* 0x00000020301d7812 */ /* 0x000fc600078e3cff */
[----:B------:R-:W3:Y:S04]  /*1b1d0*/  LDL.64 R56, [R1+0x9f0] ;  /* 0x0009f00001387983 */ /* 0x000ee80000100a00 */
[----:B------:R-:W3:Y:S04]  /*1b1e0*/  LDL.64 R46, [R1+0xab8] ;  /* 0x000ab800012e7983 */ /* 0x000ee80000100a00 */
[----:B------:R0:W-:Y:S04]  /*1b1f0*/  STS.U16 [R29+UR4+0x18500], R40 ;  /* 0x018500281d007988 */ /* 0x0001e80008000404 */
[----:B------:R-:W4:Y:S01]  /*1b200*/  LDL.64 R48, [R1+0xed8] ;  /* 0x000ed80001307983 */ /* 0x000f220000100a00 */
[----:B0-----:R-:W-:-:S03]  /*1b210*/  IMAD.WIDE R40, R2, 0x2, R50 ;  /* 0x0000000202287825 */ /* 0x001fc600078e0232 */
[----:B------:R-:W4:Y:S04]  /*1b220*/  LDL.64 R50, [R1+0xf40] ;  /* 0x000f400001327983 */ /* 0x000f280000100a00 */
[----:B------:R0:W-:Y:S04]  /*1b230*/  STS.U16 [R29+UR4+0x10500], R42 ;  /* 0x0105002a1d007988 */ /* 0x0001e80008000404 */
[----:B------:R1:W4:Y:S04]  /*1b240*/  LDG.E.U16 R67, desc[UR8][R40.64] ;  /* 0x0000000828437981 */ /* 0x000328000c1e1500 */
[----:B0-----:R-:W4:Y:S01]  /*1b250*/  LDL.64 R42, [R1+0xed0] ;  /* 0x000ed000012a7983 */ /* 0x001f220000100a00 */
[----:B-1----:R-:W-:-:S04]  /*1b260*/  IMAD.WIDE R40, R2, 0x2, R62 ;  /* 0x0000000202287825 */ /* 0x002fc800078e023e */
[----:B------:R-:W-:-:S04]  /*1b270*/  IMAD.WIDE R44, R96, 0x2, R134 ;  /* 0x00000002602c7825 */ /* 0x000fc800078e0286 */
[----:B------:R-:W-:-:S05]  /*1b280*/  IMAD.WIDE R44, R2, 0x2, R44 ;  /* 0x00000002022c7825 */ /* 0x000fca00078e022c */
[----:B------:R-:W4:Y:S04]  /*1b290*/  LDG.E.U16 R98, desc[UR8][R44.64] ;  /* 0x000000082c627981 */ /* 0x000f28000c1e1500 */
[----:B------:R-:W4:Y:S01]  /*1b2a0*/  LDL.64 R44, [R1+0xda0] ;  /* 0x000da000012c7983 */ /* 0x000f220000100a00 */
[----:B-----5:R-:W-:-:S03]  /*1b2b0*/  IMAD.WIDE R38, R2, 0x2, R64 ;  /* 0x0000000202267825 */ /* 0x020fc600078e0240 */
[----:B------:R-:W5:Y:S04]  /*1b2c0*/  LDG.E.U16 R65, desc[UR8][R40.64] ;  /* 0x0000000828417981 */ /* 0x000f68000c1e1500 */
[----:B------:R2:W5:Y:S04]  /*1b2d0*/  LDG.E.U16 R66, desc[UR8][R38.64] ;  /* 0x0000000826427981 */ /* 0x000568000c1e1500 */
[----:B------:R-:W5:Y:S01]  /*1b2e0*/  LDL.64 R40, [R1+0xe08] ;  /* 0x000e080001287983 */ /* 0x000f620000100a00 */
[----:B--2---:R-:W-:-:S03]  /*1b2f0*/  IMAD.WIDE R38, R2, 0x2, R54 ;  /* 0x0000000202267825 */ /* 0x004fc600078e0236 */
[----:B------:R-:W2:Y:S04]  /*1b300*/  LDL.64 R54, [R1+0xe68] ;  /* 0x000e680001367983 */ /* 0x000ea80000100a00 */
[----:B------:R3:W5:Y:S02]  /*1b310*/  LDG.E.U16 R64, desc[UR8][R38.64] ;  /* 0x0000000826407981 */ /* 0x000764000c1e1500 */
[C---:B---3--:R-:W-:Y:S02]  /*1b320*/  IMAD.WIDE R38, R2.reuse, 0x2, R46 ;  /* 0x0000000202267825 */ /* 0x048fe400078e022e */
[----:B------:R-:W3:Y:S04]  /*1b330*/  LDL.64 R46, [R1+0xe60] ;  /* 0x000e6000012e7983 */ /* 0x000ee80000100a00 */
[----:B------:R0:W5:Y:S02]  /*1b340*/  LDG.E.U16 R63, desc[UR8][R38.64] ;  /* 0x00000008263f7981 */ /* 0x000164000c1e1500 */
[----:B0-----:R-:W-:-:S02]  /*1b350*/  IMAD.WIDE R38, R2, 0x2, R78 ;  /* 0x0000000202267825 */ /* 0x001fc400078e024e */
[----:B------:R-:W5:Y:S04]  /*1b360*/  LDL.64 R78, [R1+0xe00] ;  /* 0x000e0000014e7983 */ /* 0x000f680000100a00 */
[----:B------:R0:W5:Y:S02]  /*1b370*/  LDG.E.U16 R62, desc[UR8][R38.64] ;  /* 0x00000008263e7981 */ /* 0x000164000c1e1500 */
[----:B0-----:R-:W-:-:S05]  /*1b380*/  IMAD.WIDE R38, R2, 0x2, R60 ;  /* 0x0000000202267825 */ /* 0x001fca00078e023c */
[----:B------:R0:W5:Y:S02]  /*1b390*/  LDG.E.U16 R61, desc[UR8][R38.64] ;  /* 0x00000008263d7981 */ /* 0x000164000c1e1500 */
[C---:B0-----:R-:W-:Y:S02]  /*1b3a0*/  IMAD.WIDE R38, R2.reuse, 0x2, R52 ;  /* 0x0000000202267825 */ /* 0x041fe400078e0234 */
[----:B------:R-:W5:Y:S04]  /*1b3b0*/  LDL.64 R52, [R1+0xda8] ;  /* 0x000da80001347983 */ /* 0x000f680000100a00 */
[----:B------:R0:W5:Y:S01]  /*1b3c0*/  LDG.E.U16 R60, desc[UR8][R38.64] ;  /* 0x00000008263c7981 */ /* 0x000162000c1e1500 */
[----:B----4-:R-:W-:-:S03]  /*1b3d0*/  IMAD.WIDE R92, R2, 0x2, R50 ;  /* 0x00000002025c7825 */ /* 0x010fc600078e0232 */
[----:B------:R-:W4:Y:S01]  /*1b3e0*/  LDL.64 R50, [R1+0xd48] ;  /* 0x000d480001327983 */ /* 0x000f220000100a00 */
[----:B------:R-:W-:-:S03]  /*1b3f0*/  IMAD.WIDE R82, R2, 0x2, R48 ;  /* 0x0000000202527825 */ /* 0x000fc600078e0230 */
[----:B------:R-:W4:Y:S01]  /*1b400*/  LDL.64 R48, [R1+0xd40] ;  /* 0x000d400001307983 */ /* 0x000f220000100a00 */
[----:B0-----:R-:W-:-:S03]  /*1b410*/  IMAD.WIDE R38, R2, 0x2, R58 ;  /* 0x0000000202267825 */ /* 0x001fc600078e023a */
[----:B------:R0:W-:Y:S04]  /*1b420*/  STS.U16 [R29+UR4+0x18100], R37 ;  /* 0x018100251d007988 */ /* 0x0001e80008000404 */
[----:B------:R1:W4:Y:S01]  /*1b430*/  LDG.E.U16 R59, desc[UR8][R38.64] ;  /* 0x00000008263b7981 */ /* 0x000322000c1e1500 */
[----:B------:R-:W-:-:S03]  /*1b440*/  IMAD.WIDE R80, R2, 0x2, R42 ;  /* 0x0000000202507825 */ /* 0x000fc600078e022a */
[----:B------:R-:W4:Y:S04]  /*1b450*/  LDL.64 R42, [R1+0xce8] ;  /* 0x000ce800012a7983 */ /* 0x000f280000100a00 */
[----:B------:R-:W4:Y:S01]  /*1b460*/  LDG.E.U16 R80, desc[UR8][R80.64] ;  /* 0x0000000850507981 */ /* 0x000f22000c1e1500 */
[----:B-1----:R-:W-:-:S03]  /*1b470*/  IMAD.WIDE R38, R2, 0x2, R56 ;  /* 0x0000000202267825 */ /* 0x002fc600078e0238 */
[----:B------:R-:W4:Y:S04]  /*1b480*/  LDG.E.U16 R82, desc[UR8][R82.64] ;  /* 0x0000000852527981 */ /* 0x000f28000c1e1500 */
[----:B------:R2:W4:Y:S01]  /*1b490*/  LDG.E.U16 R58, desc[UR8][R38.64] ;  /* 0x00000008263a7981 */ /* 0x000522000c1e1500 */
[----:B------:R-:W-:-:S03]  /*1b4a0*/  IMAD.WIDE R94, R94, 0x2, R134 ;  /* 0x000000025e5e7825 */ /* 0x000fc600078e0286 */
[----:B------:R-:W4:Y:S01]  /*1b4b0*/  LDG.E.U16 R92, desc[UR8][R92.64] ;  /* 0x000000085c5c7981 */ /* 0x000f22000c1e1500 */
[----:B--2---:R-:W-:-:S05]  /*1b4c0*/  IMAD.WIDE R38, R2, 0x2, R54 ;  /* 0x0000000202267825 */ /* 0x004fca00078e0236 */
[----:B------:R3:W2:Y:S02]  /*1b4d0*/  LDG.E.U16 R57, desc[UR8][R38.64] ;  /* 0x0000000826397981 */ /* 0x0006a4000c1e1500 */
[C---:B---3--:R-:W-:Y:S02]  /*1b4e0*/  IMAD.WIDE R38, R2.reuse, 0x2, R46 ;  /* 0x0000000202267825 */ /* 0x048fe400078e022e */
[----:B------:R-:W3:Y:S04]  /*1b4f0*/  LDL.64 R46, [R1+0xce0] ;  /* 0x000ce000012e7983 */ /* 0x000ee80000100a00 */
[----:B------:R5:W2:Y:S02]  /*1b500*/  LDG.E.U16 R56, desc[UR8][R38.64] ;  /* 0x0000000826387981 */ /* 0x000aa4000c1e1500 */
[----:B-----5:R-:W-:-:S02]  /*1b510*/  IMAD.WIDE R38, R2, 0x2, R40 ;  /* 0x0000000202267825 */ /* 0x020fc400078e0228 */
[----:B------:R-:W5:Y:S04]  /*1b520*/  LDL.64 R40, [R1+0xc88] ;  /* 0x000c880001287983 */ /* 0x000f680000100a00 */
[----:B------:R1:W2:Y:S02]  /*1b530*/  LDG.E.U16 R55, desc[UR8][R38.64] ;  /* 0x0000000826377981 */ /* 0x0002a4000c1e1500 */
[C---:B-1----:R-:W-:Y:S02]  /*1b540*/  IMAD.WIDE R38, R2.reuse, 0x2, R78 ;  /* 0x0000000202267825 */ /* 0x042fe400078e024e */
[----:B------:R-:W2:Y:S04]  /*1b550*/  LDL.64 R78, [R1+0xc20] ;  /* 0x000c2000014e7983 */ /* 0x000ea80000100a00 */
[----:B------:R1:W2:Y:S02]  /*1b560*/  LDG.E.U16 R54, desc[UR8][R38.64] ;  /* 0x0000000826367981 */ /* 0x0002a4000c1e1500 */
[----:B-1----:R-:W-:-:S05]  /*1b570*/  IMAD.WIDE R38, R2, 0x2, R52 ;  /* 0x0000000202267825 */ /* 0x002fca00078e0234 */
[----:B------:R1:W2:Y:S02]  /*1b580*/  LDG.E.U16 R53, desc[UR8][R38.64] ;  /* 0x0000000826357981 */ /* 0x0002a4000c1e1500 */
[C---:B-1----:R-:W-:Y:S02]  /*1b590*/  IMAD.WIDE R38, R2.reuse, 0x2, R44 ;  /* 0x0000000202267825 */ /* 0x042fe400078e022c */
[----:B------:R-:W2:Y:S04]  /*1b5a0*/  LDL.64 R44, [R1+0xc28] ;  /* 0x000c2800012c7983 */ /* 0x000ea80000100a00 */
[----:B------:R4:W2:Y:S02]  /*1b5b0*/  LDG.E.U16 R52, desc[UR8][R38.64] ;  /* 0x0000000826347981 */ /* 0x0008a4000c1e1500 */
[----:B----4-:R-:W-:-:S05]  /*1b5c0*/  IMAD.WIDE R38, R2, 0x2, R50 ;  /* 0x0000000202267825 */ /* 0x010fca00078e0232 */
[----:B------:R1:W4:Y:S02]  /*1b5d0*/  LDG.E.U16 R51, desc[UR8][R38.64] ;  /* 0x0000000826337981 */ /* 0x000324000c1e1500 */
[----:B-1----:R-:W-:-:S05]  /*1b5e0*/  IMAD.WIDE R38, R2, 0x2, R48 ;  /* 0x0000000202267825 */ /* 0x002fca00078e0230 */
[----:B------:R1:W4:Y:S02]  /*1b5f0*/  LDG.E.U16 R50, desc[UR8][R38.64] ;  /* 0x0000000826327981 */ /* 0x000324000c1e1500 */
[C---:B-1----:R-:W-:Y:S02]  /*1b600*/  IMAD.WIDE R38, R2.reuse, 0x2, R42 ;  /* 0x0000000202267825 */ /* 0x042fe400078e022a */
[----:B------:R-:W4:Y:S04]  /*1b610*/  LDL.64 R42, [R1+0xbc8] ;  /* 0x000bc800012a7983 */ /* 0x000f280000100a00 */
[----:B------:R3:W4:Y:S02]  /*1b620*/  LDG.E.U16 R49, desc[UR8][R38.64] ;  /* 0x0000000826317981 */ /* 0x000724000c1e1500 */
[----:B---3--:R-:W-:-:S05]  /*1b630*/  IMAD.WIDE R38, R2, 0x2, R46 ;  /* 0x0000000202267825 */ /* 0x008fca00078e022e */
[----:B------:R5:W3:Y:S02]  /*1b640*/  LDG.E.U16 R48, desc[UR8][R38.64] ;  /* 0x0000000826307981 */ /* 0x000ae4000c1e1500 */
[C---:B-----5:R-:W-:Y:S02]  /*1b650*/  IMAD.WIDE R38, R2.reuse, 0x2, R40 ;  /* 0x0000000202267825 */ /* 0x060fe400078e0228 */
[----:B------:R-:W5:Y:S04]  /*1b660*/  LDL.64 R40, [R1+0xb68] ;  /* 0x000b680001287983 */ /* 0x000f680000100a00 */
[----:B------:R1:W3:Y:S02]  /*1b670*/  LDG.E.U16 R47, desc[UR8][R38.64] ;  /* 0x00000008262f7981 */ /* 0x0002e4000c1e1500 */
[----:B-1----:R-:W-:-:S02]  /*1b680*/  IMAD.WIDE R38, R2, 0x2, R120 ;  /* 0x0000000202267825 */ /* 0x002fc400078e0278 */
[----:B------:R-:W3:Y:S04]  /*1b690*/  LDL.64 R120, [R1+0xb08] ;  /* 0x000b080001787983 */ /* 0x000ee80000100a00 */
[----:B------:R2:W3:Y:S02]  /*1b6a0*/  LDG.E.U16 R46, desc[UR8][R38.64] ;  /* 0x00000008262e7981 */ /* 0x0004e4000c1e1500 */
[----:B--2---:R-:W-:-:S05]  /*1b6b0*/  IMAD.WIDE R38, R2, 0x2, R44 ;  /* 0x0000000202267825 */ /* 0x004fca00078e022c */
[----:B------:R1:W2:Y:S02]  /*1b6c0*/  LDG.E.U16 R45, desc[UR8][R38.64] ;  /* 0x00000008262d7981 */ /* 0x0002a4000c1e1500 */
[C---:B-1----:R-:W-:Y:S02]  /*1b6d0*/  IMAD.WIDE R38, R2.reuse, 0x2, R78 ;  /* 0x0000000202267825 */ /* 0x042fe400078e024e */
[----:B------:R-:W2:Y:S04]  /*1b6e0*/  LDL.64 R78, [R1+0xb00] ;  /* 0x000b0000014e7983 */ /* 0x000ea80000100a00 */
[----:B------:R4:W2:Y:S02]  /*1b6f0*/  LDG.E.U16 R44, desc[UR8][R38.64] ;  /* 0x00000008262c7981 */ /* 0x0008a4000c1e1500 */
[----:B----4-:R-:W-:-:S05]  /*1b700*/  IMAD.WIDE R38, R2, 0x2, R42 ;  /* 0x0000000202267825 */ /* 0x010fca00078e022a */
[----:B------:R1:W4:Y:S02]  /*1b710*/  LDG.E.U16 R43, desc[UR8][R38.64] ;  /* 0x00000008262b7981 */ /* 0x000324000c1e1500 */
[C---:B-1----:R-:W-:Y:S02]  /*1b720*/  IMAD.WIDE R38, R2.reuse, 0x2, R124 ;  /* 0x0000000202267825 */ /* 0x042fe400078e027c */
[----:B------:R-:W4:Y:S04]  /*1b730*/  LDL.64 R124, [R1+0xaa0] ;  /* 0x000aa000017c7983 */ /* 0x000f280000100a00 */
[----:B------:R5:W4:Y:S02]  /*1b740*/  LDG.E.U16 R42, desc[UR8][R38.64] ;  /* 0x00000008262a7981 */ /* 0x000b24000c1e1500 */
[----:B-----5:R-:W-:-:S05]  /*1b750*/  IMAD.WIDE R38, R2, 0x2, R40 ;  /* 0x0000000202267825 */ /* 0x020fca00078e0228 */
[----:B------:R1:W5:Y:S02]  /*1b760*/  LDG.E.U16 R41, desc[UR8][R38.64] ;  /* 0x0000000826297981 */ /* 0x000364000c1e1500 */
[C---:B-1----:R-:W-:Y:S02]  /*1b770*/  IMAD.WIDE R38, R2.reuse, 0x2, R126 ;  /* 0x0000000202267825 */ /* 0x042fe400078e027e */
[----:B------:R-:W5:Y:S04]  /*1b780*/  LDL.64 R126, [R1+0xa40] ;  /* 0x000a4000017e7983 */ /* 0x000f680000100a00 */
[----:B------:R3:W5:Y:S02]  /*1b790*/  LDG.E.U16 R40, desc[UR8][R38.64] ;  /* 0x0000000826287981 */ /* 0x000764000c1e1500 */
[----:B---3--:R-:W-:-:S02]  /*1b7a0*/  IMAD.WIDE R38, R2, 0x2, R120 ;  /* 0x0000000202267825 */ /* 0x008fc400078e0278 */
[----:B------:R-:W3:Y:S04]  /*1b7b0*/  LDL.64 R120, [R1+0x9e8] ;  /* 0x0009e80001787983 */ /* 0x000ee80000100a00 */
[----:B------:R-:W3:Y:S01]  /*1b7c0*/  LDG.E.U16 R39, desc[UR8][R38.64] ;  /* 0x0000000826277981 */ /* 0x000ee2000c1e1500 */
[----:B--2---:R-:W-:-:S05]  /*1b7d0*/  IMAD.WIDE R78, R2, 0x2, R78 ;  /* 0x00000002024e7825 */ /* 0x004fca00078e024e */
[----:B------:R1:W2:Y:S02]  /*1b7e0*/  LDG.E.U16 R38, desc[UR8][R78.64] ;  /* 0x000000084e267981 */ /* 0x0002a4000c1e1500 */
[C---:B-1----:R-:W-:Y:S02]  /*1b7f0*/  IMAD.WIDE R78, R2.reuse, 0x2, R122 ;  /* 0x00000002024e7825 */ /* 0x042fe400078e027a */
[----:B------:R-:W2:Y:S04]  /*1b800*/  LDL.64 R122, [R1+0xf38] ;  /* 0x000f3800017a7983 */ /* 0x000ea80000100a00 */
[----:B0-----:R4:W2:Y:S02]  /*1b810*/  LDG.E.U16 R37, desc[UR8][R78.64] ;  /* 0x000000084e257981 */ /* 0x0018a4000c1e1500 */
[----:B----4-:R-:W-:-:S02]  /*1b820*/  IMAD.WIDE R78, R2, 0x2, R124 ;  /* 0x00000002024e7825 */ /* 0x010fc400078e027c */
[----:B------:R-:W4:Y:S04]  /*1b830*/  LDL.64 R124, [R1+0xf30] ;  /* 0x000f3000017c7983 */ /* 0x000f280000100a00 */
[----:B------:R0:W4:Y:S02]  /*1b840*/  LDG.E.U16 R77, desc[UR8][R78.64] ;  /* 0x000000084e4d7981 */ /* 0x000124000c1e1500 */
[C---:B0-----:R-:W-:Y:S02]  /*1b850*/  IMAD.WIDE R78, R2.reuse, 0x2, R130 ;  /* 0x00000002024e7825 */ /* 0x041fe400078e0282 */
[----:B------:R-:W4:Y:S04]  /*1b860*/  LDL.64 R130, [R1+0xec8] ;  /* 0x000ec80001827983 */ /* 0x000f280000100a00 */
[----:B------:R5:W4:Y:S02]  /*1b870*/  LDG.E.U16 R81, desc[UR8][R78.64] ;  /* 0x000000084e517981 */ /* 0x000b24000c1e1500 */
[----:B-----5:R-:W-:-:S02]  /*1b880*/  IMAD.WIDE R78, R2, 0x2, R126 ;  /* 0x00000002024e7825 */ /* 0x020fc400078e027e */
[----:B------:R-:W5:Y:S04]  /*1b890*/  LDL.64 R126, [R1+0xec0] ;  /* 0x000ec000017e7983 */ /* 0x000f680000100a00 */
[----:B------:R3:W5:Y:S02]  /*1b8a0*/  LDG.E.U16 R83, desc[UR8][R78.64] ;  /* 0x000000084e537981 */ /* 0x000764000c1e1500 */
[C---:B---3--:R-:W-:Y:S02]  /*1b8b0*/  IMAD.WIDE R78, R2.reuse, 0x2, R120 ;  /* 0x00000002024e7825 */ /* 0x048fe400078e0278 */
[----:B------:R-:W3:Y:S04]  /*1b8c0*/  LDL.64 R120, [R1+0xe58] ;  /* 0x000e580001787983 */ /* 0x000ee80000100a00 */
[----:B------:R0:W3:Y:S02]  /*1b8d0*/  LDG.E.U16 R85, desc[UR8][R78.64] ;  /* 0x000000084e557981 */ /* 0x0000e4000c1e1500 */
[----:B0-----:R-:W-:-:S02]  /*1b8e0*/  IMAD.WIDE R78, R2, 0x2, R128 ;  /* 0x00000002024e7825 */ /* 0x001fc400078e0280 */
[----:B------:R-:W3:Y:S04]  /*1b8f0*/  LDL.64 R128, [R1+0xe50] ;  /* 0x000e500001807983 */ /* 0x000ee80000100a00 */
[----:B------:R2:W3:Y:S02]  /*1b900*/  LDG.E.U16 R87, desc[UR8][R78.64] ;  /* 0x000000084e577981 */ /* 0x0004e4000c1e1500 */
[----:B--2---:R-:W-:Y:S02]  /*1b910*/  IMAD.WIDE R78, R2, 0x2, R122 ;  /* 0x00000002024e7825 */ /* 0x004fe400078e027a */
[----:B------:R-:W2:Y:S04]  /*1b920*/  LDL.64 R122, [R1+0xdf8] ;  /* 0x000df800017a7983 */ /* 0x000ea80000100a00 */
[----:B------:R4:W2:Y:S01]  /*1b930*/  LDG.E.U16 R89, desc[UR8][R78.64] ;  /* 0x000000084e597981 */ /* 0x0008a2000c1e1500 */
[----:B------:R-:W-:-:S04]  /*1b940*/  IMAD.WIDE R96, R96, 0x2, R136 ;  /* 0x0000000260607825 */ /* 0x000fc800078e0288 */
[----:B------:R-:W-:-:S04]  /*1b950*/  IMAD.WIDE R94, R2, 0x2, R94 ;  /* 0x00000002025e7825 */ /* 0x000fc800078e025e */
[C---:B------:R-:W-:Y:S02]  /*1b960*/  IMAD.WIDE R96, R2.reuse, 0x2, R96 ;  /* 0x0000000202607825 */ /* 0x040fe400078e0260 */
[----:B------:R-:W2:Y:S04]  /*1b970*/  LDG.E.U16 R94, desc[UR8][R94.64] ;  /* 0x000000085e5e7981 */ /* 0x000ea8000c1e1500 */
[----:B------:R-:W2:Y:S01]  /*1b980*/  LDG.E.U16 R96, desc[UR8][R96.64] ;  /* 0x0000000860607981 */ /* 0x000ea2000c1e1500 */
[----:B----4-:R-:W-:-:S03]  /*1b990*/  IMAD.WIDE R78, R2, 0x2, R124 ;  /* 0x00000002024e7825 */ /* 0x010fc600078e027c */
        /* <DEDUP_REMOVED lines=15> */
[----:B------:R-:W2:Y:S02]  /*1ba90*/  LDL.64 R122, [R1+0xcd8] ;  /* 0x000cd800017a7983 */ /* 0x000ea40000100a00 */
[----:B------:R-:W-:-:S04]  /*1baa0*/  IMAD R100, R162, 0x6, RZ ;  /* 0x00000006a2647824 */ /* 0x000fc800078e02ff */
[----:B------:R-:W-:-:S04]  /*1bab0*/  IMAD.WIDE R102, R100, 0x2, R134 ;  /* 0x0000000264667825 */ /* 0x000fc800078e0286 */
[----:B------:R-:W-:-:S04]  /*1bac0*/  IMAD.WIDE R100, R100, 0x2, R136 ;  /* 0x0000000264647825 */ /* 0x000fc800078e0288 */
[----:B------:R-:W-:Y:S02]  /*1bad0*/  IMAD R104, R162, 0x5, RZ ;  /* 0x00000005a2687824 */ /* 0x000fe400078e02ff */
[----:B------:R-:W-:-:S04]  /*1bae0*/  IMAD.WIDE R100, R2, 0x2, R100 ;  /* 0x0000000202647825 */ /* 0x000fc800078e0264 */
[C---:B------:R-:W-:Y:S02]  /*1baf0*/  IMAD.WIDE R106, R104.reuse, 0x2, R134 ;  /* 0x00000002686a7825 */ /* 0x040fe400078e0286 */
[----:B------:R-:W2:Y:S02]  /*1bb00*/  LDG.E.U16 R100, desc[UR8][R100.64] ;  /* 0x0000000864647981 */ /* 0x000ea4000c1e1500 */
[----:B------:R-:W-:-:S04]  /*1bb10*/  IMAD.WIDE R104, R104, 0x2, R136 ;  /* 0x0000000268687825 */ /* 0x000fc800078e0288 */
[----:B------:R-:W-:Y:S01]  /*1bb20*/  IMAD.WIDE R102, R2, 0x2, R102 ;  /* 0x0000000202667825 */ /* 0x000fe200078e0266 */
[----:B------:R4:W2:Y:S01]  /*1bb30*/  LDG.E.U16 R101, desc[UR8][R78.64] ;  /* 0x000000084e657981 */ /* 0x0008a2000c1e1500 */
[----:B------:R-:W-:Y:S02]  /*1bb40*/  SHF.L.U32 R108, R162, 0x2, RZ ;  /* 0x00000002a26c7819 */ /* 0x000fe400000006ff */
[C---:B------:R-:W-:Y:S02]  /*1bb50*/  IMAD.WIDE R104, R2.reuse, 0x2, R104 ;  /* 0x0000000202687825 */ /* 0x040fe400078e0268 */
[----:B------:R-:W2:Y:S02]  /*1bb60*/  LDG.E.U16 R102, desc[UR8][R102.64] ;  /* 0x0000000866667981 */ /* 0x000ea4000c1e1500 */
[----:B----4-:R-:W-:Y:S02]  /*1bb70*/  IMAD.WIDE R78, R2, 0x2, R124 ;  /* 0x00000002024e7825 */ /* 0x010fe400078e027c */
[----:B------:R-:W4:Y:S04]  /*1bb80*/  LDG.E.U16 R104, desc[UR8][R104.64] ;  /* 0x0000000868687981 */ /* 0x000f28000c1e1500 */
[----:B------:R0:W4:Y:S01]  /*1bb90*/  LDG.E.U16 R103, desc[UR8][R78.64] ;  /* 0x000000084e677981 */ /* 0x000122000c1e1500 */
[----:B------:R-:W-:-:S03]  /*1bba0*/  IMAD.WIDE R110, R108, 0x2, R134 ;  /* 0x000000026c6e7825 */ /* 0x000fc600078e0286 */
[----:B------:R-:W4:Y:S01]  /*1bbb0*/  LDL.64 R124, [R1+0xc78] ;  /* 0x000c7800017c7983 */ /* 0x000f220000100a00 */
[----:B------:R-:W-:-:S04]  /*1bbc0*/  IMAD.WIDE R108, R108, 0x2, R136 ;  /* 0x000000026c6c7825 */ /* 0x000fc800078e0288 */
[C---:B0-----:R-:W-:Y:S02]  /*1bbd0*/  IMAD.WIDE R78, R2.reuse, 0x2, R142 ;  /* 0x00000002024e7825 */ /* 0x041fe400078e028e */
[----:B------:R-:W4:Y:S02]  /*1bbe0*/  LDL.64 R142, [R1+0xb50] ;  /* 0x000b5000018e7983 */ /* 0x000f240000100a00 */
[C---:B------:R-:W-:Y:S02]  /*1bbf0*/  IMAD.WIDE R106, R2.reuse, 0x2, R106 ;  /* 0x00000002026a7825 */ /* 0x040fe400078e026a */
[----:B------:R5:W4:Y:S02]  /*1bc00*/  LDG.E.U16 R105, desc[UR8][R78.64] ;  /* 0x000000084e697981 */ /* 0x000b24000c1e1500 */
[C---:B------:R-:W-:Y:S02]  /*1bc10*/  IMAD.WIDE R108, R2.reuse, 0x2, R108 ;  /* 0x00000002026c7825 */ /* 0x040fe400078e026c */
[----:B------:R-:W4:Y:S02]  /*1bc20*/  LDG.E.U16 R106, desc[UR8][R106.64] ;  /* 0x000000086a6a7981 */ /* 0x000f24000c1e1500 */
[----:B------:R-:W-:-:S02]  /*1bc30*/  IMAD.WIDE R110, R2, 0x2, R110 ;  /* 0x00000002026e7825 */ /* 0x000fc400078e026e */
[----:B------:R-:W4:Y:S04]  /*1bc40*/  LDG.E.U16 R108, desc[UR8][R108.64] ;  /* 0x000000086c6c7981 */ /* 0x000f28000c1e1500 */
[----:B------:R-:W4:Y:S01]  /*1bc50*/  LDG.E.U16 R110, desc[UR8][R110.64] ;  /* 0x000000086e6e7981 */ /* 0x000f22000c1e1500 */
[----:B-----5:R-:W-:-:S03]  /*1bc60*/  IMAD.WIDE R78, R2, 0x2, R126 ;  /* 0x00000002024e7825 */ /* 0x020fc600078e027e */
        /* <DEDUP_REMOVED lines=13> */
[----:B------:R-:W-:-:S04]  /*1bd40*/  IMAD.WIDE R112, R2, 0x2, R112 ;  /* 0x0000000202707825 */ /* 0x000fc800078e0270 */
[----:B------:R-:W-:Y:S02]  /*1bd50*/  IMAD.WIDE R116, R116, 0x2, R134 ;  /* 0x0000000274747825 */ /* 0x000fe400078e0286 */
[----:B------:R-:W2:Y:S02]  /*1bd60*/  LDG.E.U16 R112, desc[UR8][R112.64] ;  /* 0x0000000870707981 */ /* 0x000ea4000c1e1500 */
[----:B------:R-:W-:-:S04]  /*1bd70*/  IMAD.WIDE R114, R2, 0x2, R114 ;  /* 0x0000000202727825 */ /* 0x000fc800078e0272 */
[C---:B------:R-:W-:Y:S02]  /*1bd80*/  IMAD.WIDE R116, R2.reuse, 0x2, R116 ;  /* 0x0000000202747825 */ /* 0x040fe400078e0274 */
[----:B------:R-:W2:Y:S04]  /*1bd90*/  LDG.E.U16 R114, desc[UR8][R114.64] ;  /* 0x0000000872727981 */ /* 0x000ea8000c1e1500 */
[----:B------:R0:W2:Y:S04]  /*1bda0*/  LDG.E.U16 R113, desc[UR8][R78.64] ;  /* 0x000000084e717981 */ /* 0x0000a8000c1e1500 */
[----:B------:R-:W2:Y:S01]  /*1bdb0*/  LDG.E.U16 R116, desc[UR8][R116.64] ;  /* 0x0000000874747981 */ /* 0x000ea2000c1e1500 */
[----:B0-----:R-:W-:-:S03]  /*1bdc0*/  IMAD.WIDE R78, R2, 0x2, R128 ;  /* 0x00000002024e7825 */ /* 0x001fc600078e0280 */
[----:B------:R-:W2:Y:S04]  /*1bdd0*/  LDL.64 R128, [R1+0xa98] ;  /* 0x000a980001807983 */ /* 0x000ea80000100a00 */
[----:B------:R4:W2:Y:S02]  /*1bde0*/  LDG.E.U16 R115, desc[UR8][R78.64] ;  /* 0x000000084e737981 */ /* 0x0008a4000c1e1500 */
[C---:B----4-:R-:W-:Y:S02]  /*1bdf0*/  IMAD.WIDE R78, R2.reuse, 0x2, R124 ;  /* 0x00000002024e7825 */ /* 0x050fe400078e027c */
[----:B------:R-:W4:Y:S04]  /*1be00*/  LDL.64 R124, [R1+0xb58] ;  /* 0x000b5800017c7983 */ /* 0x000f280000100a00 */
[----:B------:R5:W4:Y:S02]  /*1be10*/  LDG.E.U16 R117, desc[UR8][R78.64] ;  /* 0x000000084e757981 */ /* 0x000b24000c1e1500 */
[----:B-----5:R-:W-:-:S02]  /*1be20*/  IMAD.WIDE R78, R2, 0x2, R126 ;  /* 0x00000002024e7825 */ /* 0x020fc400078e027e */
[----:B------:R-:W5:Y:S04]  /*1be30*/  LDL.64 R126, [R1+0xaf8] ;  /* 0x000af800017e7983 */ /* 0x000f680000100a00 */
[----:B------:R3:W4:Y:S02]  /*1be40*/  LDG.E.U16 R119, desc[UR8][R78.64] ;  /* 0x000000084e777981 */ /* 0x000724000c1e1500 */
[----:B---3--:R-:W-:-:S05]  /*1be50*/  IMAD.WIDE R78, R2, 0x2, R120 ;  /* 0x00000002024e7825 */ /* 0x008fca00078e0278 */
[----:B------:R0:W3:Y:S02]  /*1be60*/  LDG.E.U16 R120, desc[UR8][R78.64] ;  /* 0x000000084e787981 */ /* 0x0000e4000c1e1500 */
[C---:B0-----:R-:W-:Y:S02]  /*1be70*/  IMAD.WIDE R78, R2.reuse, 0x2, R130 ;  /* 0x00000002024e7825 */ /* 0x041fe400078e0282 */
[----:B------:R-:W3:Y:S04]  /*1be80*/  LDL.64 R130, [R1+0xa38] ;  /* 0x000a380001827983 */ /* 0x000ee80000100a00 */
[----:B------:R2:W3:Y:S02]  /*1be90*/  LDG.E.U16 R121, desc[UR8][R78.64] ;  /* 0x000000084e797981 */ /* 0x0004e4000c1e1500 */
[----:B--2---:R-:W-:-:S05]  /*1bea0*/  IMAD.WIDE R78, R2, 0x2, R122 ;  /* 0x00000002024e7825 */ /* 0x004fca00078e027a */
[----:B------:R0:W2:Y:S04]  /*1beb0*/  LDG.E.U16 R122, desc[UR8][R78.64] ;  /* 0x000000084e7a7981 */ /* 0x0000a8000c1e1500 */
[----:B------:R-:W0:Y:S02]  /*1bec0*/  LDL.64 R78, [R1+0xbb0] ;  /* 0x000bb000014e7983 */ /* 0x000e240000100a00 */
[----:B0-----:R-:W-:-:S05]  /*1bed0*/  IMAD.WIDE R78, R2, 0x2, R78 ;  /* 0x00000002024e7825 */ /* 0x001fca00078e024e */
[----:B------:R4:W2:Y:S02]  /*1bee0*/  LDG.E.U16 R123, desc[UR8][R78.64] ;  /* 0x000000084e7b7981 */ /* 0x0008a4000c1e1500 */
[----:B----4-:R-:W-:-:S05]  /*1bef0*/  IMAD.WIDE R78, R2, 0x2, R124 ;  /* 0x00000002024e7825 */ /* 0x010fca00078e027c */
[----:B------:R0:W4:Y:S02]  /*1bf00*/  LDG.E.U16 R124, desc[UR8][R78.64] ;  /* 0x000000084e7c7981 */ /* 0x000124000c1e1500 */
[C---:B0-----:R-:W-:Y:S02]  /*1bf10*/  IMAD.WIDE R78, R2.reuse, 0x2, R142 ;  /* 0x00000002024e7825 */ /* 0x041fe400078e028e */
[----:B------:R-:W2:Y:S04]  /*1bf20*/  LDL.64 R142, [R1+0xf28] ;  /* 0x000f2800018e7983 */ /* 0x000ea80000100a00 */
[----:B------:R5:W2:Y:S02]  /*1bf30*/  LDG.E.U16 R125, desc[UR8][R78.64] ;  /* 0x000000084e7d7981 */ /* 0x000aa4000c1e1500 */
[----:B-----5:R-:W-:-:S05]  /*1bf40*/  IMAD.WIDE R78, R2, 0x2, R126 ;  /* 0x00000002024e7825 */ /* 0x020fca00078e027e */
[----:B------:R0:W5:Y:S02]  /*1bf50*/  LDG.E.U16 R126, desc[UR8][R78.64] ;  /* 0x000000084e7e7981 */ /* 0x000164000c1e1500 */
[C---:B0-----:R-:W-:Y:S02]  /*1bf60*/  IMAD.WIDE R78, R2.reuse, 0x2, R158 ;  /* 0x00000002024e7825 */ /* 0x041fe400078e029e */
[----:B------:R-:W2:Y:S04]  /*1bf70*/  LDL.64 R158, [R1+0xeb0] ;  /* 0x000eb000019e7983 */ /* 0x000ea80000100a00 */
[----:B------:R0:W2:Y:S02]  /*1bf80*/  LDG.E.U16 R127, desc[UR8][R78.64] ;  /* 0x000000084e7f7981 */ /* 0x0000a4000c1e1500 */
[----:B0-----:R-:W-:-:S05]  /*1bf90*/  IMAD.WIDE R78, R2, 0x2, R128 ;  /* 0x00000002024e7825 */ /* 0x001fca00078e0280 */
[----:B------:R0:W2:Y:S04]  /*1bfa0*/  LDG.E.U16 R128, desc[UR8][R78.64] ;  /* 0x000000084e807981 */ /* 0x0000a8000c1e1500 */
[----:B------:R-:W0:Y:S02]  /*1bfb0*/  LDL.64 R78, [R1+0xa90] ;  /* 0x000a9000014e7983 */ /* 0x000e240000100a00 */
[----:B0-----:R-:W-:-:S05]  /*1bfc0*/  IMAD.WIDE R78, R2, 0x2, R78 ;  /* 0x00000002024e7825 */ /* 0x001fca00078e024e */
[----:B------:R3:W2:Y:S02]  /*1bfd0*/  LDG.E.U16 R129, desc[UR8][R78.64] ;  /* 0x000000084e817981 */ /* 0x0006a4000c1e1500 */
[----:B---3--:R-:W-:-:S05]  /*1bfe0*/  IMAD.WIDE R78, R2, 0x2, R130 ;  /* 0x00000002024e7825 */ /* 0x008fca00078e0282 */
[----:B------:R0:W3:Y:S04]  /*1bff0*/  LDG.E.U16 R130, desc[UR8][R78.64] ;  /* 0x000000084e827981 */ /* 0x0000e8000c1e1500 */
[----:B------:R-:W0:Y:S02]  /*1c000*/  LDL.64 R78, [R1+0xa30] ;  /* 0x000a3000014e7983 */ /* 0x000e240000100a00 */
[----:B0-----:R-:W-:-:S05]  /*1c010*/  IMAD.WIDE R78, R2, 0x2, R78 ;  /* 0x00000002024e7825 */ /* 0x001fca00078e024e */
[----:B------:R0:W2:Y:S04]  /*1c020*/  LDG.E.U16 R131, desc[UR8][R78.64] ;  /* 0x000000084e837981 */ /* 0x0000a8000c1e1500 */
[----:B------:R-:W0:Y:S02]  /*1c030*/  LDL.64 R78, [R1+0x9d8] ;  /* 0x0009d800014e7983 */ /* 0x000e240000100a00 */
[----:B0-----:R-:W-:-:S05]  /*1c040*/  IMAD.WIDE R78, R2, 0x2, R78 ;  /* 0x00000002024e7825 */ /* 0x001fca00078e024e */
[----:B------:R0:W2:Y:S04]  /*1c050*/  LDG.E.U16 R132, desc[UR8][R78.64] ;  /* 0x000000084e847981 */ /* 0x0000a8000c1e1500 */
[----:B------:R-:W0:Y:S02]  /*1c060*/  LDL.64 R78, [R1+0x9d0] ;  /* 0x0009d000014e7983 */ /* 0x000e240000100a00 */
[----:B0-----:R-:W-:-:S05]  /*1c070*/  IMAD.WIDE R78, R2, 0x2, R78 ;  /* 0x00000002024e7825 */ /* 0x001fca00078e024e */
[----:B------:R2:W3:Y:S02]  /*1c080*/  LDG.E.U16 R141, desc[UR8][R78.64] ;  /* 0x000000084e8d7981 */ /* 0x0004e4000c1e1500 */
[----:B--2---:R-:W-:-:S05]  /*1c090*/  IMAD.WIDE R78, R2, 0x2, R142 ;  /* 0x00000002024e7825 */ /* 0x004fca00078e028e */
[----:B------:R0:W2:Y:S04]  /*1c0a0*/  LDG.E.U16 R142, desc[UR8][R78.64] ;  /* 0x000000084e8e7981 */ /* 0x0000a8000c1e1500 */
[----:B------:R-:W0:Y:S02]  /*1c0b0*/  LDL.64 R78, [R1+0xf20] ;  /* 0x000f2000014e7983 */ /* 0x000e240000100a00 */
[----:B0-----:R-:W-:-:S05]  /*1c0c0*/  IMAD.WIDE R78, R2, 0x2, R78 ;  /* 0x00000002024e7825 */ /* 0x001fca00078e024e */
[----:B------:R0:W2:Y:S04]  /*1c0d0*/  LDG.E.U16 R143, desc[UR8][R78.64] ;  /* 0x000000084e8f7981 */ /* 0x0000a8000c1e1500 */
[----:B------:R-:W0:Y:S02]  /*1c0e0*/  LDL.64 R78, [R1+0xeb8] ;  /* 0x000eb800014e7983 */ /* 0x000e240000100a00 */
[----:B0-----:R-:W-:-:S05]  /*1c0f0*/  IMAD.WIDE R78, R2, 0x2, R78 ;  /* 0x00000002024e7825 */ /* 0x001fca00078e024e */
[----:B------:R0:W2:Y:S02]  /*1c100*/  LDG.E.U16 R147, desc[UR8][R78.64] ;  /* 0x000000084e937981 */ /* 0x0000a4000c1e1500 */
[----:B0-----:R-:W-:-:S05]  /*1c110*/  IMAD.WIDE R78, R2, 0x2, R158 ;  /* 0x00000002024e7825 */ /* 0x001fca00078e029e */
[----:B------:R0:W2:Y:S04]  /*1c120*/  LDG.E.U16 R158, desc[UR8][R78.64] ;  /* 0x000000084e9e7981 */ /* 0x0000a8000c1e1500 */
[----:B------:R-:W0:Y:S04]  /*1c130*/  LDL.64 R78, [R1+0xf48] ;  /* 0x000f4800014e7983 */ /* 0x000e280000100a00 */
[----:B------:R-:W-:Y:S04]  /*1c140*/  STS.U16 [R29+UR4+0x1b100], R24 ;  /* 0x01b100181d007988 */ /* 0x000fe80008000404 */
[----:B------:R1:W-:Y:S04]  /*1c150*/  STS.U16 [R29+UR4+0x13500], R25 ;  /* 0x013500191d007988 */ /* 0x0003e80008000404 */
[----:B-1----:R-:W2:Y:S01]  /*1c160*/  LDL.64 R24, [R1+0x9b8] ;  /* 0x0009b80001187983 */ /* 0x002ea20000100a00 */
[----:B0-----:R-:W-:-:S05]  /*1c170*/  IMAD.WIDE R78, R2, 0x2, R78 ;  /* 0x00000002024e7825 */ /* 0x001fca00078e024e */
[----:B------:R0:W2:Y:S04]  /*1c180*/  LDG.E.U16 R159, desc[UR8][R78.64] ;  /* 0x000000084e9f7981 */ /* 0x0000a8000c1e1500 */
[----:B------:R-:W0:Y:S04]  /*1c190*/  LDL.64 R78, [R1+0x9a8] ;  /* 0x0009a800014e7983 */ /* 0x000e280000100a00 */
[----:B------:R-:W-:Y:S04]  /*1c1a0*/  STS.U16 [R29+UR4+0x19500], R4 ;  /* 0x019500041d007988 */ /* 0x000fe80008000404 */
[----:B------:R-:W-:Y:S04]  /*1c1b0*/  STS.U16 [R29+UR4+0x11100], R5 ;  /* 0x011100051d007988 */ /* 0x000fe80008000404 */
[----:B------:R-:W-:Y:S04]  /*1c1c0*/  STS.U16 [R29+UR4+0x1b900], R3 ;  /* 0x01b900031d007988 */ /* 0x000fe80008000404 */
[----:B------:R-:W-:Y:S04]  /*1c1d0*/  STS.U16 [R29+UR4+0x11500], R10 ;  /* 0x0115000a1d007988 */ /* 0x000fe80008000404 */
[----:B------:R1:W-:Y:S04]  /*1c1e0*/  STS.U16 [R29+UR4+0x11900], R11 ;  /* 0x0119000b1d007988 */ /* 0x0003e80008000404 */
[----:B------:R-:W-:Y:S04]  /*1c1f0*/  STS.U16 [R29+UR4+0x10100], R116 ;  /* 0x010100741d007988 */ /* 0x000fe80008000404 */
[----:B------:R-:W-:Y:S04]  /*1c200*/  STS.U16 [R29+UR4+0x10900], R90 ;  /* 0x0109005a1d007988 */ /* 0x000fe80008000404 */
[----:B-1----:R-:W2:Y:S04]  /*1c210*/  LDL.64 R10, [R1+0x9c0] ;  /* 0x0009c000010a7983 */ /* 0x002ea80000100a00 */
        /* <DEDUP_REMOVED lines=17> */
[----:B------:R1:W-:Y:S04]  /*1c330*/  STS.U16 [R29+UR4+0x13900], R27 ;  /* 0x0139001b1d007988 */ /* 0x0003e80008000404 */
[----:B------:R-:W-:Y:S04]  /*1c340*/  STS.U16 [R29+UR4+0x13d00], R28 ;  /* 0x013d001c1d007988 */ /* 0x000fe80008000404 */
[----:B------:R3:W-:Y:S04]  /*1c350*/  STS.U16 [R29+UR4+0x1bd00], R30 ;  /* 0x01bd001e1d007988 */ /* 0x0007e80008000404 */
[----:B-1----:R-:W2:Y:S04]  /*1c360*/  LDL.64 R18, [R1+0x990] ;  /* 0x0009900001127983 */ /* 0x002ea80000100a00 */
[----:B------:R-:W2:Y:S01]  /*1c370*/  LDL.64 R26, [R1+0x980] ;  /* 0x00098000011a7983 */ /* 0x000ea20000100a00 */
[----:B------:R-:W-:-:S03]  /*1c380*/  IMAD R8, R162, 0x7, RZ ;  /* 0x00000007a2087824 */ /* 0x000fc600078e02ff */
[----:B------:R-:W2:Y:S04]  /*1c390*/  LDL.64 R22, [R1+0x988] ;  /* 0x0009880001167983 */ /* 0x000ea80000100a00 */
[----:B------:R-:W2:Y:S04]  /*1c3a0*/  LDL.64 R12, [R1+0x9c8] ;  /* 0x0009c800010c7983 */ /* 0x000ea80000100a00 */
[----:B---3--:R-:W3:Y:S04]  /*1c3b0*/  LDL.64 R28, [R1+0x998] ;  /* 0x00099800011c7983 */ /* 0x008ee80000100a00 */
[----:B------:R-:W2:Y:S04]  /*1c3c0*/  LDL.64 R20, [R1+0x968] ;  /* 0x0009680001147983 */ /* 0x000ea80000100a00 */
[----:B------:R-:W2:Y:S01]  /*1c3d0*/  LDL.64 R16, [R1+0x978] ;  /* 0x0009780001107983 */ /* 0x000ea20000100a00 */
[----:B0-----:R-:W-:-:S06]  /*1c3e0*/  IMAD.WIDE R78, R2, 0x2, R78 ;  /* 0x00000002024e7825 */ /* 0x001fcc00078e024e */
[----:B------:R0:W2:Y:S02]  /*1c3f0*/  LDG.E.U16 R78, desc[UR8][R78.64] ;  /* 0x000000084e4e7981 */ /* 0x0000a4000c1e1500 */
[----:B0-----:R-:W0:Y:S02]  /*1c400*/  S2R R79, SR_TID.X ;  /* 0x00000000004f7919 */ /* 0x001e240000002100 */
[C---:B0-----:R-:W-:Y:S02]  /*1c410*/  LOP3.LUT R4, R79.reuse, 0x3f, RZ, 0xc0, !PT ;  /* 0x0000003f4f047812 */ /* 0x041fe400078ec0ff */
[----:B------:R-:W-:Y:S02]  /*1c420*/  LOP3.LUT R5, R79, 0x40, RZ, 0xc0, !PT ;  /* 0x000000404f057812 */ /* 0x000fe400078ec0ff */
[----:B------:R-:W-:-:S04]  /*1c430*/  SHF.L.U32 R4, R4, 0x1, RZ ;  /* 0x0000000104047819 */ /* 0x000fc800000006ff */
[----:B------:R-:W-:-:S04]  /*1c440*/  LEA R4, R5, R4, 0x8 ;  /* 0x0000000405047211 */ /* 0x000fc800078e40ff */
[----:B------:R-:W-:-:S05]  /*1c450*/  LOP3.LUT R3, R4, 0x30, RZ, 0x3c, !PT ;  /* 0x0000003004037812 */ /* 0x000fca00078e3cff */
[----:B------:R0:W-:Y:S01]  /*1c460*/  STS.U16 [R3+UR4+0x10d80], R31 ;  /* 0x010d801f03007988 */ /* 0x0001e20008000404 */
[----:B------:R-:W-:-:S03]  /*1c470*/  LOP3.LUT R5, R4, 0x40, RZ, 0x3c, !PT ;  /* 0x0000004004057812 */ /* 0x000fc600078e3cff */
[----:B------:R1:W-:Y:S04]  /*1c480*/  STS.U16 [R3+UR4+0x19580], R6 ;  /* 0x0195800603007988 */ /* 0x0003e80008000404 */
[----:B0-----:R-:W2:Y:S01]  /*1c490*/  LDL.64 R30, [R1+0x9b0] ;  /* 0x0009b000011e7983 */ /* 0x001ea20000100a00 */
[----:B-1----:R-:W-:-:S03]  /*1c4a0*/  LOP3.LUT R6, R4, 0x50, RZ, 0x3c, !PT ;  /* 0x0000005004067812 */ /* 0x002fc600078e3cff */
        /* <DEDUP_REMOVED lines=10> */
[----:B0-----:R-:W2:Y:S04]  /*1c550*/  LDL.64 R34, [R1+0x970] ;  /* 0x0009700001227983 */ /* 0x001ea80000100a00 */
        /* <DEDUP_REMOVED lines=76> */
[----:B-----5:R-:W-:Y:S04]  /*1ca20*/  STS.U16 [R6+UR4+0x13280], R126 ;  /* 0x0132807e06007988 */ /* 0x020fe80008000404 */
[----:B------:R-:W-:Y:S04]  /*1ca30*/  STS.U16 [R6+UR4+0x1b280], R127 ;  /* 0x01b2807f06007988 */ /* 0x000fe80008000404 */
[----:B------:R-:W-:Y:S04]  /*1ca40*/  STS.U16 [R6+UR4+0x13680], R128 ;  /* 0x0136808006007988 */ /* 0x000fe80008000404 */
[----:B------:R-:W-:Y:S04]  /*1ca50*/  STS.U16 [R6+UR4+0x1b680], R129 ;  /* 0x01b6808106007988 */ /* 0x000fe80008000404 */
[----:B------:R-:W-:Y:S04]  /*1ca60*/  STS.U16 [R6+UR4+0x13a80], R130 ;  /* 0x013a808206007988 */ /* 0x000fe80008000404 */
[----:B------:R-:W-:Y:S04]  /*1ca70*/  STS.U16 [R6+UR4+0x1ba80], R131 ;  /* 0x01ba808306007988 */ /* 0x000fe80008000404 */
[----:B------:R-:W-:Y:S04]  /*1ca80*/  STS.U16 [R6+UR4+0x13e80], R132 ;  /* 0x013e808406007988 */ /* 0x000fe80008000404 */
[----:B------:R4:W-:Y:S04]  /*1ca90*/  STS.U16 [R6+UR4+0x1be80], R141 ;  /* 0x01be808d06007988 */ /* 0x0009e80008000404 */
[----:B0-----:R-:W5:Y:S04]  /*1caa0*/  LDL.64 R74, [R1+0x9a0] ;  /* 0x0009a000014a7983 */ /* 0x001f680000100a00 */
[----:B-1----:R-:W5:Y:S01]  /*1cab0*/  LDL.64 R36, [R1+0x960] ;  /* 0x0009600001247983 */ /* 0x002f620000100a00 */
[----:B----4-:R-:W-:-:S03]  /*1cac0*/  IMAD.WIDE R6, R8, 0x2, R134 ;  /* 0x0000000208067825 */ /* 0x010fc600078e0286 */
[----:B------:R-:W4:Y:S01]  /*1cad0*/  LDL.64 R48, [R1+0x948] ;  /* 0x0009480001307983 */ /* 0x000f220000100a00 */
[----:B------:R-:W-:-:S03]  /*1cae0*/  IMAD.WIDE R8, R8, 0x2, R136 ;  /* 0x0000000208087825 */ /* 0x000fc600078e0288 */
[----:B------:R-:W4:Y:S01]  /*1caf0*/  LDL.64 R46, [R1+0x940] ;  /* 0x00094000012e7983 */ /* 0x000f220000100a00 */
[----:B------:R-:W-:-:S03]  /*1cb00*/  IMAD.WIDE R14, R2, 0x2, R8 ;  /* 0x00000002020e7825 */ /* 0x000fc600078e0208 */
[----:B------:R-:W4:Y:S01]  /*1cb10*/  LDL.64 R40, [R1+0x938] ;  /* 0x0009380001287983 */ /* 0x000f220000100a00 */
[----:B--2---:R-:W-:-:S03]  /*1cb20*/  IMAD.WIDE R8, R2, 0x2, R24 ;  /* 0x0000000202087825 */ /* 0x004fc600078e0218 */
[----:B------:R-:W2:Y:S04]  /*1cb30*/  LDL.64 R42, [R1+0x908] ;  /* 0x00090800012a7983 */ /* 0x000ea80000100a00 */
[----:B------:R-:W2:Y:S01]  /*1cb40*/  LDL.64 R24, [R1+0x958] ;  /* 0x0009580001187983 */ /* 0x000ea20000100a00 */
[----:B------:R-:W-:-:S03]  /*1cb50*/  IMAD.WIDE R6, R2, 0x2, R6 ;  /* 0x0000000202067825 */ /* 0x000fc600078e0206 */
[----:B------:R-:W2:Y:S01]  /*1cb60*/  LDG.E.U16 R44, desc[UR8][R14.64] ;  /* 0x000000080e2c7981 */ /* 0x000ea2000c1e1500 */
[----:B------:R-:W-:-:S03]  /*1cb70*/  IMAD.WIDE R10, R2, 0x2, R10 ;  /* 0x00000002020a7825 */ /* 0x000fc600078e020a */
[----:B------:R0:W2:Y:S04]  /*1cb80*/  LDG.E.U16 R45, desc[UR8][R6.64] ;  /* 0x00000008062d7981 */ /* 0x0000a8000c1e1500 */
[----:B------:R1:W2:Y:S01]  /*1cb90*/  LDG.E.U16 R32, desc[UR8][R10.64] ;  /* 0x000000080a207981 */ /* 0x0002a2000c1e1500 */
[----:B------:R-:W-:-:S03]  /*1cba0*/  IMAD.WIDE R12, R2, 0x2, R12 ;  /* 0x00000002020c7825 */ /* 0x000fc600078e020c */
[----:B------:R-:W2:Y:S01]  /*1cbb0*/  LDL.64 R60, [R1+0x910] ;  /* 0x00091000013c7983 */ /* 0x000ea20000100a00 */
[----:B0-----:R-:W-:-:S03]  /*1cbc0*/  IMAD.WIDE R6, R2, 0x2, R30 ;  /* 0x0000000202067825 */ /* 0x001fc600078e021e */
[----:B------:R0:W2:Y:S01]  /*1cbd0*/  LDG.E.U16 R31, desc[UR8][R8.64] ;  /* 0x00000008081f7981 */ /* 0x0000a2000c1e1500 */
[----:B-1----:R-:W-:-:S03]  /*1cbe0*/  IMAD.WIDE R10, R2, 0x2, R18 ;  /* 0x00000002020a7825 */ /* 0x002fc600078e0212 */
[----:B------:R-:W2:Y:S04]  /*1cbf0*/  LDL.64 R18, [R1+0x950] ;  /* 0x0009500001127983 */ /* 0x000ea80000100a00 */
[----:B------:R1:W2:Y:S01]  /*1cc00*/  LDG.E.U16 R30, desc[UR8][R6.64] ;  /* 0x00000008061e7981 */ /* 0x0002a2000c1e1500 */
[----:B0-----:R-:W-:-:S03]  /*1cc10*/  IMAD.WIDE R8, R2, 0x2, R26 ;  /* 0x0000000202087825 */ /* 0x001fc600078e021a */
[----:B------:R3:W2:Y:S04]  /*1cc20*/  LDG.E.U16 R33, desc[UR8][R12.64] ;  /* 0x000000080c217981 */ /* 0x0006a8000c1e1500 */
[----:B------:R0:W2:Y:S01]  /*1cc30*/  LDG.E.U16 R27, desc[UR8][R8.64] ;  /* 0x00000008081b7981 */ /* 0x0000a2000c1e1500 */
[----:B-1----:R-:W-:-:S03]  /*1cc40*/  IMAD.WIDE R6, R2, 0x2, R22 ;  /* 0x0000000202067825 */ /* 0x002fc600078e0216 */
[----:B------:R-:W2:Y:S01]  /*1cc50*/  LDL.64 R22, [R1+0x930] ;  /* 0x0009300001167983 */ /* 0x000ea20000100a00 */
[----:B---3--:R-:W-:-:S03]  /*1cc60*/  IMAD.WIDE R12, R2, 0x2, R28 ;  /* 0x00000002020c7825 */ /* 0x008fc600078e021c */
[----:B------:R-:W3:Y:S01]  /*1cc70*/  LDL.64 R58, [R1+0x8f0] ;  /* 0x0008f000013a7983 */ /* 0x000ee20000100a00 */
[----:B0-----:R-:W-:-:S03]  /*1cc80*/  IMAD.WIDE R8, R2, 0x2, R34 ;  /* 0x0000000202087825 */ /* 0x001fc600078e0222 */
[----:B------:R-:W3:Y:S04]  /*1cc90*/  LDL.64 R34, [R1+0x928] ;  /* 0x0009280001227983 */ /* 0x000ee80000100a00 */
[----:B------:R-:W3:Y:S04]  /*1cca0*/  LDL.64 R54, [R1+0x8d0] ;  /* 0x0008d00001367983 */ /* 0x000ee80000100a00 */
[----:B------:R-:W3:Y:S01]  /*1ccb0*/  LDL.64 R52, [R1+0x8a8] ;  /* 0x0008a80001347983 */ /* 0x000ee20000100a00 */
[----:B------:R-:W-:-:S03]  /*1ccc0*/  IMAD.WIDE R16, R2, 0x2, R16 ;  /* 0x0000000202107825 */ /* 0x000fc600078e0210 */
[----:B------:R0:W3:Y:S04]  /*1ccd0*/  LDG.E.U16 R28, desc[UR8][R12.64] ;  /* 0x000000080c1c7981 */ /* 0x0000e8000c1e1500 */
[----:B------:R-:W3:Y:S04]  /*1cce0*/  LDG.E.U16 R5, desc[UR8][R10.64] ;  /* 0x000000080a057981 */ /* 0x000ee8000c1e1500 */
[----:B------:R-:W3:Y:S04]  /*1ccf0*/  LDL.64 R56, [R1+0x8e8] ;  /* 0x0008e80001387983 */ /* 0x000ee80000100a00 */
[----:B------:R-:W3:Y:S04]  /*1cd00*/  LDL.64 R38, [R1+0x8c8] ;  /* 0x0008c80001267983 */ /* 0x000ee80000100a00 */
[----:B------:R4:W3:Y:S04]  /*1cd10*/  LDG.E.U16 R26, desc[UR8][R16.64] ;  /* 0x00000008101a7981 */ /* 0x0008e8000c1e1500 */
[----:B------:R-:W3:Y:S04]  /*1cd20*/  LDL.64 R50, [R1+0x890] ;  /* 0x0008900001327983 */ /* 0x000ee80000100a00 */
[----:B------:R-:W3:Y:S04]  /*1cd30*/  LDL.64 R70, [R1+0x868] ;  /* 0x0008680001467983 */ /* 0x000ee80000100a00 */
[----:B------:R-:W3:Y:S04]  /*1cd40*/  LDL.64 R68, [R1+0x860] ;  /* 0x0008600001447983 */ /* 0x000ee80000100a00 */
[----:B------:R-:W3:Y:S04]  /*1cd50*/  LDL.64 R66, [R1+0x858] ;  /* 0x0008580001427983 */ /* 0x000ee80000100a00 */
[----:B------:R-:W3:Y:S04]  /*1cd60*/  LDG.E.U16 R8, desc[UR8][R8.64] ;  /* 0x0000000808087981 */ /* 0x000ee8000c1e1500 */
[----:B------:R-:W3:Y:S01]  /*1cd70*/  LDG.E.U16 R7, desc[UR8][R6.64] ;  /* 0x0000000806077981 */ /* 0x000ee2000c1e1500 */
[----:B------:R-:W-:-:S03]  /*1cd80*/  LOP3.LUT R3, R4, 0x60, RZ, 0x3c, !PT ;  /* 0x0000006004037812 */ /* 0x000fc600078e3cff */
[----:B------:R-:W3:Y:S04]  /*1cd90*/  LDL.64 R84, [R1+0x8f8] ;  /* 0x0008f80001547983 */ /* 0x000ee80000100a00 */
[----:B------:R-:W3:Y:S04]  /*1cda0*/  LDL.64 R82, [R1+0x8e0] ;  /* 0x0008e00001527983 */ /* 0x000ee80000100a00 */
[----:B------:R-:W3:Y:S04]  /*1cdb0*/  LDL.64 R80, [R1+0x8a0] ;  /* 0x0008a00001507983 */ /* 0x000ee80000100a00 */
[----:B------:R-:W3:Y:S04]  /*1cdc0*/  LDL.64 R76, [R1+0x850] ;  /* 0x00085000014c7983 */ /* 0x000ee80000100a00 */
[----:B------:R-:W3:Y:S04]  /*1cdd0*/  LDL.64 R64, [R1+0x848] ;  /* 0x0008480001407983 */ /* 0x000ee80000100a00 */
[----:B------:R-:W3:Y:S04]  /*1cde0*/  LDL.64 R62, [R1+0x840] ;  /* 0x00084000013e7983 */ /* 0x000ee80000100a00 */
[----:B------:R-:W3:Y:S01]  /*1cdf0*/  LDL.64 R72, [R1+0x830] ;  /* 0x0008300001487983 */ /* 0x000ee20000100a00 */
[----:B-----5:R-:W-:-:S04]  /*1ce00*/  IMAD.WIDE R14, R2, 0x2, R74 ;  /* 0x00000002020e7825 */ /* 0x020fc800078e024a */
[C---:B0-----:R-:W-:Y:S01]  /*1ce10*/  IMAD.WIDE R12, R2.reuse, 0x2, R36 ;  /* 0x00000002020c7825 */ /* 0x041fe200078e0224 */
[----:B------:R0:W5:Y:S04]  /*1ce20*/  LDG.E.U16 R29, desc[UR8][R14.64] ;  /* 0x000000080e1d7981 */ /* 0x000168000c1e1500 */
[----:B------:R-:W5:Y:S01]  /*1ce30*/  LDL.64 R36, [R1+0x8b0] ;  /* 0x0008b00001247983 */ /* 0x000f620000100a00 */
[----:B----4-:R-:W-:-:S04]  /*1ce40*/  IMAD.WIDE R16, R2, 0x2, R46 ;  /* 0x0000000202107825 */ /* 0x010fc800078e022e */
[C---:B--2---:R-:W-:Y:S01]  /*1ce50*/  IMAD.WIDE R10, R2.reuse, 0x2, R24 ;  /* 0x00000002020a7825 */ /* 0x044fe200078e0218 */
[----:B------:R-:W2:Y:S03]  /*1ce60*/  LDL.64 R46, [R1+0x880] ;  /* 0x00088000012e7983 */ /* 0x000ea60000100a00 */
[C---:B0-----:R-:W-:Y:S01]  /*1ce70*/  IMAD.WIDE R14, R2.reuse, 0x2, R20 ;  /* 0x00000002020e7825 */ /* 0x041fe200078e0214 */
[----:B------:R0:W4:Y:S04]  /*1ce80*/  LDG.E.U16 R24, desc[UR8][R10.64] ;  /* 0x000000080a187981 */ /* 0x000128000c1e1500 */
[----:B------:R-:W4:Y:S04]  /*1ce90*/  LDL.64 R20, [R1+0x920] ;  /* 0x0009200001147983 */ /* 0x000f280000100a00 */
[----:B------:R1:W4:Y:S01]  /*1cea0*/  LDG.E.U16 R9, desc[UR8][R14.64] ;  /* 0x000000080e097981 */ /* 0x000322000c1e1500 */
[----:B0-----:R-:W-:-:S03]  /*1ceb0*/  IMAD.WIDE R10, R2, 0x2, R48 ;  /* 0x00000002020a7825 */ /* 0x001fc600078e0230 */
[----:B------:R-:W4:Y:S04]  /*1cec0*/  LDL.64 R48, [R1+0x888] ;  /* 0x0008880001307983 */ /* 0x000f280000100a00 */
[----:B------:R0:W4:Y:S01]  /*1ced0*/  LDG.E.U16 R25, desc[UR8][R12.64] ;  /* 0x000000080c197981 */ /* 0x000122000c1e1500 */
[----:B------:R-:W-:-:S03]  /*1cee0*/  IMAD.WIDE R18, R2, 0x2, R18 ;  /* 0x0000000202127825 */ /* 0x000fc600078e0212 */
[----:B------:R-:W4:Y:S01]  /*1cef0*/  LDG.E.U16 R10, desc[UR8][R10.64] ;  /* 0x000000080a0a7981 */ /* 0x000f22000c1e1500 */
[----:B-1----:R-:W-:-:S03]  /*1cf00*/  IMAD.WIDE R14, R2, 0x2, R40 ;  /* 0x00000002020e7825 */ /* 0x002fc600078e0228 */
[----:B------:R1:W4:Y:S04]  /*1cf10*/  LDG.E.U16 R6, desc[UR8][R18.64] ;  /* 0x0000000812067981 */ /* 0x000328000c1e1500 */
[----:B------:R-:W4:Y:S01]  /*1cf20*/  LDL.64 R40, [R1+0x878] ;  /* 0x0008780001287983 */ /* 0x000f220000100a00 */
[----:B---3--:R-:W-:-:S03]  /*1cf30*/  IMAD.WIDE R34, R2, 0x2, R34 ;  /* 0x0000000202227825 */ /* 0x008fc600078e0222 */
[----:B------:R3:W-:Y:S01]  /*1cf40*/  STS.U16 [R3+UR4+0x18f00], R78 ;  /* 0x018f004e03007988 */ /* 0x0007e20008000404 */
[----:B0-----:R-:W-:-:S03]  /*1cf50*/  IMAD.WIDE R12, R2, 0x2, R22 ;  /* 0x00000002020c7825 */ /* 0x001fc600078e0216 */
[----:B------:R-:W4:Y:S01]  /*1cf60*/  LDL.64 R74, [R1+0x838] ;  /* 0x00083800014a7983 */ /* 0x000f220000100a00 */
[----:B-1----:R-:W-:-:S03]  /*1cf70*/  IMAD.WIDE R18, R2, 0x2, R42 ;  /* 0x0000000202127825 */ /* 0x002fc600078e022a */
[----:B------:R0:W4:Y:S04]  /*1cf80*/  LDG.E.U16 R22, desc[UR8][R14.64] ;  /* 0x000000080e167981 */ /* 0x000128000c1e1500 */
[----:B------:R-:W4:Y:S04]  /*1cf90*/  LDL.64 R42, [R1+0x870] ;  /* 0x00087000012a7983 */ /* 0x000f280000100a00 */
[----:B------:R1:W4:Y:S01]  /*1cfa0*/  LDG.E.U16 R23, desc[UR8][R16.64] ;  /* 0x0000000810177981 */ /* 0x000322000c1e1500 */
[----:B0-----:R-:W-:-:S03]  /*1cfb0*/  IMAD.WIDE R14, R2, 0x2, R60 ;  /* 0x00000002020e7825 */ /* 0x001fc600078e023c */
[----:B------:R-:W4:Y:S04]  /*1cfc0*/  LDG.E.U16 R12, desc[UR8][R12.64] ;  /* 0x000000080c0c7981 */ /* 0x000f28000c1e1500 */
[----:B------:R0:W4:Y:S01]  /*1cfd0*/  LDG.E.U16 R11, desc[UR8][R18.64] ;  /* 0x00000008120b7981 */ /* 0x000122000c1e1500 */
[----:B-1----:R-:W-:-:S03]  /*1cfe0*/  IMAD.WIDE R16, R2, 0x2, R58 ;  /* 0x0000000202107825 */ /* 0x002fc600078e023a */
[----:B------:R-:W4:Y:S04]  /*1cff0*/  LDG.E.U16 R14, desc[UR8][R14.64] ;  /* 0x000000080e0e7981 */ /* 0x000f28000c1e1500 */
[----:B------:R1:W4:Y:S01]  /*1d000*/  LDG.E.U16 R13, desc[UR8][R34.64] ;  /* 0x00000008220d7981 */ /* 0x000322000c1e1500 */
[----:B0-----:R-:W-:-:S03]  /*1d010*/  IMAD.WIDE R18, R2, 0x2, R54 ;  /* 0x0000000202127825 */ /* 0x001fc600078e0236 */
[----:B------:R-:W4:Y:S04]  /*1d020*/  LDL.64 R54, [R1+0x918] ;  /* 0x0009180001367983 */ /* 0x000f280000100a00 */
[----:B------:R0:W4:Y:S01]  /*1d030*/  LDG.E.U16 R15, desc[UR8][R16.64] ;  /* 0x00000008100f7981 */ /* 0x000122000c1e1500 */
[----:B-1----:R-:W-:-:S03]  /*1d040*/  IMAD.WIDE R34, R2, 0x2, R52 ;  /* 0x0000000202227825 */ /* 0x002fc600078e0234 */
[----:B------:R-:W4:Y:S01]  /*1d050*/  LDL.64 R52, [R1+0x900] ;  /* 0x0009000001347983 */ /* 0x000f220000100a00 */
[----:B------:R-:W-:-:S03]  /*1d060*/  IMAD.WIDE R38, R2, 0x2, R38 ;  /* 0x0000000202267825 */ /* 0x000fc600078e0226 */
[----:B------:R-:W4:Y:S01]  /*1d070*/  LDL.64 R60, [R1+0x8d8] ;  /* 0x0008d800013c7983 */ /* 0x000f220000100a00 */
[----:B0-----:R-:W-:-:S03]  /*1d080*/  IMAD.WIDE R16, R2, 0x2, R56 ;  /* 0x0000000202107825 */ /* 0x001fc600078e0238 */
[----:B------:R-:W4:Y:S04]  /*1d090*/  LDL.64 R58, [R1+0x8c0] ;  /* 0x0008c000013a7983 */ /* 0x000f280000100a00 */
[----:B------:R-:W4:Y:S04]  /*1d0a0*/  LDL.64 R56, [R1+0x8b8] ;  /* 0x0008b80001387983 */ /* 0x000f280000100a00 */
[----:B------:R-:W4:Y:S04]  /*1d0b0*/  LDG.E.U16 R17, desc[UR8][R16.64] ;  /* 0x0000000810117981 */ /* 0x000f28000c1e1500 */
[----:B------:R-:W4:Y:S04]  /*1d0c0*/  LDG.E.U16 R18, desc[UR8][R18.64] ;  /* 0x0000000812127981 */ /* 0x000f28000c1e1500 */
[----:B---3--:R-:W3:Y:S04]  /*1d0d0*/  LDL.64 R78, [R1+0x898] ;  /* 0x00089800014e7983 */ /* 0x008ee80000100a00 */
[----:B------:R2:W3:Y:S01]  /*1d0e0*/  LDG.E.U16 R19, desc[UR8][R38.64] ;  /* 0x0000000826137981 */ /* 0x0004e2000c1e1500 */
[----:B-----5:R-:W-:-:S05]  /*1d0f0*/  IMAD.WIDE R36, R2, 0x2, R36 ;  /* 0x0000000202247825 */ /* 0x020fca00078e0224 */
[----:B------:R0:W5:Y:S01]  /*1d100*/  LDG.E.U16 R16, desc[UR8][R36.64] ;  /* 0x0000000824107981 */ /* 0x000162000c1e1500 */
[----:B--2---:R-:W-:-:S04]  /*1d110*/  IMAD.WIDE R38, R2, 0x2, R46 ;  /* 0x0000000202267825 */ /* 0x004fc800078e022e */
[----:B----4-:R-:W-:-:S06]  /*1d120*/  IMAD.WIDE R20, R2, 0x2, R20 ;  /* 0x0000000202147825 */ /* 0x010fcc00078e0214 */
[----:B------:R-:W2:Y:S01]  /*1d130*/  LDG.E.U16 R21, desc[UR8][R20.64] ;  /* 0x0000000814157981 */ /* 0x000ea2000c1e1500 */
[----:B0-----:R-:W-:-:S03]  /*1d140*/  IMAD.WIDE R36, R2, 0x2, R48 ;  /* 0x0000000202247825 */ /* 0x001fc600078e0230 */
[----:B------:R0:W4:Y:S04]  /*1d150*/  LDG.E.U16 R48, desc[UR8][R38.64] ;  /* 0x0000000826307981 */ /* 0x000128000c1e1500 */
[----:B------:R-:W2:Y:S04]  /*1d160*/  LDG.E.U16 R47, desc[UR8][R36.64] ;  /* 0x00000008242f7981 */ /* 0x000ea8000c1e1500 */
[----:B------:R1:W2:Y:S01]  /*1d170*/  LDG.E.U16 R20, desc[UR8][R34.64] ;  /* 0x0000000822147981 */ /* 0x0002a2000c1e1500 */
[----:B0-----:R-:W-:-:S03]  /*1d180*/  IMAD.WIDE R38, R2, 0x2, R66 ;  /* 0x0000000202267825 */ /* 0x001fc600078e0242 */
[----:B------:R-:W2:Y:S01]  /*1d190*/  LDL.64 R66, [R1+0x818] ;  /* 0x0008180001427983 */ /* 0x000ea20000100a00 */
[----:B-1----:R-:W-:-:S04]  /*1d1a0*/  IMAD.WIDE R34, R2, 0x2, R50 ;  /* 0x0000000202227825 */ /* 0x002fc800078e0232 */
[C---:B------:R-:W-:Y:S01]  /*1d1b0*/  IMAD.WIDE R36, R2.reuse, 0x2, R68 ;  /* 0x0000000202247825 */ /* 0x040fe200078e0244 */
[----:B------:R0:W4:Y:S04]  /*1d1c0*/  LDG.E.U16 R46, desc[UR8][R34.64] ;  /* 0x00000008222e7981 */ /* 0x000128000c1e1500 */
[----:B------:R-:W4:Y:S01]  /*1d1d0*/  LDL.64 R68, [R1+0x820] ;  /* 0x0008200001447983 */ /* 0x000f220000100a00 */
[----:B0-----:R-:W-:-:S03]  /*1d1e0*/  IMAD.WIDE R34, R2, 0x2, R70 ;  /* 0x0000000202227825 */ /* 0x001fc600078e0246 */
[----:B------:R-:W5:Y:S01]  /*1d1f0*/  LDL.64 R70, [R1+0x828] ;  /* 0x0008280001467983 */ /* 0x000f620000100a00 */
[----:B------:R-:W-:-:S03]  /*1d200*/  IMAD.WIDE R40, R2, 0x2, R40 ;  /* 0x0000000202287825 */ /* 0x000fc600078e0228 */
[----:B------:R0:W5:Y:S01]  /*1d210*/  LDG.E.U16 R51, desc[UR8][R34.64] ;  /* 0x0000000822337981 */ /* 0x000162000c1e1500 */
[----:B------:R-:W-:-:S03]  /*1d220*/  IMAD.WIDE R42, R2, 0x2, R42 ;  /* 0x00000002022a7825 */ /* 0x000fc600078e022a */
[----:B------:R1:W5:Y:S04]  /*1d230*/  LDG.E.U16 R49, desc[UR8][R40.64] ;  /* 0x0000000828317981 */ /* 0x000368000c1e1500 */
[----:B------:R1:W5:Y:S01]  /*1d240*/  LDG.E.U16 R50, desc[UR8][R42.64] ;  /* 0x000000082a327981 */ /* 0x000362000c1e1500 */
[----:B0-----:R-:W-:-:S04]  /*1d250*/  IMAD.WIDE R34, R2, 0x2, R84 ;  /* 0x0000000202227825 */ /* 0x001fc800078e0254 */
[----:B-1----:R-:W-:-:S05]  /*1d260*/  IMAD.WIDE R40, R2, 0x2, R54 ;  /* 0x0000000202287825 */ /* 0x002fca00078e0236 */
[----:B------:R0:W5:Y:S01]  /*1d270*/  LDG.E.U16 R54, desc[UR8][R40.64] ;  /* 0x0000000828367981 */ /* 0x000162000c1e1500 */
[----:B------:R-:W-:-:S03]  /*1d280*/  IMAD.WIDE R42, R2, 0x2, R52 ;  /* 0x00000002022a7825 */ /* 0x000fc600078e0234 */
[----:B------:R1:W5:Y:S04]  /*1d290*/  LDG.E.U16 R52, desc[UR8][R36.64] ;  /* 0x0000000824347981 */ /* 0x000368000c1e1500 */
[----:B------:R1:W5:Y:S01]  /*1d2a0*/  LDG.E.U16 R53, desc[UR8][R38.64] ;  /* 0x0000000826357981 */ /* 0x000362000c1e1500 */
[----:B0-----:R-:W-:-:S03]  /*1d2b0*/  IMAD.WIDE R40, R2, 0x2, R58 ;  /* 0x0000000202287825 */ /* 0x001fc600078e023a */
[----:B------:R0:W5:Y:S01]  /*1d2c0*/  LDG.E.U16 R55, desc[UR8][R42.64] ;  /* 0x000000082a377981 */ /* 0x000162000c1e1500 */
[----:B-1----:R-:W-:-:S03]  /*1d2d0*/  IMAD.WIDE R36, R2, 0x2, R82 ;  /* 0x0000000202247825 */ /* 0x002fc600078e0252 */
[----:B------:R1:W5:Y:S01]  /*1d2e0*/  LDG.E.U16 R59, desc[UR8][R40.64] ;  /* 0x00000008283b7981 */ /* 0x000362000c1e1500 */
[----:B------:R-:W-:-:S04]  /*1d2f0*/  IMAD.WIDE R38, R2, 0x2, R60 ;  /* 0x0000000202267825 */ /* 0x000fc800078e023c */
[C---:B0-----:R-:W-:Y:S01]  /*1d300*/  IMAD.WIDE R42, R2.reuse, 0x2, R56 ;  /* 0x00000002022a7825 */ /* 0x041fe200078e0238 */
[----:B------:R0:W5:Y:S03]  /*1d310*/  LDG.E.U16 R58, desc[UR8][R38.64] ;  /* 0x00000008263a7981 */ /* 0x000166000c1e1500 */
[C---:B-1----:R-:W-:Y:S01]  /*1d320*/  IMAD.WIDE R40, R2.reuse, 0x2, R64 ;  /* 0x0000000202287825 */ /* 0x042fe200078e0240 */
[----:B------:R1:W5:Y:S04]  /*1d330*/  LDG.E.U16 R56, desc[UR8][R34.64] ;  /* 0x0000000822387981 */ /* 0x000368000c1e1500 */
[----:B------:R3:W5:Y:S01]  /*1d340*/  LDG.E.U16 R57, desc[UR8][R36.64] ;  /* 0x0000000824397981 */ /* 0x000762000c1e1500 */
[----:B0-----:R-:W-:-:S03]  /*1d350*/  IMAD.WIDE R38, R2, 0x2, R76 ;  /* 0x0000000202267825 */ /* 0x001fc600078e024c */
[----:B------:R0:W5:Y:S01]  /*1d360*/  LDG.E.U16 R60, desc[UR8][R42.64] ;  /* 0x000000082a3c7981 */ /* 0x000162000c1e1500 */
[----:B-1----:R-:W-:-:S03]  /*1d370*/  IMAD.WIDE R34, R2, 0x2, R80 ;  /* 0x0000000202227825 */ /* 0x002fc600078e0250 */
[----:B------:R-:W5:Y:S01]  /*1d380*/  LDG.E.U16 R64, desc[UR8][R40.64] ;  /* 0x0000000828407981 */ /* 0x000f62000c1e1500 */
[----:B---3--:R-:W-:-:S03]  /*1d390*/  IMAD.WIDE R36, R2, 0x2, R78 ;  /* 0x0000000202247825 */ /* 0x008fc600078e024e */
[----:B------:R1:W3:Y:S01]  /*1d3a0*/  LDG.E.U16 R61, desc[UR8][R34.64] ;  /* 0x00000008223d7981 */ /* 0x0002e2000c1e1500 */
[----:B0-----:R-:W-:-:S03]  /*1d3b0*/  IMAD.WIDE R42, R2, 0x2, R62 ;  /* 0x00000002022a7825 */ /* 0x001fc600078e023e */
[----:B------:R0:W3:Y:S04]  /*1d3c0*/  LDG.E.U16 R62, desc[UR8][R36.64] ;  /* 0x00000008243e7981 */ /* 0x0000e8000c1e1500 */
[----:B------:R-:W3:Y:S01]  /*1d3d0*/  LDG.E.U16 R63, desc[UR8][R38.64] ;  /* 0x00000008263f7981 */ /* 0x000ee2000c1e1500 */
[----:B-1----:R-:W-:-:S03]  /*1d3e0*/  IMAD.WIDE R34, R2, 0x2, R74 ;  /* 0x0000000202227825 */ /* 0x002fc600078e024a */
[----:B------:R2:W3:Y:S01]  /*1d3f0*/  LDG.E.U16 R65, desc[UR8][R42.64] ;  /* 0x000000082a417981 */ /* 0x0004e2000c1e1500 */
[----:B0-----:R-:W-:-:S03]  /*1d400*/  IMAD.WIDE R36, R2, 0x2, R72 ;  /* 0x0000000202247825 */ /* 0x001fc600078e0248 */
[----:B------:R-:W3:Y:S04]  /*1d410*/  LDG.E.U16 R34, desc[UR8][R34.64] ;  /* 0x0000000822227981 */ /* 0x000ee8000c1e1500 */
[----:B------:R-:W3:Y:S01]  /*1d420*/  LDG.E.U16 R36, desc[UR8][R36.64] ;  /* 0x0000000824247981 */ /* 0x000ee2000c1e1500 */
[----:B--2---:R-:W-:-:S06]  /*1d430*/  IMAD.WIDE R42, R2, 0x2, R66 ;  /* 0x00000002022a7825 */ /* 0x004fcc00078e0242 */
[----:B------:R-:W2:Y:S01]  /*1d440*/  LDG.E.U16 R42, desc[UR8][R42.64] ;  /* 0x000000082a2a7981 */ /* 0x000ea2000c1e1500 */
[----:B----4-:R-:W-:-:S06]  /*1d450*/  IMAD.WIDE R40, R2, 0x2, R68 ;  /* 0x0000000202287825 */ /* 0x010fcc00078e0244 */
[----:B------:R-:W4:Y:S01]  /*1d460*/  LDG.E.U16 R40, desc[UR8][R40.64] ;  /* 0x0000000828287981 */ /* 0x000f22000c1e1500 */
[----:B-----5:R-:W-:-:S06]  /*1d470*/  IMAD.WIDE R38, R2, 0x2, R70 ;  /* 0x0000000202267825 */ /* 0x020fcc00078e0246 */
[----:B------:R-:W5:Y:S01]  /*1d480*/  LDG.E.U16 R38, desc[UR8][R38.64] ;  /* 0x0000000826267981 */ /* 0x000f62000c1e1500 */
[----:B------:R-:W-:Y:S02]  /*1d490*/  UMOV UR70, 0x1 ;  /* 0x0000000100467882 */ /* 0x000fe40000000000 */
[----:B------:R-:W-:-:S04]  /*1d4a0*/  @!UP0 UIADD3 UR70, UPT, UPT, -UR70, 0x100000, URZ ;  /* 0x0010000046468890 */ /* 0x000fc8000fffe1ff */
[----:B------:R-:W-:Y:S02]  /*1d4b0*/  @!UP0 USHF.L.U32 UR71, UR70, 0xb, URZ ;  /* 0x0000000b46478899 */ /* 0x000fe400080006ff */
[----:B------:R-:W-:Y:S01]  /*1d4c0*/  @!UP0 USHF.L.U32 UR70, UR70, 0x1, URZ ;  /* 0x0000000146468899 */ /* 0x000fe200080006ff */
[----:B------:R-:W-:Y:S01]  /*1d4d0*/  LOP3.LUT R4, R4, 0x70, RZ, 0x3c, !PT ;  /* 0x0000007004047812 */ /* 0x000fe200078e3cff */
[----:B------:R-:W-:Y:S01]  /*1d4e0*/  VOTEU.ALL UP1, P1 ;  /* 0x0000000000ff7886 */ /* 0x000fe20000820000 */
        /* <DEDUP_REMOVED lines=53> */
[----:B---3--:R0:W-:Y:S04]  /*1d840*/  STS.U16 [R4+UR4+0x12f80], R61 ;  /* 0x012f803d04007988 */ /* 0x0081e80008000404 */
[----:B------:R0:W-:Y:S04]  /*1d850*/  STS.U16 [R4+UR4+0x1af80], R62 ;  /* 0x01af803e04007988 */ /* 0x0001e80008000404 */
[----:B------:R0:W-:Y:S04]  /*1d860*/  STS.U16 [R4+UR4+0x13380], R63 ;  /* 0x0133803f04007988 */ /* 0x0001e80008000404 */
[----:B------:R0:W-:Y:S04]  /*1d870*/  STS.U16 [R4+UR4+0x1b380], R64 ;  /* 0x01b3804004007988 */ /* 0x0001e80008000404 */
[----:B------:R0:W-:Y:S04]  /*1d880*/  STS.U16 [R4+UR4+0x13780], R65 ;  /* 0x0137804104007988 */ /* 0x0001e80008000404 */
[----:B------:R0:W-:Y:S04]  /*1d890*/  STS.U16 [R4+UR4+0x1b780], R34 ;  /* 0x01b7802204007988 */ /* 0x0001e80008000404 */
[----:B------:R0:W-:Y:S04]  /*1d8a0*/  STS.U16 [R4+UR4+0x13b80], R36 ;  /* 0x013b802404007988 */ /* 0x0001e80008000404 */
[----:B--2---:R0:W-:Y:S04]  /*1d8b0*/  STS.U16 [R4+UR4+0x1bf80], R42 ;  /* 0x01bf802a04007988 */ /* 0x0041e80008000404 */
[----:B----4-:R0:W-:Y:S04]  /*1d8c0*/  STS.U16 [R4+UR4+0x13f80], R40 ;  /* 0x013f802804007988 */ /* 0x0101e80008000404 */
[----:B-----5:R0:W-:Y:S01]  /*1d8d0*/  STS.U16 [R4+UR4+0x1bb80], R38 ;  /* 0x01bb802604007988 */ /* 0x0201e20008000404 */
[----:B------:R1:W-:Y:S06]  /*1d8e0*/  MEMBAR.ALL.CTA ;  /* 0x0000000000007992 */ /* 0x0003ec0000008000 */
[----:B-1----:R-:W-:Y:S04]  /*1d8f0*/  FENCE.VIEW.ASYNC.S ;  /* 0x00000000000073c6 */ /* 0x002fe80000000000 */
[----:B------:R-:W1:Y:S02]  /*1d900*/  FENCE.VIEW.ASYNC.S ;  /* 0x00000000000073c6 */ /* 0x000e640000000000 */
[----:B-1----:R0:W1:Y:S02]  /*1d910*/  @!UP1 SYNCS.EXCH.64 URZ, [UR4+0x38010], UR70 ;  /* 0x0380104604ff95b2 */ /* 0x0020640008000100 */
[----:B-1----:R-:W-:Y:S06]  /*1d920*/  BAR.SYNC.DEFER_BLOCKING 0x0 ;  /* 0x0000000000007b1d */ /* 0x002fec0000010000 */
[----:B0-----:R-:W-:Y:S05]  /*1d930*/  @P2 BRA `(.L_x_13) ;  /* 0x0000000000b02947 */ /* 0x001fea0003800000 */
[----:B------:R-:W2:Y:S01]  /*1d940*/  LDL R66, [R1+0x7fc] ;  /* 0x0007fc0001427983 */ /* 0x000ea20000100800 */
[----:B------:R-:W-:Y:S02]  /*1d950*/  R2UR UR70, R163 ;  /* 0x00000000a34672ca */ /* 0x000fe400000e0000 */
[----:B------:R-:W-:Y:S01]  /*1d960*/  MOV.SPILL R3, UR5 ;  /* 0x0000000500037c02 */ /* 0x000fe20009000f00 */
[----:B------:R-:W3:Y:S01]  /*1d970*/  LDL R9, [R1+0xf58] ;  /* 0x000f580001097983 */ /* 0x000ee20000100800 */
[----:B------:R-:W-:Y:S02]  /*1d980*/  ELECT P3, URZ, PT ;  /* 0x0000000000ff782f */ /* 0x000fe40003860000 */
[----:B------:R-:W-:-:S07]  /*1d990*/  MOV.SPILL R8, UR4 ;  /* 0x0000000400087c02 */ /* 0x000fce0009000f00 */
[----:B------:R-:W-:-:S04]  /*1d9a0*/  MOV R4, UR70 ;  /* 0x0000004600047c02 */ /* 0x000fc80008000f00 */
[----:B------:R-:W-:Y:S02]  /*1d9b0*/  @P3 MOV R5, 0x40004040 ;  /* 0x4000404000053802 */ /* 0x000fe40000000f00 */
[----:B------:R-:W-:Y:S02]  /*1d9c0*/  @P3 MOV R7, 0x40004040 ;  /* 0x4000404000073802 */ /* 0x000fe40000000f00 */
[----:B------:R-:W-:Y:S02]  /*1d9d0*/  @P3 R2UR UR71, R5 ;  /* 0x00000000054732ca */ /* 0x000fe400000e0000 */
[----:B------:R-:W-:Y:S01]  /*1d9e0*/  @P3 R2UR UR73, R7 ;  /* 0x00000000074932ca */ /* 0x000fe200000e0000 */
[----:B------:R-:W-:Y:S01]  /*1d9f0*/  UMOV UR4, 0x0 ;  /* 0x0000000000047882 */ /* 0x000fe20000000000 */
[----:B------:R-:W-:Y:S01]  /*1da00*/  UMOV UR5, 0x4208490 ;  /* 0x0420849000057882 */ /* 0x000fe20000000000 */
[----:B------:R-:W-:Y:S01]  /*1da10*/  HFMA2 R5, -RZ, RZ, 0, 0 ;  /* 0x00000000ff057431 */ /* 0x000fe200000001ff */
[----:B--2---:R-:W-:-:S13]  /*1da20*/  R2UR UR70, R66 ;  /* 0x00000000424672ca */ /* 0x004fda00000e0000 */
[----:B------:R-:W-:Y:S02]  /*1da30*/  MOV R6, UR70 ;  /* 0x0000004600067c02 */ /* 0x000fe40008000f00 */
[----:B------:R-:W-:Y:S02]  /*1da40*/  @P3 R2UR UR70, R4 ;  /* 0x00000000044632ca */ /* 0x000fe400000e0000 */
[----:B------:R-:W-:Y:S02]  /*1da50*/  @P3 R2UR UR72, R6 ;  /* 0x00000000064832ca */ /* 0x000fe400000e0000 */
[----:B---3--:R-:W-:-:S11]  /*1da60*/  IADD3 R4, PT, PT, R9, 0x38010, RZ ;  /* 0x0003801009047810 */ /* 0x008fd60007ffe0ff */
[----:B------:R0:W-:Y:S02]  /*1da70*/  UTCHMMA gdesc[UR70], gdesc[UR72], tmem[UR74], tmem[UR4], idesc[UR5], !UPT ;  /* 0x00ff0448460075ea */ /* 0x0001e4000f80004a */
[----:B0-----:R-:W-:Y:S01]  /*1da80*/  UMOV UR70, 0x0 ;  /* 0x0000000000467882 */ /* 0x001fe20000000000 */
[----:B------:R-:W-:Y:S01]  /*1da90*/  UMOV UR71, 0x4208490 ;  /* 0x0420849000477882 */ /* 0x000fe20000000000 */
[----:B------:R-:W-:Y:S01]  /*1daa0*/  UMOV UR72, 0x0 ;  /* 0x0000000000487882 */ /* 0x000fe20000000000 */
[----:B------:R-:W-:Y:S01]  /*1dab0*/  UMOV UR73, 0x4208490 ;  /* 0x0420849000497882 */ /* 0x000fe20000000000 */
[----:B------:R-:W-:Y:S01]  /*1dac0*/  UTCHMMA gdesc[UR40], gdesc[UR10], tmem[UR74], tmem[UR70], idesc[UR71], UPT ;  /* 0x00ff460a280075ea */ /* 0x000fe2000b80004a */
        /* <DEDUP_REMOVED lines=11> */
[----:B------:R-:W-:Y:S01]  /*1db80*/  @P3 MOV R4, R4 ;  /* 0x0000000400043202 */ /* 0x000fe20000000f00 */
[----:B------:R-:W-:Y:S01]  /*1db90*/  UTCHMMA gdesc[UR36], gdesc[UR64], tmem[UR74], tmem[UR70], idesc[UR71], UPT ;  /* 0x00ff4640240075ea */ /* 0x000fe2000b80004a */
[----:B------:R-:W-:Y:S01]  /*1dba0*/  UTCHMMA gdesc[UR38], gdesc[UR66], tmem[UR74], tmem[UR72], idesc[UR73], UPT ;  /* 0x00ff4842260075ea */ /* 0x000fe2000b80004a */
[----:B------:R0:W-:Y:S02]  /*1dbb0*/  UTCHMMA gdesc[UR42], gdesc[UR68], tmem[UR74], tmem[UR70], idesc[UR71], UPT ;  /* 0x00ff46442a0075ea */ /* 0x0001e4000b80004a */
[----:B0-----:R-:W-:-:S02]  /*1dbc0*/  @P3 R2UR UR70, R4 ;  /* 0x00000000044632ca */ /* 0x001fc400000e0000 */
[----:B------:R-:W-:-:S11]  /*1dbd0*/  R2UR.FILL UR5, R3 ;  /* 0x00000000030572ca */ /* 0x000fd600004e0000 */
[----:B------:R0:W-:Y:S01]  /*1dbe0*/  UTCBAR [UR70], URZ ;  /* 0x000000ff460073e9 */ /* 0x0001e200080000ff */
[----:B------:R-:W-:-:S15]  /*1dbf0*/  R2UR.FILL UR4, R8 ;  /* 0x00000000080472ca */ /* 0x000fde00004e0000 */
.L_x_13:
[----:B------:R-:W1:Y:S01]  /*1dc00*/  SYNCS.PHASECHK.TRANS64.TRYWAIT P3, [UR4+0x38010], RZ ;  /* 0x038010ffff0075a7 */ /* 0x000e620008061104 */
[----:B------:R-:W2:Y:S01]  /*1dc10*/  LDC R69, c[0x0][0x3a8] ;  /* 0x0000ea00ff457b82 */ /* 0x000ea20000000800 */
[----:B-1----:R-:W-:Y:S05]  /*1dc20*/  @!P3 BRA `(.L_x_14) ;  /* 0x000000b800d0b947 */ /* 0x002fea0003800000 */
.L_x_23:
[----:B------:R-:W-:Y:S01]  /*1dc30*/  BAR.SYNC.DEFER_BLOCKING 0x0 ;  /* 0x0000000000007b1d */ /* 0x000fe20000010000 */
[----:B------:R-:W-:-:S05]  /*1dc40*/  SHF.L.U32 R118, R118, 0x1f, RZ ;  /* 0x0000001f76767819 */ /* 0x000fca00000006ff */
[----:B------:R-:W-:Y:S01]  /*1dc50*/  LDTM.16dp32bit_t0_t15.x64 R4, tmem[UR7+0x100000] ;  /* 0x10000007000479ee */ /* 0x000fe20008b00000 */
[----:B------:R-:W1:Y:S01]  /*1dc60*/  LDTM.16dp32bit_t16_t31.x64 R4, tmem[UR7+0x100040] ;  /* 0x10004007000479ee */ /* 0x000e620008b20000 */
[----:B------:R-:W3:Y:S01]  /*1dc70*/  @!P1 SYNCS.CCTL.IV [UR4+0x38010] ;  /* 0x03801000ff0099b1 */ /* 0x000ee20008000004 */
[----:B------:R-:W-:Y:S01]  /*1dc80*/  NOP ;  /* 0x0000000000007918 */ /* 0x000fe20000000000 */
[-C--:B-12---:R-:W-:Y:S01]  /*1dc90*/  FMUL R3, R4, R69.reuse ;  /* 0x0000004504037220 */ /* 0x086fe20000400000 */
[-C--:B------:R-:W-:Y:S01]  /*1dca0*/  FMUL R68, R5, R69.reuse ;  /* 0x0000004505447220 */ /* 0x080fe20000400000 */
[-C--:B------:R-:W-:Y:S01]  /*1dcb0*/  FMUL R70, R6, R69.reuse ;  /* 0x0000004506467220 */ /* 0x080fe20000400000 */
[----:B---3--:R-:W1:Y:S04]  /*1dcc0*/  SYNCS.PHASECHK.TRANS64.TRYWAIT P3, [UR6], R118 ;  /* 0x00000076ff0075a7 */ /* 0x008e680008061106 */
        /* <DEDUP_REMOVED lines=93> */
[----:B------:R-:W2:Y:S02]  /*1e2a0*/  SHFL.BFLY PT, R132, R3, 0x10, 0x1f ;  /* 0x0e001f0003847f89 */ /* 0x000ea400000e0000 */
[----:B--2---:R-:W-:-:S05]  /*1e2b0*/  FMNMX3 R132, R3, R132, R144, !PT ;  /* 0x0000008403847276 */ /* 0x004fca0007800090 */
[-CC-:B------:R-:W-:Y:S01]  /*1e2c0*/  FFMA R98, R4, R69.reuse, -R132.reuse ;  /* 0x0000004504627223 */ /* 0x180fe20000000884 */
[-CC-:B------:R-:W-:Y:S01]  /*1e2d0*/  FFMA R5, R5, R69.reuse, -R132.reuse ;  /* 0x0000004505057223 */ /* 0x180fe20000000884 */
[-CC-:B------:R-:W-:Y:S01]  /*1e2e0*/  FFMA R6, R6, R69.reuse, -R132.reuse ;  /* 0x0000004506067223 */ /* 0x180fe20000000884 */
[-CC-:B------:R-:W-:Y:S01]  /*1e2f0*/  FFMA R7, R7, R69.reuse, -R132.reuse ;  /* 0x0000004507077223 */ /* 0x180fe20000000884 */
[----:B------:R-:W-:Y:S01]  /*1e300*/  FMUL R98, R98, 1.4426950216293334961 ;  /* 0x3fb8aa3b62627820 */ /* 0x000fe20000400000 */
[----:B------:R-:W-:Y:S01]  /*1e310*/  FMUL R4, R5, 1.4426950216293334961 ;  /* 0x3fb8aa3b05047820 */ /* 0x000fe20000400000 */
[----:B------:R-:W-:Y:S01]  /*1e320*/  FMUL R6, R6, 1.4426950216293334961 ;  /* 0x3fb8aa3b06067820 */ /* 0x000fe20000400000 */
[----:B------:R-:W-:Y:S01]  /*1e330*/  FMUL R7, R7, 1.4426950216293334961 ;  /* 0x3fb8aa3b07077820 */ /* 0x000fe20000400000 */
[-CC-:B------:R-:W-:Y:S01]  /*1e340*/  FFMA R8, R8, R69.reuse, -R132.reuse ;  /* 0x0000004508087223 */ /* 0x180fe20000000884 */
[-CC-:B------:R-:W-:Y:S01]  /*1e350*/  FFMA R9, R9, R69.reuse, -R132.reuse ;  /* 0x0000004509097223 */ /* 0x180fe20000000884 */
[----:B------:R-:W-:Y:S01]  /*1e360*/  MUFU.EX2 R98, R98 ;  /* 0x0000006200627308 */ /* 0x000fe20000000800 */
[-CC-:B------:R-:W-:Y:S01]  /*1e370*/  FFMA R10, R10, R69.reuse, -R132.reuse ;  /* 0x000000450a0a7223 */ /* 0x180fe20000000884 */
[----:B------:R-:W-:Y:S01]  /*1e380*/  FMUL R8, R8, 1.4426950216293334961 ;  /* 0x3fb8aa3b08087820 */ /* 0x000fe20000400000 */
[----:B------:R-:W-:Y:S01]  /*1e390*/  FMUL R9, R9, 1.4426950216293334961 ;  /* 0x3fb8aa3b09097820 */ /* 0x000fe20000400000 */
[-CC-:B------:R-:W-:Y:S01]  /*1e3a0*/  FFMA R11, R11, R69.reuse, -R132.reuse ;  /* 0x000000450b0b7223 */ /* 0x180fe20000000884 */
[----:B------:R-:W-:Y:S01]  /*1e3b0*/  FMUL R10, R10, 1.4426950216293334961 ;  /* 0x3fb8aa3b0a0a7820 */ /* 0x000fe20000400000 */
[-CC-:B------:R-:W-:Y:S01]  /*1e3c0*/  FFMA R12, R12, R69.reuse, -R132.reuse ;  /* 0x000000450c0c7223 */ /* 0x180fe20000000884 */
[-CC-:B------:R-:W-:Y:S01]  /*1e3d0*/  FFMA R13, R13, R69.reuse, -R132.reuse ;  /* 0x000000450d0d7223 */ /* 0x180fe20000000884 */
[----:B------:R-:W2:Y:S01]  /*1e3e0*/  MUFU.EX2 R4, R4 ;  /* 0x0000000400047308 */ /* 0x000ea20000000800 */
[----:B------:R-:W-:Y:S01]  /*1e3f0*/  FMUL R11, R11, 1.4426950216293334961 ;  /* 0x3fb8aa3b0b0b7820 */ /* 0x000fe20000400000 */
[----:B------:R-:W-:Y:S01]  /*1e400*/  FMUL R12, R12, 1.4426950216293334961 ;  /* 0x3fb8aa3b0c0c7820 */ /* 0x000fe20000400000 */
[----:B------:R-:W-:Y:S01]  /*1e410*/  FMUL R13, R13, 1.4426950216293334961 ;  /* 0x3fb8aa3b0d0d7820 */ /* 0x000fe20000400000 */
[-CC-:B------:R-:W-:Y:S01]  /*1e420*/  FFMA R14, R14, R69.reuse, -R132.reuse ;  /* 0x000000450e0e7223 */ /* 0x180fe20000000884 */
[-CC-:B------:R-:W-:Y:S01]  /*1e430*/  FFMA R15, R15, R69.reuse, -R132.reuse ;  /* 0x000000450f0f7223 */ /* 0x180fe20000000884 */
[-CC-:B------:R-:W-:Y:S01]  /*1e440*/  FFMA R16, R16, R69.reuse, -R132.reuse ;  /* 0x0000004510107223 */ /* 0x180fe20000000884 */
[-CC-:B------:R-:W-:Y:S01]  /*1e450*/  FFMA R17, R17, R69.reuse, -R132.reuse ;  /* 0x0000004511117223 */ /* 0x180fe20000000884 */
[----:B------:R-:W3:Y:S01]  /*1e460*/  MUFU.EX2 R141, R6 ;  /* 0x00000006008d7308 */ /* 0x000ee20000000800 */
[----:B------:R-:W-:Y:S01]  /*1e470*/  FMUL R14, R14, 1.4426950216293334961 ;  /* 0x3fb8aa3b0e0e7820 */ /* 0x000fe20000400000 */
[----:B------:R-:W-:Y:S01]  /*1e480*/  FMUL R15, R15, 1.4426950216293334961 ;  /* 0x3fb8aa3b0f0f7820 */ /* 0x000fe20000400000 */
[----:B------:R-:W-:Y:S01]  /*1e490*/  FMUL R16, R16, 1.4426950216293334961 ;  /* 0x3fb8aa3b10107820 */ /* 0x000fe20000400000 */
[----:B------:R-:W-:Y:S01]  /*1e4a0*/  FMUL R17, R17, 1.4426950216293334961 ;  /* 0x3fb8aa3b11117820 */ /* 0x000fe20000400000 */
[-CC-:B------:R-:W-:Y:S01]  /*1e4b0*/  FFMA R18, R18, R69.reuse, -R132.reuse ;  /* 0x0000004512127223 */ /* 0x180fe20000000884 */
[-CC-:B------:R-:W-:Y:S01]  /*1e4c0*/  FFMA R19, R19, R69.reuse, -R132.reuse ;  /* 0x0000004513137223 */ /* 0x180fe20000000884 */
[-C--:B------:R-:W-:Y:S01]  /*1e4d0*/  FFMA R20, R20, R69.reuse, -R132 ;  /* 0x0000004514147223 */ /* 0x080fe20000000884 */
[----:B------:R-:W4:Y:S01]  /*1e4e0*/  MUFU.EX2 R130, R7 ;  /* 0x0000000700827308 */ /* 0x000f220000000800 */
[----:B--2---:R-:W-:Y:S01]  /*1e4f0*/  FADD R5, R98, R4 ;  /* 0x0000000462057221 */ /* 0x004fe20000000000 */
[----:B------:R-:W-:Y:S01]  /*1e500*/  FMUL R18, R18, 1.4426950216293334961 ;  /* 0x3fb8aa3b12127820 */ /* 0x000fe20000400000 */
[----:B------:R-:W-:Y:S01]  /*1e510*/  FMUL R19, R19, 1.4426950216293334961 ;  /* 0x3fb8aa3b13137820 */ /* 0x000fe20000400000 */
[----:B------:R-:W-:Y:S01]  /*1e520*/  FMUL R20, R20, 1.4426950216293334961 ;  /* 0x3fb8aa3b14147820 */ /* 0x000fe20000400000 */
[-CC-:B------:R-:W-:Y:S01]  /*1e530*/  FFMA R21, R21, R69.reuse, -R132.reuse ;  /* 0x0000004515157223 */ /* 0x180fe20000000884 */
[-CC-:B------:R-:W-:Y:S01]  /*1e540*/  FFMA R22, R22, R69.reuse, -R132.reuse ;  /* 0x0000004516167223 */ /* 0x180fe20000000884 */
[-CC-:B------:R-:W-:Y:S01]  /*1e550*/  FFMA R23, R23, R69.reuse, -R132.reuse ;  /* 0x0000004517177223 */ /* 0x180fe20000000884 */
[----:B------:R-:W2:Y:S01]  /*1e560*/  MUFU.EX2 R128, R8 ;  /* 0x0000000800807308 */ /* 0x000ea20000000800 */
[----:B---3--:R-:W-:Y:S01]  /*1e570*/  FADD R5, R141, R5 ;  /* 0x000000058d057221 */ /* 0x008fe20000000000 */
[----:B------:R-:W-:Y:S01]  /*1e580*/  FMUL R21, R21, 1.4426950216293334961 ;  /* 0x3fb8aa3b15157820 */ /* 0x000fe20000400000 */
[----:B------:R-:W-:Y:S01]  /*1e590*/  FMUL R22, R22, 1.4426950216293334961 ;  /* 0x3fb8aa3b16167820 */ /* 0x000fe20000400000 */
[-CC-:B------:R-:W-:Y:S01]  /*1e5a0*/  FFMA R24, R24, R69.reuse, -R132.reuse ;  /* 0x0000004518187223 */ /* 0x180fe20000000884 */
[----:B------:R-:W-:Y:S01]  /*1e5b0*/  FMUL R23, R23, 1.4426950216293334961 ;  /* 0x3fb8aa3b17177820 */ /* 0x000fe20000400000 */
[-CC-:B------:R-:W-:Y:S01]  /*1e5c0*/  FFMA R25, R25, R69.reuse, -R132.reuse ;  /* 0x0000004519197223 */ /* 0x180fe20000000884 */
[-CC-:B------:R-:W-:Y:S01]  /*1e5d0*/  FFMA R26, R26, R69.reuse, -R132.reuse ;  /* 0x000000451a1a7223 */ /* 0x180fe20000000884 */
[----:B------:R-:W3:Y:S01]  /*1e5e0*/  MUFU.EX2 R126, R9 ;  /* 0x00000009007e7308 */ /* 0x000ee20000000800 */
[----:B----4-:R-:W-:Y:S01]  /*1e5f0*/  FADD R5, R130, R5 ;  /* 0x0000000582057221 */ /* 0x010fe20000000000 */
[----:B------:R-:W-:Y:S01]  /*1e600*/  FMUL R3, R25, 1.4426950216293334961 ;  /* 0x3fb8aa3b19037820 */ /* 0x000fe20000400000 */
[-CC-:B------:R-:W-:Y:S01]  /*1e610*/  FFMA R27, R27, R69.reuse, -R132.reuse ;  /* 0x000000451b1b7223 */ /* 0x180fe20000000884 */
[-CC-:B------:R-:W-:Y:S01]  /*1e620*/  FFMA R28, R28, R69.reuse, -R132.reuse ;  /* 0x000000451c1c7223 */ /* 0x180fe20000000884 */
[-CC-:B------:R-:W-:Y:S01]  /*1e630*/  FFMA R29, R29, R69.reuse, -R132.reuse ;  /* 0x000000451d1d7223 */ /* 0x180fe20000000884 */
[-CC-:B------:R-:W-:Y:S01]  /*1e640*/  FFMA R30, R30, R69.reuse, -R132.reuse ;  /* 0x000000451e1e7223 */ /* 0x180fe20000000884 */
[-CC-:B------:R-:W-:Y:S01]  /*1e650*/  FFMA R31, R31, R69.reuse, -R132.reuse ;  /* 0x000000451f1f7223 */ /* 0x180fe20000000884 */
[----:B------:R-:W4:Y:S01]  /*1e660*/  MUFU.EX2 R124, R10 ;  /* 0x0000000a007c7308 */ /* 0x000f220000000800 */
[----:B--2---:R-:W-:Y:S01]  /*1e670*/  FADD R5, R128, R5 ;  /* 0x0000000580057221 */ /* 0x004fe20000000000 */
[-CC-:B------:R-:W-:Y:S01]  /*1e680*/  FFMA R32, R32, R69.reuse, -R132.reuse ;  /* 0x0000004520207223 */ /* 0x180fe20000000884 */
[-CC-:B------:R-:W-:Y:S01]  /*1e690*/  FFMA R34, R34, R69.reuse, -R132.reuse ;  /* 0x0000004522227223 */ /* 0x180fe20000000884 */
[-CC-:B------:R-:W-:Y:S01]  /*1e6a0*/  FFMA R35, R35, R69.reuse, -R132.reuse ;  /* 0x0000004523237223 */ /* 0x180fe20000000884 */
        /* <DEDUP_REMOVED lines=14> */
[----:B------:R-:W-:Y:S01]  /*1e790*/  FMUL R40, R40, 1.4426950216293334961 ;  /* 0x3fb8aa3b28287820 */ /* 0x000fe20000400000 */
[-CC-:B------:R-:W-:Y:S01]  /*1e7a0*/  FFMA R42, R42, R69.reuse, -R132.reuse ;  /* 0x000000452a2a7223 */ /* 0x180fe20000000884 */
[----:B------:R-:W-:Y:S01]  /*1e7b0*/  FMUL R41, R41, 1.4426950216293334961 ;  /* 0x3fb8aa3b29297820 */ /* 0x000fe20000400000 */
[-CC-:B------:R-:W-:Y:S01]  /*1e7c0*/  FFMA R43, R43, R69.reuse, -R132.reuse ;  /* 0x000000452b2b7223 */ /* 0x180fe20000000884 */
[-CC-:B------:R-:W-:Y:S01]  /*1e7d0*/  FFMA R44, R44, R69.reuse, -R132.reuse ;  /* 0x000000452c2c7223 */ /* 0x180fe20000000884 */
[----:B------:R-:W4:Y:S01]  /*1e7e0*/  MUFU.EX2 R119, R13 ;  /* 0x0000000d00777308 */ /* 0x000f220000000800 */
[----:B--2---:R-:W-:Y:S01]  /*1e7f0*/  FADD R5, R122, R5 ;  /* 0x000000057a057221 */ /* 0x004fe20000000000 */
[----:B------:R-:W-:Y:S01]  /*1e800*/  FMUL R42, R42, 1.4426950216293334961 ;  /* 0x3fb8aa3b2a2a7820 */ /* 0x000fe20000400000 */
[----:B------:R-:W-:Y:S01]  /*1e810*/  FMUL R43, R43, 1.4426950216293334961 ;  /* 0x3fb8aa3b2b2b7820 */ /* 0x000fe20000400000 */
[-CC-:B------:R-:W-:Y:S01]  /*1e820*/  FFMA R45, R45, R69.reuse, -R132.reuse ;  /* 0x000000452d2d7223 */ /* 0x180fe20000000884 */
[----:B------:R-:W-:Y:S01]  /*1e830*/  FMUL R44, R44, 1.4426950216293334961 ;  /* 0x3fb8aa3b2c2c7820 */ /* 0x000fe20000400000 */
[-CC-:B------:R-:W-:Y:S01]  /*1e840*/  FFMA R46, R46, R69.reuse, -R132.reuse ;  /* 0x000000452e2e7223 */ /* 0x180fe20000000884 */
[-CC-:B------:R-:W-:Y:S01]  /*1e850*/  FFMA R47, R47, R69.reuse, -R132.reuse ;  /* 0x000000452f2f7223 */ /* 0x180fe20000000884 */
[----:B------:R2:W5:Y:S01]  /*1e860*/  MUFU.EX2 R116, R14 ;  /* 0x0000000e00747308 */ /* 0x0005620000000800 */
[----:B---3--:R-:W-:Y:S01]  /*1e870*/  FADD R5, R120, R5 ;  /* 0x0000000578057221 */ /* 0x008fe20000000000 */
[----:B------:R-:W-:Y:S01]  /*1e880*/  FMUL R45, R45, 1.4426950216293334961 ;  /* 0x3fb8aa3b2d2d7820 */ /* 0x000fe20000400000 */
[----:B------:R-:W-:Y:S01]  /*1e890*/  FMUL R46, R46, 1.4426950216293334961 ;  /* 0x3fb8aa3b2e2e7820 */ /* 0x000fe20000400000 */
[-CC-:B------:R-:W-:Y:S01]  /*1e8a0*/  FFMA R48, R48, R69.reuse, -R132.reuse ;  /* 0x0000004530307223 */ /* 0x180fe20000000884 */
[----:B------:R-:W-:Y:S01]  /*1e8b0*/  FMUL R47, R47, 1.4426950216293334961 ;  /* 0x3fb8aa3b2f2f7820 */ /* 0x000fe20000400000 */
[-CC-:B------:R-:W-:Y:S01]  /*1e8c0*/  FFMA R49, R49, R69.reuse, -R132.reuse ;  /* 0x0000004531317223 */ /* 0x180fe20000000884 */
[-CC-:B------:R-:W-:Y:S01]  /*1e8d0*/  FFMA R50, R50, R69.reuse, -R132.reuse ;  /* 0x0000004532327223 */ /* 0x180fe20000000884 */
[----:B------:R3:W0:Y:S01]  /*1e8e0*/  MUFU.EX2 R114, R15 ;  /* 0x0000000f00727308 */ /* 0x0006220000000800 */
[----:B----4-:R-:W-:Y:S01]  /*1e8f0*/  FADD R5, R119, R5 ;  /* 0x0000000577057221 */ /* 0x010fe20000000000 */
[----:B--2---:R-:W-:Y:S01]  /*1e900*/  FMUL R14, R24, 1.4426950216293334961 ;  /* 0x3fb8aa3b180e7820 */ /* 0x004fe20000400000 */
[----:B------:R-:W-:Y:S01]  /*1e910*/  FMUL R24, R35, 1.4426950216293334961 ;  /* 0x3fb8aa3b23187820 */ /* 0x000fe20000400000 */
[----:B------:R-:W-:Y:S01]  /*1e920*/  FMUL R49, R49, 1.4426950216293334961 ;  /* 0x3fb8aa3b31317820 */ /* 0x000fe20000400000 */
[-CC-:B------:R-:W-:Y:S01]  /*1e930*/  FFMA R51, R51, R69.reuse, -R132.reuse ;  /* 0x0000004533337223 */ /* 0x180fe20000000884 */
[-CC-:B------:R-:W-:Y:S01]  /*1e940*/  FFMA R52, R52, R69.reuse, -R132.reuse ;  /* 0x0000004534347223 */ /* 0x180fe20000000884 */
[-CC-:B------:R-:W-:Y:S01]  /*1e950*/  FFMA R53, R53, R69.reuse, -R132.reuse ;  /* 0x0000004535357223 */ /* 0x180fe20000000884 */
[----:B------:R2:W4:Y:S01]  /*1e960*/  MUFU.EX2 R112, R16 ;  /* 0x0000001000707308 */ /* 0x0005220000000800 */
[----:B-----5:R-:W-:Y:S01]  /*1e970*/  FADD R5, R116, R5 ;  /* 0x0000000574057221 */ /* 0x020fe20000000000 */
[----:B---3--:R-:W-:Y:S01]  /*1e980*/  FMUL R15, R26, 1.4426950216293334961 ;  /* 0x3fb8aa3b1a0f7820 */ /* 0x008fe20000400000 */
[----:B------:R-:W-:Y:S01]  /*1e990*/  FMUL R26, R48, 1.4426950216293334961 ;  /* 0x3fb8aa3b301a7820 */ /* 0x000fe20000400000 */
[----:B------:R-:W-:Y:S01]  /*1e9a0*/  FMUL R51, R51, 1.4426950216293334961 ;  /* 0x3fb8aa3b33337820 */ /* 0x000fe20000400000 */
[-CC-:B------:R-:W-:Y:S01]  /*1e9b0*/  FFMA R54, R54, R69.reuse, -R132.reuse ;  /* 0x0000004536367223 */ /* 0x180fe20000000884 */
[----:B------:R-:W-:Y:S01]  /*1e9c0*/  FMUL R53, R53, 1.4426950216293334961 ;  /* 0x3fb8aa3b35357820 */ /* 0x000fe20000400000 */
[-CC-:B------:R-:W-:Y:S01]  /*1e9d0*/  FFMA R55, R55, R69.reuse, -R132.reuse ;  /* 0x0000004537377223 */ /* 0x180fe20000000884 */
[----:B------:R3:W5:Y:S01]  /*1e9e0*/  MUFU.EX2 R110, R17 ;  /* 0x00000011006e7308 */ /* 0x0007620000000800 */
[----:B0-----:R-:W-:Y:S01]  /*1e9f0*/  FADD R5, R114, R5 ;  /* 0x0000000572057221 */ /* 0x001fe20000000000 */
[----:B--2---:R-:W-:Y:S01]  /*1ea00*/  FMUL R16, R27, 1.4426950216293334961 ;  /* 0x3fb8aa3b1b107820 */ /* 0x004fe20000400000 */
[----:B------:R-:W-:Y:S01]  /*1ea10*/  FMUL R27, R50, 1.4426950216293334961 ;  /* 0x3fb8aa3b321b7820 */ /* 0x000fe20000400000 */
[----:B------:R-:W-:Y:S01]  /*1ea20*/  FMUL R54, R54, 1.4426950216293334961 ;  /* 0x3fb8aa3b36367820 */ /* 0x000fe20000400000 */
[-CC-:B------:R-:W-:Y:S01]  /*1ea30*/  FFMA R56, R56, R69.reuse, -R132.reuse ;  /* 0x0000004538387223 */ /* 0x180fe20000000884 */
[-CC-:B------:R-:W-:Y:S01]  /*1ea40*/  FFMA R57, R57, R69.reuse, -R132.reuse ;  /* 0x0000004539397223 */ /* 0x180fe20000000884 */
[-CC-:B------:R-:W-:Y:S01]  /*1ea50*/  FFMA R58, R58, R69.reuse, -R132.reuse ;  /* 0x000000453a3a7223 */ /* 0x180fe20000000884 */
[----:B------:R0:W2:Y:S01]  /*1ea60*/  MUFU.EX2 R108, R18 ;  /* 0x00000012006c7308 */ /* 0x0000a20000000800 */
[----:B----4-:R-:W-:Y:S01]  /*1ea70*/  FADD R5, R112, R5 ;  /* 0x0000000570057221 */ /* 0x010fe20000000000 */
[----:B---3--:R-:W-:Y:S01]  /*1ea80*/  FMUL R17, R28, 1.4426950216293334961 ;  /* 0x3fb8aa3b1c117820 */ /* 0x008fe20000400000 */
[----:B------:R-:W-:Y:S01]  /*1ea90*/  FMUL R28, R52, 1.4426950216293334961 ;  /* 0x3fb8aa3b341c7820 */ /* 0x000fe20000400000 */
[----:B------:R-:W-:Y:S01]  /*1eaa0*/  FMUL R56, R56, 1.4426950216293334961 ;  /* 0x3fb8aa3b38387820 */ /* 0x000fe20000400000 */
[-CC-:B------:R-:W-:Y:S01]  /*1eab0*/  FFMA R59, R59, R69.reuse, -R132.reuse ;  /* 0x000000453b3b7223 */ /* 0x180fe20000000884 */
[-CC-:B------:R-:W-:Y:S01]  /*1eac0*/  FFMA R60, R60, R69.reuse, -R132.reuse ;  /* 0x000000453c3c7223 */ /* 0x180fe20000000884 */
[-CC-:B------:R-:W-:Y:S01]  /*1ead0*/  FFMA R61, R61, R69.reuse, -R132.reuse ;  /* 0x000000453d3d7223 */ /* 0x180fe20000000884 */
[----:B------:R3:W4:Y:S01]  /*1eae0*/  MUFU.EX2 R106, R19 ;  /* 0x00000013006a7308 */ /* 0x0007220000000800 */
[----:B-----5:R-:W-:Y:S01]  /*1eaf0*/  FADD R5, R110, R5 ;  /* 0x000000056e057221 */ /* 0x020fe20000000000 */
[----:B0-----:R-:W-:Y:S01]  /*1eb00*/  FMUL R18, R29, 1.4426950216293334961 ;  /* 0x3fb8aa3b1d127820 */ /* 0x001fe20000400000 */
[----:B------:R-:W-:Y:S01]  /*1eb10*/  FMUL R29, R55, 1.4426950216293334961 ;  /* 0x3fb8aa3b371d7820 */ /* 0x000fe20000400000 */
[----:B------:R-:W-:Y:S01]  /*1eb20*/  FMUL R59, R59, 1.4426950216293334961 ;  /* 0x3fb8aa3b3b3b7820 */ /* 0x000fe20000400000 */
[----:B------:R-:W-:Y:S01]  /*1eb30*/  FMUL R60, R60, 1.4426950216293334961 ;  /* 0x3fb8aa3b3c3c7820 */ /* 0x000fe20000400000 */
[-CC-:B------:R-:W-:Y:S01]  /*1eb40*/  FFMA R62, R62, R69.reuse, -R132.reuse ;  /* 0x000000453e3e7223 */ /* 0x180fe20000000884 */
[-CC-:B------:R-:W-:Y:S01]  /*1eb50*/  FFMA R63, R63, R69.reuse, -R132.reuse ;  /* 0x000000453f3f7223 */ /* 0x180fe20000000884 */
[----:B------:R0:W5:Y:S01]  /*1eb60*/  MUFU.EX2 R104, R20 ;  /* 0x0000001400687308 */ /* 0x0001620000000800 */
[----:B--2---:R-:W-:Y:S01]  /*1eb70*/  FADD R5, R108, R5 ;  /* 0x000000056c057221 */ /* 0x004fe20000000000 */
[----:B---3--:R-:W-:Y:S01]  /*1eb80*/  FMUL R19, R30, 1.4426950216293334961 ;  /* 0x3fb8aa3b1e137820 */ /* 0x008fe20000400000 */
[----:B------:R-:W-:Y:S01]  /*1eb90*/  FMUL R30, R57, 1.4426950216293334961 ;  /* 0x3fb8aa3b391e7820 */ /* 0x000fe20000400000 */
[----:B------:R-:W-:Y:S01]  /*1eba0*/  FMUL R62, R62, 1.4426950216293334961 ;  /* 0x3fb8aa3b3e3e7820 */ /* 0x000fe20000400000 */
[-CC-:B------:R-:W-:Y:S01]  /*1ebb0*/  FFMA R64, R64, R69.reuse, -R132.reuse ;  /* 0x0000004540407223 */ /* 0x180fe20000000884 */
[-CC-:B------:R-:W-:Y:S01]  /*1ebc0*/  FFMA R65, R65, R69.reuse, -R132.reuse ;  /* 0x0000004541417223 */ /* 0x180fe20000000884 */
[-CC-:B------:R-:W-:Y:S01]  /*1ebd0*/  FFMA R66, R66, R69.reuse, -R132.reuse ;  /* 0x0000004542427223 */ /* 0x180fe20000000884 */
[----:B------:R2:W3:Y:S01]  /*1ebe0*/  MUFU.EX2 R102, R21 ;  /* 0x0000001500667308 */ /* 0x0004e20000000800 */
[----:B----4-:R-:W-:Y:S01]  /*1ebf0*/  FADD R5, R106, R5 ;  /* 0x000000056a057221 */ /* 0x010fe20000000000 */
[----:B0-----:R-:W-:Y:S01]  /*1ec00*/  FMUL R20, R31, 1.4426950216293334961 ;  /* 0x3fb8aa3b1f147820 */ /* 0x001fe20000400000 */
[----:B------:R-:W-:Y:S01]  /*1ec10*/  FMUL R31, R58, 1.4426950216293334961 ;  /* 0x3fb8aa3b3a1f7820 */ /* 0x000fe20000400000 */
[----:B------:R-:W-:Y:S01]  /*1ec20*/  FMUL R65, R65, 1.4426950216293334961 ;  /* 0x3fb8aa3b41417820 */ /* 0x000fe20000400000 */
[----:B------:R-:W-:Y:S01]  /*1ec30*/  FFMA R67, R67, R69, -R132 ;  /* 0x0000004543437223 */ /* 0x000fe20000000884 */
[----:B------:R-:W-:-:S02]  /*1ec40*/  FMUL R66, R66, 1.4426950216293334961 ;  /* 0x3fb8aa3b42427820 */ /* 0x000fc40000400000 */
[----:B------:R0:W4:Y:S01]  /*1ec50*/  MUFU.EX2 R100, R22 ;  /* 0x0000001600647308 */ /* 0x0001220000000800 */
[----:B-----5:R-:W-:Y:S01]  /*1ec60*/  FADD R5, R104, R5 ;  /* 0x0000000568057221 */ /* 0x020fe20000000000 */
[----:B--2---:R-:W-:Y:S01]  /*1ec70*/  FMUL R21, R32, 1.4426950216293334961 ;  /* 0x3fb8aa3b20157820 */ /* 0x004fe20000400000 */
[----:B------:R-:W-:Y:S01]  /*1ec80*/  FMUL R32, R61, 1.4426950216293334961 ;  /* 0x3fb8aa3b3d207820 */ /* 0x000fe20000400000 */
[----:B------:R-:W-:-:S04]  /*1ec90*/  FMUL R35, R67, 1.4426950216293334961 ;  /* 0x3fb8aa3b43237820 */ /* 0x000fc80000400000 */
[----:B------:R2:W5:Y:S01]  /*1eca0*/  MUFU.EX2 R96, R23 ;  /* 0x0000001700607308 */ /* 0x0005620000000800 */
[----:B---3--:R-:W-:Y:S01]  /*1ecb0*/  FADD R5, R102, R5 ;  /* 0x0000000566057221 */ /* 0x008fe20000000000 */
[----:B0-----:R-:W-:Y:S01]  /*1ecc0*/  FFMA R22, R33, R69, -R132 ;  /* 0x0000004521167223 */ /* 0x001fe20000000884 */
[----:B------:R-:W-:-:S03]  /*1ecd0*/  FMUL R33, R63, 1.4426950216293334961 ;  /* 0x3fb8aa3b3f217820 */ /* 0x000fc60000400000 */
[----:B------:R-:W-:Y:S02]  /*1ece0*/  FMUL R22, R22, 1.4426950216293334961 ;  /* 0x3fb8aa3b16167820 */ /* 0x000fe40000400000 */
[----:B------:R-:W0:Y:S01]  /*1ecf0*/  MUFU.EX2 R14, R14 ;  /* 0x0000000e000e7308 */ /* 0x000e220000000800 */
[----:B----4-:R-:W-:Y:S01]  /*1ed00*/  FADD R5, R100, R5 ;  /* 0x0000000564057221 */ /* 0x010fe20000000000 */
[----:B--2---:R-:W-:Y:S01]  /*1ed10*/  FMUL R23, R34, 1.4426950216293334961 ;  /* 0x3fb8aa3b22177820 */ /* 0x004fe20000400000 */
[----:B------:R-:W-:-:S05]  /*1ed20*/  FMUL R34, R64, 1.4426950216293334961 ;  /* 0x3fb8aa3b40227820 */ /* 0x000fca0000400000 */
[----:B------:R-:W2:Y:S01]  /*1ed30*/  MUFU.EX2 R3, R3 ;  /* 0x0000000300037308 */ /* 0x000ea20000000800 */
[----:B-----5:R-:W-:-:S07]  /*1ed40*/  FADD R5, R96, R5 ;  /* 0x0000000560057221 */ /* 0x020fce0000000000 */
[----:B------:R-:W3:Y:S01]  /*1ed50*/  MUFU.EX2 R15, R15 ;  /* 0x0000000f000f7308 */ /* 0x000ee20000000800 */
[----:B0-----:R-:W-:-:S07]  /*1ed60*/  FADD R5, R14, R5 ;  /* 0x000000050e057221 */ /* 0x001fce0000000000 */
[----:B------:R-:W0:Y:S01]  /*1ed70*/  MUFU.EX2 R16, R16 ;  /* 0x0000001000107308 */ /* 0x000e220000000800 */
[----:B--2---:R-:W-:-:S07]  /*1ed80*/  FADD R5, R3, R5 ;  /* 0x0000000503057221 */ /* 0x004fce0000000000 */
[----:B------:R-:W2:Y:S01]  /*1ed90*/  MUFU.EX2 R17, R17 ;  /* 0x0000001100117308 */ /* 0x000ea20000000800 */
[----:B---3--:R-:W-:-:S07]  /*1eda0*/  FADD R5, R15, R5 ;  /* 0x000000050f057221 */ /* 0x008fce0000000000 */
        /* <DEDUP_REMOVED lines=77> */
[----:B---3--:R-:W-:-:S04]  /*1f280*/  FADD R5, R73, R5 ;  /* 0x0000000549057221 */ /* 0x008fc80000000000 */
[----:B0-----:R-:W-:-:S04]  /*1f290*/  FADD R5, R72, R5 ;  /* 0x0000000548057221 */ /* 0x001fc80000000000 */
[----:B--2---:R-:W-:-:S05]  /*1f2a0*/  FADD R143, R35, R5 ;  /* 0x00000005238f7221 */ /* 0x004fca0000000000 */
[----:B------:R0:W2:Y:S01]  /*1f2b0*/  SHFL.BFLY PT, R147, R143, 0x10, 0x1f ;  /* 0x0e001f008f937f89 */ /* 0x0000a200000e0000 */
[----:B-1----:R-:W-:Y:S05]  /*1f2c0*/  @!P3 BRA `(.L_x_15) ;  /* 0x000000a40034b947 */ /* 0x002fea0003800000 */
.L_x_24:
[----:B------:R-:W3:Y:S04]  /*1f2d0*/  LDL.64 R40, [R1+0x7b8] ;  /* 0x0007b80001287983 */ /* 0x000ee80000100a00 */
[----:B------:R-:W4:Y:S04]  /*1f2e0*/  LDL.64 R8, [R1+0x7a8] ;  /* 0x0007a80001087983 */ /* 0x000f280000100a00 */
[----:B--2---:R-:W2:Y:S04]  /*1f2f0*/  LDL.64 R42, [R1+0x798] ;  /* 0x00079800012a7983 */ /* 0x004ea80000100a00 */
[----:B------:R-:W2:Y:S04]  /*1f300*/  LDL.64 R10, [R1+0x788] ;  /* 0x00078800010a7983 */ /* 0x000ea80000100a00 */
[----:B------:R-:W2:Y:S04]  /*1f310*/  LDL.64 R44, [R1+0x780] ;  /* 0x00078000012c7983 */ /* 0x000ea80000100a00 */
[----:B------:R-:W2:Y:S04]  /*1f320*/  LDL.64 R12, [R1+0x778] ;  /* 0x00077800010c7983 */ /* 0x000ea80000100a00 */
[----:B------:R-:W2:Y:S04]  /*1f330*/  LDL.64 R46, [R1+0x770] ;  /* 0x00077000012e7983 */ /* 0x000ea80000100a00 */
[----:B------:R-:W2:Y:S04]  /*1f340*/  LDL.64 R36, [R1+0x768] ;  /* 0x0007680001247983 */ /* 0x000ea80000100a00 */
[----:B------:R-:W2:Y:S04]  /*1f350*/  LDL.64 R54, [R1+0x760] ;  /* 0x0007600001367983 */ /* 0x000ea80000100a00 */
[----:B------:R-:W2:Y:S01]  /*1f360*/  LDL.64 R38, [R1+0x758] ;  /* 0x0007580001267983 */ /* 0x000ea20000100a00 */
[----:B------:R-:W-:Y:S01]  /*1f370*/  MOV R7, R139 ;  /* 0x0000008b00077202 */ /* 0x000fe20000000f00 */
[----:B------:R-:W-:-:S02]  /*1f380*/  IMAD.MOV.U32 R6, RZ, RZ, R138 ;  /* 0x000000ffff067224 */ /* 0x000fc400078e008a */
[----:B------:R-:W-:Y:S02]  /*1f390*/  STL [R1+0xf5c], R2 ;  /* 0x000f5c0201007387 */ /* 0x000fe40000100800 */
[C---:B------:R-:W-:Y:S02]  /*1f3a0*/  IMAD.WIDE R6, R0.reuse, 0x2, R6 ;  /* 0x0000000200067825 */ /* 0x040fe400078e0206 */
[----:B------:R-:W2:Y:S04]  /*1f3b0*/  LDL.64 R48, [R1+0x750] ;  /* 0x0007500001307983 */ /* 0x000ea80000100a00 */
[----:B------:R3:W2:Y:S04]  /*1f3c0*/  LDG.E.U16 R5, desc[UR8][R6.64] ;  /* 0x0000000806057981 */ /* 0x0006a8000c1e1500 */
[----:B------:R-:W2:Y:S04]  /*1f3d0*/  LDL.64 R50, [R1+0x740] ;  /* 0x0007400001327983 */ /* 0x000ea80000100a00 */
        /* <DEDUP_REMOVED lines=10> */
[----:B------:R-:W2:Y:S01]  /*1f480*/  LDL.64 R70, [R1+0x4d0] ;  /* 0x0004d00001467983 */ /* 0x000ea20000100a00 */
[----:B---3--:R-:W-:-:S03]  /*1f490*/  IMAD.WIDE R6, R0, 0x2, R40 ;  /* 0x0000000200067825 */ /* 0x008fc600078e0228 */
[----:B------:R-:W3:Y:S01]  /*1f4a0*/  LDL.64 R40, [R1+0x748] ;  /* 0x0007480001287983 */ /* 0x000ee20000100a00 */
[----:B----4-:R-:W-:-:S03]  /*1f4b0*/  IMAD.WIDE R8, R0, 0x2, R8 ;  /* 0x0000000200087825 */ /* 0x010fc600078e0208 */
[----:B------:R-:W4:Y:S01]  /*1f4c0*/  LDG.E.U16 R6, desc[UR8][R6.64] ;  /* 0x0000000806067981 */ /* 0x000f22000c1e1500 */
[----:B--2---:R-:W-:-:S03]  /*1f4d0*/  IMAD.WIDE R10, R0, 0x2, R10 ;  /* 0x00000002000a7825 */ /* 0x004fc600078e020a */
[----:B------:R1:W2:Y:S02]  /*1f4e0*/  LDG.E.U16 R7, desc[UR8][R8.64] ;  /* 0x0000000808077981 */ /* 0x0002a4000c1e1500 */
[C---:B-1----:R-:W-:Y:S02]  /*1f4f0*/  IMAD.WIDE R8, R0.reuse, 0x2, R42 ;  /* 0x0000000200087825 */ /* 0x042fe400078e022a */
[----:B------:R-:W2:Y:S04]  /*1f500*/  LDL.64 R42, [R1+0x738] ;  /* 0x00073800012a7983 */ /* 0x000ea80000100a00 */
[----:B------:R-:W4:Y:S01]  /*1f510*/  LDG.E.U16 R8, desc[UR8][R8.64] ;  /* 0x0000000808087981 */ /* 0x000f22000c1e1500 */
[----:B------:R-:W-:-:S03]  /*1f520*/  IMAD.WIDE R12, R0, 0x2, R12 ;  /* 0x00000002000c7825 */ /* 0x000fc600078e020c */
[----:B------:R1:W4:Y:S02]  /*1f530*/  LDG.E.U16 R9, desc[UR8][R10.64] ;  /* 0x000000080a097981 */ /* 0x000324000c1e1500 */
[C---:B-1----:R-:W-:Y:S02]  /*1f540*/  IMAD.WIDE R10, R0.reuse, 0x2, R44 ;  /* 0x00000002000a7825 */ /* 0x042fe400078e022c */
[----:B------:R-:W4:Y:S04]  /*1f550*/  LDL.64 R44, [R1+0x728] ;  /* 0x00072800012c7983 */ /* 0x000f280000100a00 */
[----:B------:R-:W4:Y:S01]  /*1f560*/  LDG.E.U16 R10, desc[UR8][R10.64] ;  /* 0x000000080a0a7981 */ /* 0x000f22000c1e1500 */
[----:B------:R-:W-:-:S03]  /*1f570*/  IMAD.WIDE R36, R0, 0x2, R36 ;  /* 0x0000000200247825 */ /* 0x000fc600078e0224 */
[----:B------:R1:W4:Y:S02]  /*1f580*/  LDG.E.U16 R11, desc[UR8][R12.64] ;  /* 0x000000080c0b7981 */ /* 0x000324000c1e1500 */
[C---:B-1----:R-:W-:Y:S02]  /*1f590*/  IMAD.WIDE R12, R0.reuse, 0x2, R46 ;  /* 0x00000002000c7825 */ /* 0x042fe400078e022e */
[----:B------:R-:W4:Y:S04]  /*1f5a0*/  LDL.64 R46, [R1+0x718] ;  /* 0x00071800012e7983 */ /* 0x000f280000100a00 */
[----:B------:R-:W4:Y:S04]  /*1f5b0*/  LDG.E.U16 R12, desc[UR8][R12.64] ;  /* 0x000000080c0c7981 */ /* 0x000f28000c1e1500 */
[----:B------:R1:W4:Y:S02]  /*1f5c0*/  LDG.E.U16 R13, desc[UR8][R36.64] ;  /* 0x00000008240d7981 */ /* 0x000324000c1e1500 */
[----:B-1----:R-:W-:-:S02]  /*1f5d0*/  IMAD.WIDE R36, R0, 0x2, R54 ;  /* 0x0000000200247825 */ /* 0x002fc400078e0236 */
[----:B------:R-:W4:Y:S02]  /*1f5e0*/  LDL.64 R54, [R1+0x710] ;  /* 0x0007100001367983 */ /* 0x000f240000100a00 */
[C---:B------:R-:W-:Y:S02]  /*1f5f0*/  IMAD.WIDE R38, R0.reuse, 0x2, R38 ;  /* 0x0000000200267825 */ /* 0x040fe400078e0226 */
[----:B------:R-:W4:Y:S04]  /*1f600*/  LDG.E.U16 R36, desc[UR8][R36.64] ;  /* 0x0000000824247981 */ /* 0x000f28000c1e1500 */
[----:B------:R1:W4:Y:S02]  /*1f610*/  LDG.E.U16 R37, desc[UR8][R38.64] ;  /* 0x0000000826257981 */ /* 0x000324000c1e1500 */
[----:B-1----:R-:W-:-:S02]  /*1f620*/  IMAD.WIDE R38, R0, 0x2, R48 ;  /* 0x0000000200267825 */ /* 0x002fc400078e0230 */
[----:B------:R-:W4:Y:S04]  /*1f630*/  LDL.64 R48, [R1+0x708] ;  /* 0x0007080001307983 */ /* 0x000f280000100a00 */
[----:B------:R-:W4:Y:S01]  /*1f640*/  LDG.E.U16 R38, desc[UR8][R38.64] ;  /* 0x0000000826267981 */ /* 0x000f22000c1e1500 */
[----:B---3--:R-:W-:-:S05]  /*1f650*/  IMAD.WIDE R40, R0, 0x2, R40 ;  /* 0x0000000200287825 */ /* 0x008fca00078e0228 */
[----:B------:R1:W3:Y:S02]  /*1f660*/  LDG.E.U16 R39, desc[UR8][R40.64] ;  /* 0x0000000828277981 */ /* 0x0002e4000c1e1500 */
[C---:B-1----:R-:W-:Y:S02]  /*1f670*/  IMAD.WIDE R40, R0.reuse, 0x2, R50 ;  /* 0x0000000200287825 */ /* 0x042fe400078e0232 */
[----:B------:R-:W3:Y:S04]  /*1f680*/  LDL.64 R50, [R1+0x700] ;  /* 0x0007000001327983 */ /* 0x000ee80000100a00 */
[----:B------:R-:W3:Y:S01]  /*1f690*/  LDG.E.U16 R40, desc[UR8][R40.64] ;  /* 0x0000000828287981 */ /* 0x000ee2000c1e1500 */
[----:B--2---:R-:W-:-:S05]  /*1f6a0*/  IMAD.WIDE R42, R0, 0x2, R42 ;  /* 0x00000002002a7825 */ /* 0x004fca00078e022a */
[----:B------:R1:W2:Y:S02]  /*1f6b0*/  LDG.E.U16 R41, desc[UR8][R42.64] ;  /* 0x000000082a297981 */ /* 0x0002a4000c1e1500 */
[C---:B-1----:R-:W-:Y:S02]  /*1f6c0*/  IMAD.WIDE R42, R0.reuse, 0x2, R52 ;  /* 0x00000002002a7825 */ /* 0x042fe400078e0234 */
[----:B------:R-:W2:Y:S04]  /*1f6d0*/  LDL.64 R52, [R1+0x6f0] ;  /* 0x0006f00001347983 */ /* 0x000ea80000100a00 */
[----:B------:R-:W2:Y:S01]  /*1f6e0*/  LDG.E.U16 R42, desc[UR8][R42.64] ;  /* 0x000000082a2a7981 */ /* 0x000ea2000c1e1500 */
[----:B----4-:R-:W-:-:S05]  /*1f6f0*/  IMAD.WIDE R44, R0, 0x2, R44 ;  /* 0x00000002002c7825 */ /* 0x010fca00078e022c */
[----:B------:R1:W4:Y:S02]  /*1f700*/  LDG.E.U16 R43, desc[UR8][R44.64] ;  /* 0x000000082c2b7981 */ /* 0x000324000c1e1500 */
[C---:B-1----:R-:W-:Y:S02]  /*1f710*/  IMAD.WIDE R44, R0.reuse, 0x2, R56 ;  /* 0x00000002002c7825 */ /* 0x042fe400078e0238 */
[----:B------:R-:W4:Y:S04]  /*1f720*/  LDL.64 R56, [R1+0x6d0] ;  /* 0x0006d00001387983 */ /* 0x000f280000100a00 */
[----:B------:R-:W4:Y:S01]  /*1f730*/  LDG.E.U16 R44, desc[UR8][R44.64] ;  /* 0x000000082c2c7981 */ /* 0x000f22000c1e1500 */
[----:B------:R-:W-:-:S05]  /*1f740*/  IMAD.WIDE R46, R0, 0x2, R46 ;  /* 0x00000002002e7825 */ /* 0x000fca00078e022e */
[----:B------:R1:W4:Y:S02]  /*1f750*/  LDG.E.U16 R45, desc[UR8][R46.64] ;  /* 0x000000082e2d7981 */ /* 0x000324000c1e1500 */
[C---:B-1----:R-:W-:Y:S02]  /*1f760*/  IMAD.WIDE R46, R0.reuse, 0x2, R54 ;  /* 0x00000002002e7825 */ /* 0x042fe400078e0236 */
[----:B------:R-:W4:Y:S04]  /*1f770*/  LDL.64 R54, [R1+0x6e0] ;  /* 0x0006e00001367983 */ /* 0x000f280000100a00 */
[----:B------:R-:W4:Y:S01]  /*1f780*/  LDG.E.U16 R46, desc[UR8][R46.64] ;  /* 0x000000082e2e7981 */ /* 0x000f22000c1e1500 */
[----:B------:R-:W-:-:S05]  /*1f790*/  IMAD.WIDE R48, R0, 0x2, R48 ;  /* 0x0000000200307825 */ /* 0x000fca00078e0230 */
[----:B------:R1:W4:Y:S02]  /*1f7a0*/  LDG.E.U16 R47, desc[UR8][R48.64] ;  /* 0x00000008302f7981 */ /* 0x000324000c1e1500 */
[C---:B-1----:R-:W-:Y:S02]  /*1f7b0*/  IMAD.WIDE R48, R0.reuse, 0x2, R58 ;  /* 0x0000000200307825 */ /* 0x042fe400078e023a */
[----:B------:R-:W4:Y:S02]  /*1f7c0*/  LDL.64 R58, [R1+0x6c0] ;  /* 0x0006c000013a7983 */ /* 0x000f240000100a00 */
[----:B---3--:R-:W-:-:S06]  /*1f7d0*/  IMAD.WIDE R50, R0, 0x2, R50 ;  /* 0x0000000200327825 */ /* 0x008fcc00078e0232 */
[----:B------:R-:W3:Y:S04]  /*1f7e0*/  LDG.E.U16 R50, desc[UR8][R50.64] ;  /* 0x0000000832327981 */ /* 0x000ee8000c1e1500 */
[----:B------:R2:W3:Y:S02]  /*1f7f0*/  LDG.E.U16 R51, desc[UR8][R48.64] ;  /* 0x0000000830337981 */ /* 0x0004e4000c1e1500 */
[----:B--2---:R-:W-:-:S05]  /*1f800*/  IMAD.WIDE R48, R0, 0x2, R52 ;  /* 0x0000000200307825 */ /* 0x004fca00078e0234 */
[----:B------:R1:W2:Y:S02]  /*1f810*/  LDG.E.U16 R52, desc[UR8][R48.64] ;  /* 0x0000000830347981 */ /* 0x0002a4000c1e1500 */
[C---:B-1----:R-:W-:Y:S02]  /*1f820*/  IMAD.WIDE R48, R0.reuse, 0x2, R60 ;  /* 0x0000000200307825 */ /* 0x042fe400078e023c */
[----:B------:R-:W2:Y:S04]  /*1f830*/  LDL.64 R60, [R1+0x6b0] ;  /* 0x0006b000013c7983 */ /* 0x000ea80000100a00 */
[----:B------:R4:W3:Y:S02]  /*1f840*/  LDG.E.U16 R53, desc[UR8][R48.64] ;  /* 0x0000000830357981 */ /* 0x0008e4000c1e1500 */
[----:B----4-:R-:W-:-:S05]  /*1f850*/  IMAD.WIDE R48, R0, 0x2, R54 ;  /* 0x0000000200307825 */ /* 0x010fca00078e0236 */
[----:B------:R1:W4:Y:S02]  /*1f860*/  LDG.E.U16 R54, desc[UR8][R48.64] ;  /* 0x0000000830367981 */ /* 0x000324000c1e1500 */
[C---:B-1----:R-:W-:Y:S02]  /*1f870*/  IMAD.WIDE R48, R0.reuse, 0x2, R62 ;  /* 0x0000000200307825 */ /* 0x042fe400078e023e */
[----:B------:R-:W3:Y:S04]  /*1f880*/  LDL.64 R62, [R1+0x7b0] ;  /* 0x0007b000013e7983 */ /* 0x000ee80000100a00 */
[----:B------:R1:W4:Y:S02]  /*1f890*/  LDG.E.U16 R55, desc[UR8][R48.64] ;  /* 0x0000000830377981 */ /* 0x000324000c1e1500 */
[----:B-1----:R-:W-:-:S05]  /*1f8a0*/  IMAD.WIDE R48, R0, 0x2, R56 ;  /* 0x0000000200307825 */ /* 0x002fca00078e0238 */
[----:B------:R1:W4:Y:S02]  /*1f8b0*/  LDG.E.U16 R56, desc[UR8][R48.64] ;  /* 0x0000000830387981 */ /* 0x000324000c1e1500 */
[C---:B-1----:R-:W-:Y:S02]  /*1f8c0*/  IMAD.WIDE R48, R0.reuse, 0x2, R64 ;  /* 0x0000000200307825 */ /* 0x042fe400078e0240 */
[----:B------:R-:W4:Y:S04]  /*1f8d0*/  LDL.64 R64, [R1+0x790] ;  /* 0x0007900001407983 */ /* 0x000f280000100a00 */
[----:B------:R1:W4:Y:S02]  /*1f8e0*/  LDG.E.U16 R57, desc[UR8][R48.64] ;  /* 0x0000000830397981 */ /* 0x000324000c1e1500 */
[----:B-1----:R-:W-:-:S05]  /*1f8f0*/  IMAD.WIDE R48, R0, 0x2, R58 ;  /* 0x0000000200307825 */ /* 0x002fca00078e023a */
[----:B------:R1:W4:Y:S02]  /*1f900*/  LDG.E.U16 R58, desc[UR8][R48.64] ;  /* 0x00000008303a7981 */ /* 0x000324000c1e1500 */
[C---:B-1----:R-:W-:Y:S02]  /*1f910*/  IMAD.WIDE R48, R0.reuse, 0x2, R66 ;  /* 0x0000000200307825 */ /* 0x042fe400078e0242 */
[----:B------:R-:W4:Y:S04]  /*1f920*/  LDL.64 R66, [R1+0x5b0] ;  /* 0x0005b00001427983 */ /* 0x000f280000100a00 */
[----:B------:R2:W4:Y:S02]  /*1f930*/  LDG.E.U16 R59, desc[UR8][R48.64] ;  /* 0x00000008303b7981 */ /* 0x000524000c1e1500 */
[----:B--2---:R-:W-:-:S05]  /*1f940*/  IMAD.WIDE R48, R0, 0x2, R60 ;  /* 0x0000000200307825 */ /* 0x004fca00078e023c */
[----:B------:R1:W2:Y:S02]  /*1f950*/  LDG.E.U16 R60, desc[UR8][R48.64] ;  /* 0x00000008303c7981 */ /* 0x0002a4000c1e1500 */
[C---:B-1----:R-:W-:Y:S02]  /*1f960*/  IMAD.WIDE R48, R0.reuse, 0x2, R68 ;  /* 0x0000000200307825 */ /* 0x042fe400078e0244 */
[----:B------:R-:W2:Y:S04]  /*1f970*/  LDL.64 R68, [R1+0x540] ;  /* 0x0005400001447983 */ /* 0x000ea80000100a00 */
[----:B------:R3:W2:Y:S02]  /*1f980*/  LDG.E.U16 R61, desc[UR8][R48.64] ;  /* 0x00000008303d7981 */ /* 0x0006a4000c1e1500 */
[----:B---3--:R-:W-:-:S05]  /*1f990*/  IMAD.WIDE R48, R0, 0x2, R62 ;  /* 0x0000000200307825 */ /* 0x008fca00078e023e */
[----:B------:R1:W3:Y:S02]  /*1f9a0*/  LDG.E.U16 R62, desc[UR8][R48.64] ;  /* 0x00000008303e7981 */ /* 0x0002e4000c1e1500 */
[C---:B-1----:R-:W-:Y:S02]  /*1f9b0*/  IMAD.WIDE R48, R0.reuse, 0x2, R158 ;  /* 0x0000000200307825 */ /* 0x042fe400078e029e */
[----:B------:R-:W2:Y:S04]  /*1f9c0*/  LDL.64 R158, [R1+0x460] ;  /* 0x00046000019e7983 */ /* 0x000ea80000100a00 */
[----:B------:R4:W2:Y:S02]  /*1f9d0*/  LDG.E.U16 R63, desc[UR8][R48.64] ;  /* 0x00000008303f7981 */ /* 0x0008a4000c1e1500 */
[----:B----4-:R-:W-:-:S05]  /*1f9e0*/  IMAD.WIDE R48, R0, 0x2, R64 ;  /* 0x0000000200307825 */ /* 0x010fca00078e0240 */
[----:B------:R1:W4:Y:S02]  /*1f9f0*/  LDG.E.U16 R64, desc[UR8][R48.64] ;  /* 0x0000000830407981 */ /* 0x000324000c1e1500 */
[C---:B-1----:R-:W-:Y:S02]  /*1fa00*/  IMAD.WIDE R48, R0.reuse, 0x2, R94 ;  /* 0x0000000200307825 */ /* 0x042fe400078e025e */
[----:B------:R-:W2:Y:S04]  /*1fa10*/  LDL.64 R94, [R1+0x428] ;  /* 0x00042800015e7983 */ /* 0x000ea80000100a00 */
[----:B------:R1:W2:Y:S02]  /*1fa20*/  LDG.E.U16 R65, desc[UR8][R48.64] ;  /* 0x0000000830417981 */ /* 0x0002a4000c1e1500 */
[----:B-1----:R-:W-:-:S05]  /*1fa30*/  IMAD.WIDE R48, R0, 0x2, R66 ;  /* 0x0000000200307825 */ /* 0x002fca00078e0242 */
[----:B------:R1:W2:Y:S04]  /*1fa40*/  LDG.E.U16 R66, desc[UR8][R48.64] ;  /* 0x0000000830427981 */ /* 0x0002a8000c1e1500 */
[----:B------:R-:W1:Y:S02]  /*1fa50*/  LDL.64 R48, [R1+0x578] ;  /* 0x0005780001307983 */ /* 0x000e640000100a00 */
[----:B-1----:R-:W-:-:S05]  /*1fa60*/  IMAD.WIDE R48, R0, 0x2, R48 ;  /* 0x0000000200307825 */ /* 0x002fca00078e0230 */
[----:B------:R2:W3:Y:S02]  /*1fa70*/  LDG.E.U16 R67, desc[UR8][R48.64] ;  /* 0x0000000830437981 */ /* 0x0004e4000c1e1500 */
[----:B--2---:R-:W-:-:S05]  /*1fa80*/  IMAD.WIDE R48, R0, 0x2, R68 ;  /* 0x0000000200307825 */ /* 0x004fca00078e0244 */
[----:B------:R1:W2:Y:S04]  /*1fa90*/  LDG.E.U16 R68, desc[UR8][R48.64] ;  /* 0x0000000830447981 */ /* 0x0002a8000c1e1500 */
[----:B------:R-:W1:Y:S02]  /*1faa0*/  LDL.64 R48, [R1+0x508] ;  /* 0x0005080001307983 */ /* 0x000e640000100a00 */
[----:B-1----:R-:W-:-:S05]  /*1fab0*/  IMAD.WIDE R48, R0, 0x2, R48 ;  /* 0x0000000200307825 */ /* 0x002fca00078e0230 */
[----:B------:R1:W2:Y:S02]  /*1fac0*/  LDG.E.U16 R69, desc[UR8][R48.64] ;  /* 0x0000000830457981 */ /* 0x0002a4000c1e1500 */
[----:B-1----:R-:W-:-:S05]  /*1fad0*/  IMAD.WIDE R48, R0, 0x2, R70 ;  /* 0x0000000200307825 */ /* 0x002fca00078e0246 */
[----:B------:R1:W2:Y:S04]  /*1fae0*/  LDG.E.U16 R70, desc[UR8][R48.64] ;  /* 0x0000000830467981 */ /* 0x0002a8000c1e1500 */
[----:B------:R-:W1:Y:S02]  /*1faf0*/  LDL.64 R48, [R1+0x498] ;  /* 0x0004980001307983 */ /* 0x000e640000100a00 */
[----:B-1----:R-:W-:-:S05]  /*1fb00*/  IMAD.WIDE R48, R0, 0x2, R48 ;  /* 0x0000000200307825 */ /* 0x002fca00078e0230 */
[----:B------:R1:W2:Y:S02]  /*1fb10*/  LDG.E.U16 R71, desc[UR8][R48.64] ;  /* 0x0000000830477981 */ /* 0x0002a4000c1e1500 */
[C---:B-1----:R-:W-:Y:S02]  /*1fb20*/  IMAD.WIDE R48, R0.reuse, 0x2, R158 ;  /* 0x0000000200307825 */ /* 0x042fe400078e029e */
[----:B------:R-:W2:Y:S04]  /*1fb30*/  LDL.64 R158, [R1+0x268] ;  /* 0x00026800019e7983 */ /* 0x000ea80000100a00 */
[----:B------:R1:W2:Y:S02]  /*1fb40*/  LDG.E.U16 R93, desc[UR8][R48.64] ;  /* 0x00000008305d7981 */ /* 0x0002a4000c1e1500 */
[----:B-1----:R-:W-:-:S05]  /*1fb50*/  IMAD.WIDE R48, R0, 0x2, R94 ;  /* 0x0000000200307825 */ /* 0x002fca00078e025e */
[----:B------:R1:W2:Y:S04]  /*1fb60*/  LDG.E.U16 R94, desc[UR8][R48.64] ;  /* 0x00000008305e7981 */ /* 0x0002a8000c1e1500 */
[----:B------:R-:W1:Y:S02]  /*1fb70*/  LDL.64 R48, [R1+0x3f0] ;  /* 0x0003f00001307983 */ /* 0x000e640000100a00 */
        /* <DEDUP_REMOVED lines=19> */
[----:B------:R2:W3:Y:S02]  /*1fcb0*/  LDG.E.U16 R107, desc[UR8][R48.64] ;  /* 0x00000008306b7981 */ /* 0x0004e4000c1e1500 */
[C---:B--2---:R-:W-:Y:S02]  /*1fcc0*/  IMAD.WIDE R48, R0.reuse, 0x2, R158 ;  /* 0x0000000200307825 */ /* 0x044fe400078e029e */
[----:B------:R-:W2:Y:S04]  /*1fcd0*/  LDL.64 R158, [R1+0x70] ;  /* 0x00007000019e7983 */ /* 0x000ea80000100a00 */
        /* <DEDUP_REMOVED lines=22> */
[----:B------:R-:W1:Y:S04]  /*1fe40*/  LDL.64 R48, [R1+0xa8] ;  /* 0x0000a80001307983 */ /* 0x000e680000100a00 */
[----:B------:R-:W-:Y:S04]  /*1fe50*/  STS.U16 [R133+UR4+0x20400], R6 ;  /* 0x0204000685007988 */ /* 0x000fe80008000404 */
[----:B------:R0:W-:Y:S04]  /*1fe60*/  STS.U16 [R133+UR4+0x20800], R7 ;  /* 0x0208000785007988 */ /* 0x0001e80008000404 */
[----:B------:R-:W-:Y:S04]  /*1fe70*/  STS.U16 [R133+UR4+0x23400], R40 ;  /* 0x0234002885007988 */ /* 0x000fe80008000404 */
[----:B0-----:R-:W3:Y:S04]  /*1fe80*/  LDL.64 R6, [R1+0x38] ;  /* 0x0000380001067983 */ /* 0x001ee80000100a00 */
[----:B------:R0:W-:Y:S04]  /*1fe90*/  STS.U16 [R133+UR4+0x23800], R41 ;  /* 0x0238002985007988 */ /* 0x0001e80008000404 */
[----:B------:R-:W-:Y:S04]  /*1fea0*/  STS.U16 [R133+UR4+0x20c00], R8 ;  /* 0x020c000885007988 */ /* 0x000fe80008000404 */
[----:B------:R4:W-:Y:S04]  /*1feb0*/  STS.U16 [R133+UR4+0x21000], R9 ;  /* 0x0210000985007988 */ /* 0x0009e80008000404 */
[----:B0-----:R-:W3:Y:S04]  /*1fec0*/  LDL.64 R40, [R1] ;  /* 0x0000000001287983 */ /* 0x001ee80000100a00 */
[----:B----4-:R-:W4:Y:S04]  /*1fed0*/  LDL.64 R8, [R1+0x6a8] ;  /* 0x0006a80001087983 */ /* 0x010f280000100a00 */
[----:B------:R-:W-:Y:S04]  /*1fee0*/  STS.U16 [R133+UR4+0x23c00], R42 ;  /* 0x023c002a85007988 */ /* 0x000fe80008000404 */
[----:B------:R0:W-:Y:S04]  /*1fef0*/  STS.U16 [R133+UR4+0x24000], R43 ;  /* 0x0240002b85007988 */ /* 0x0001e80008000404 */
[----:B0-----:R-:W3:Y:S01]  /*1ff00*/  LDL.64 R42, [R1+0x678] ;  /* 0x00067800012a7983 */ /* 0x001ee20000100a00 */
[----:B-1----:R-:W-:-:S05]  /*1ff10*/  IMAD.WIDE R48, R0, 0x2, R48 ;  /* 0x0000000200307825 */ /* 0x002fca00078e0230 */
[----:B------:R2:W4:Y:S02]  /*1ff20*/  LDG.E.U16 R125, desc[UR8][R48.64] ;  /* 0x00000008307d7981 */ /* 0x000524000c1e1500 */
[C---:B--2---:R-:W-:Y:S01]  /*1ff30*/  IMAD.WIDE R48, R0.reuse, 0x2, R158 ;  /* 0x0000000200307825 */ /* 0x044fe200078e029e */
[----:B------:R-:W-:Y:S01]  /*1ff40*/  LOP3.LUT R2, R133, 0x10, RZ, 0x3c, !PT ;  /* 0x0000001085027812 */ /* 0x000fe200078e3cff */
[----:B------:R-:W-:Y:S04]  /*1ff50*/  STS.U16 [R133+UR4+0x20000], R5 ;  /* 0x0200000585007988 */ /* 0x000fe80008000404 */
[----:B------:R-:W2:Y:S04]  /*1ff60*/  LDG.E.U16 R48, desc[UR8][R48.64] ;  /* 0x0000000830307981 */ /* 0x000ea8000c1e1500 */
        /* <DEDUP_REMOVED lines=23> */
[----:B0-----:R-:W2:Y:S04]  /*200e0*/  LDL.64 R10, [R1+0x648] ;  /* 0x00064800010a7983 */ /* 0x001ea80000100a00 */
[----:B------:R0:W-:Y:S04]  /*200f0*/  STS.U16 [R2+UR4+0x20080], R61 ;  /* 0x0200803d02007988 */ /* 0x0001e80008000404 */
[----:B---3--:R-:W-:Y:S04]  /*20100*/  STS.U16 [R2+UR4+0x20480], R62 ;  /* 0x0204803e02007988 */ /* 0x008fe80008000404 */
[----:B------:R-:W-:Y:S04]  /*20110*/  STS.U16 [R2+UR4+0x20880], R63 ;  /* 0x0208803f02007988 */ /* 0x000fe80008000404 */
[----:B------:R-:W-:Y:S04]  /*20120*/  STS.U16 [R2+UR4+0x20c80], R64 ;  /* 0x020c804002007988 */ /* 0x000fe80008000404 */
[----:B------:R3:W-:Y:S04]  /*20130*/  STS.U16 [R2+UR4+0x21080], R65 ;  /* 0x0210804102007988 */ /* 0x0007e80008000404 */
[----:B------:R-:W-:Y:S04]  /*20140*/  STS.U16 [R2+UR4+0x21480], R66 ;  /* 0x0214804202007988 */ /* 0x000fe80008000404 */
[----:B-1----:R-:W2:Y:S04]  /*20150*/  LDL.64 R44, [R1+0x618] ;  /* 0x00061800012c7983 */ /* 0x002ea80000100a00 */
[----:B------:R1:W-:Y:S04]  /*20160*/  STS.U16 [R2+UR4+0x21880], R67 ;  /* 0x0218804302007988 */ /* 0x0003e80008000404 */
[----:B------:R-:W-:Y:S04]  /*20170*/  STS.U16 [R2+UR4+0x21c80], R68 ;  /* 0x021c804402007988 */ /* 0x000fe80008000404 */
[----:B------:R-:W2:Y:S04]  /*20180*/  LDL.64 R12, [R1+0x5e0] ;  /* 0x0005e000010c7983 */ /* 0x000ea80000100a00 */
[----:B------:R-:W-:Y:S04]  /*20190*/  STS.U16 [R2+UR4+0x22080], R69 ;  /* 0x0220804502007988 */ /* 0x000fe80008000404 */
[----:B------:R-:W-:Y:S04]  /*201a0*/  STS.U16 [R2+UR4+0x22480], R70 ;  /* 0x0224804602007988 */ /* 0x000fe80008000404 */
[----:B------:R-:W-:Y:S04]  /*201b0*/  STS.U16 [R2+UR4+0x22880], R71 ;  /* 0x0228804702007988 */ /* 0x000fe80008000404 */
[----:B------:R-:W-:Y:S04]  /*201c0*/  STS.U16 [R2+UR4+0x22c80], R93 ;  /* 0x022c805d02007988 */ /* 0x000fe80008000404 */
[----:B------:R-:W-:Y:S04]  /*201d0*/  STS.U16 [R2+UR4+0x23080], R94 ;  /* 0x0230805e02007988 */ /* 0x000fe80008000404 */
[----:B------:R0:W-:Y:S04]  /*201e0*/  STS.U16 [R2+UR4+0x23480], R95 ;  /* 0x0234805f02007988 */ /* 0x0001e80008000404 */
[----:B------:R-:W2:Y:S04]  /*201f0*/  LDL.64 R46, [R1+0x5a8] ;  /* 0x0005a800012e7983 */ /* 0x000ea80000100a00 */
[----:B------:R-:W-:Y:S04]  /*20200*/  STS.U16 [R2+UR4+0x23880], R97 ;  /* 0x0238806102007988 */ /* 0x000fe80008000404 */
[----:B------:R-:W-:Y:S04]  /*20210*/  STS.U16 [R2+UR4+0x23c80], R99 ;  /* 0x023c806302007988 */ /* 0x000fe80008000404 */
[----:B------:R-:W2:Y:S04]  /*20220*/  LDL.64 R36, [R1+0x570] ;  /* 0x0005700001247983 */ /* 0x000ea80000100a00 */
[----:B------:R-:W-:Y:S04]  /*20230*/  STS.U16 [R2+UR4+0x24080], R101 ;  /* 0x0240806502007988 */ /* 0x000fe80008000404 */
[----:B------:R-:W-:Y:S04]  /*20240*/  STS.U16 [R2+UR4+0x24480], R103 ;  /* 0x0244806702007988 */ /* 0x000fe80008000404 */
[----:B------:R-:W-:Y:S04]  /*20250*/  STS.U16 [R2+UR4+0x24880], R105 ;  /* 0x0248806902007988 */ /* 0x000fe80008000404 */
[----:B------:R-:W-:Y:S04]  /*20260*/  STS.U16 [R2+UR4+0x24c80], R107 ;  /* 0x024c806b02007988 */ /* 0x000fe80008000404 */
[----:B------:R-:W-:Y:S04]  /*20270*/  STS.U16 [R2+UR4+0x25080], R109 ;  /* 0x0250806d02007988 */ /* 0x000fe80008000404 */
[----:B------:R-:W-:Y:S01]  /*20280*/  STS.U16 [R2+UR4+0x25480], R111 ;  /* 0x0254806f02007988 */ /* 0x000fe20008000404 */
[----:B------:R-:W-:-:S03]  /*20290*/  IMAD.WIDE R6, R0, 0x2, R6 ;  /* 0x0000000200067825 */ /* 0x000fc600078e0206 */
[----:B------:R-:W2:Y:S04]  /*202a0*/  LDL.64 R38, [R1+0x538] ;  /* 0x0005380001267983 */ /* 0x000ea80000100a00 */
[----:B------:R-:W-:Y:S04]  /*202b0*/  STS.U16 [R2+UR4+0x25880], R113 ;  /* 0x0258807102007988 */ /* 0x000fe80008000404 */
[----:B------:R-:W-:Y:S04]  /*202c0*/  STS.U16 [R2+UR4+0x25c80], R115 ;  /* 0x025c807302007988 */ /* 0x000fe80008000404 */
[----:B------:R-:W2:Y:S04]  /*202d0*/  LDL.64 R158, [R1+0x500] ;  /* 0x00050000019e7983 */ /* 0x000ea80000100a00 */
[----:B------:R-:W-:Y:S04]  /*202e0*/  STS.U16 [R2+UR4+0x26080], R117 ;  /* 0x0260807502007988 */ /* 0x000fe80008000404 */
[----:B------:R-:W-:Y:S04]  /*202f0*/  STS.U16 [R2+UR4+0x26480], R118 ;  /* 0x0264807602007988 */ /* 0x000fe80008000404 */
[----:B------:R-:W-:Y:S04]  /*20300*/  STS.U16 [R2+UR4+0x26880], R121 ;  /* 0x0268807902007988 */ /* 0x000fe80008000404 */
[----:B------:R-:W-:Y:S01]  /*20310*/  STS.U16 [R2+UR4+0x26c80], R123 ;  /* 0x026c807b02007988 */ /* 0x000fe20008000404 */
[----:B----4-:R-:W-:-:S03]  /*20320*/  IMAD.WIDE R8, R0, 0x2, R8 ;  /* 0x0000000200087825 */ /* 0x010fc600078e0208 */
[----:B------:R4:W2:Y:S04]  /*20330*/  LDG.E.U16 R5, desc[UR8][R6.64] ;  /* 0x0000000806057981 */ /* 0x0008a8000c1e1500 */
[----:B------:R-:W2:Y:S04]  /*20340*/  LDL.64 R56, [R1+0x458] ;  /* 0x0004580001387983 */ /* 0x000ea80000100a00 */
[----:B------:R-:W2:Y:S01]  /*20350*/  LDL.64 R50, [R1+0x3e8] ;  /* 0x0003e80001327983 */ /* 0x000ea20000100a00 */
[----:B----4-:R-:W-:-:S03]  /*20360*/  IMAD.WIDE R6, R0, 0x2, R40 ;  /* 0x0000000200067825 */ /* 0x010fc600078e0228 */
[----:B------:R-:W4:Y:S04]  /*20370*/  LDL.64 R40, [R1+0x490] ;  /* 0x0004900001287983 */ /* 0x000f280000100a00 */
[----:B------:R-:W4:Y:S04]  /*20380*/  LDG.E.U16 R6, desc[UR8][R6.64] ;  /* 0x0000000806067981 */ /* 0x000f28000c1e1500 */
[----:B------:R-:W4:Y:S04]  /*20390*/  LDL.64 R52, [R1+0x378] ;  /* 0x0003780001347983 */ /* 0x000f280000100a00 */
[----:B------:R-:W4:Y:S04]  /*203a0*/  LDL.64 R54, [R1+0x308] ;  /* 0x0003080001367983 */ /* 0x000f280000100a00 */
[----:B------:R1:W4:Y:S04]  /*203b0*/  LDG.E.U16 R7, desc[UR8][R8.64] ;  /* 0x0000000808077981 */ /* 0x000328000c1e1500 */
[----:B------:R-:W4:Y:S04]  /*203c0*/  LDL.64 R58, [R1+0x228] ;  /* 0x00022800013a7983 */ /* 0x000f280000100a00 */
[----:B0-----:R-:W4:Y:S04]  /*203d0*/  LDL.64 R60, [R1+0x1b8] ;  /* 0x0001b800013c7983 */ /* 0x001f280000100a00 */
[----:B---3--:R-:W3:Y:S04]  /*203e0*/  LDL.64 R64, [R1+0x148] ;  /* 0x0001480001407983 */ /* 0x008ee80000100a00 */
[----:B-1----:R-:W3:Y:S04]  /*203f0*/  LDL.64 R66, [R1+0xa0] ;  /* 0x0000a00001427983 */ /* 0x002ee80000100a00 */
[----:B------:R-:W-:Y:S01]  /*20400*/  STS.U16 [R2+UR4+0x27080], R125 ;  /* 0x0270807d02007988 */ /* 0x000fe20008000404 */
[----:B------:R-:W-:-:S03]  /*20410*/  IMAD.WIDE R8, R0, 0x2, R42 ;  /* 0x0000000200087825 */ /* 0x000fc600078e022a */
[----:B------:R-:W3:Y:S04]  /*20420*/  LDL.64 R42, [R1+0x420] ;  /* 0x00042000012a7983 */ /* 0x000ee80000100a00 */
[----:B------:R-:W3:Y:S04]  /*20430*/  LDG.E.U16 R8, desc[UR8][R8.64] ;  /* 0x0000000808087981 */ /* 0x000ee8000c1e1500 */
[----:B------:R-:W3:Y:S04]  /*20440*/  LDL.64 R62, [R1+0x30] ;  /* 0x00003000013e7983 */ /* 0x000ee80000100a00 */
[----:B--2---:R0:W-:Y:S04]  /*20450*/  STS.U16 [R2+UR4+0x27480], R48 ;  /* 0x0274803002007988 */ /* 0x0041e80008000404 */
[----:B------:R-:W2:Y:S04]  /*20460*/  LDL.64 R94, [R1+0x640] ;  /* 0x00064000015e7983 */ /* 0x000ea80000100a00 */
[----:B------:R-:W2:Y:S04]  /*20470*/  LDL.64 R68, [R1+0x5a0] ;  /* 0x0005a00001447983 */ /* 0x000ea80000100a00 */
[----:B0-----:R-:W2:Y:S04]  /*20480*/  LDL.64 R48, [R1+0x4c8] ;  /* 0x0004c80001307983 */ /* 0x001ea80000100a00 */
[----:B------:R-:W2:Y:S01]  /*20490*/  LDL.64 R70, [R1+0x530] ;  /* 0x0005300001467983 */ /* 0x000ea20000100a00 */
[----:B------:R-:W-:-:S05]  /*204a0*/  IMAD.WIDE R10, R0, 0x2, R10 ;  /* 0x00000002000a7825 */ /* 0x000fca00078e020a */
[----:B------:R0:W2:Y:S02]  /*204b0*/  LDG.E.U16 R9, desc[UR8][R10.64] ;  /* 0x000000080a097981 */ /* 0x0000a4000c1e1500 */
[C---:B0-----:R-:W-:Y:S02]  /*204c0*/  IMAD.WIDE R10, R0.reuse, 0x2, R44 ;  /* 0x00000002000a7825 */ /* 0x041fe400078e022c */
[----:B------:R-:W2:Y:S04]  /*204d0*/  LDL.64 R44, [R1+0x3b0] ;  /* 0x0003b000012c7983 */ /* 0x000ea80000100a00 */
[----:B------:R-:W2:Y:S01]  /*204e0*/  LDG.E.U16 R10, desc[UR8][R10.64] ;  /* 0x000000080a0a7981 */ /* 0x000ea2000c1e1500 */
[----:B------:R-:W-:-:S05]  /*204f0*/  IMAD.WIDE R12, R0, 0x2, R12 ;  /* 0x00000002000c7825 */ /* 0x000fca00078e020c */
[----:B------:R0:W2:Y:S02]  /*20500*/  LDG.E.U16 R11, desc[UR8][R12.64] ;  /* 0x000000080c0b7981 */ /* 0x0000a4000c1e1500 */
[C---:B0-----:R-:W-:Y:S02]  /*20510*/  IMAD.WIDE R12, R0.reuse, 0x2, R46 ;  /* 0x00000002000c7825 */ /* 0x041fe400078e022e */
[----:B------:R-:W2:Y:S04]  /*20520*/  LDL.64 R46, [R1+0x340] ;  /* 0x00034000012e7983 */ /* 0x000ea80000100a00 */
[----:B------:R-:W2:Y:S01]  /*20530*/  LDG.E.U16 R12, desc[UR8][R12.64] ;  /* 0x000000080c0c7981 */ /* 0x000ea2000c1e1500 */
[----:B------:R-:W-:-:S05]  /*20540*/  IMAD.WIDE R36, R0, 0x2, R36 ;  /* 0x0000000200247825 */ /* 0x000fca00078e0224 */
[----:B------:R0:W2:Y:S02]  /*20550*/  LDG.E.U16 R13, desc[UR8][R36.64] ;  /* 0x00000008240d7981 */ /* 0x0000a4000c1e1500 */
[----:B0-----:R-:W-:-:S06]  /*20560*/  IMAD.WIDE R36, R0, 0x2, R38 ;  /* 0x0000000200247825 */ /* 0x001fcc00078e0226 */
[----:B------:R-:W2:Y:S01]  /*20570*/  LDG.E.U16 R36, desc[UR8][R36.64] ;  /* 0x0000000824247981 */ /* 0x000ea2000c1e1500 */
[----:B------:R-:W-:-:S03]  /*20580*/  IMAD.WIDE R38, R0, 0x2, R158 ;  /* 0x0000000200267825 */ /* 0x000fc600078e029e */
[----:B------:R-:W2:Y:S04]  /*20590*/  LDL.64 R158, [R1+0x6a0] ;  /* 0x0006a000019e7983 */ /* 0x000ea80000100a00 */
[----:B------:R2:W2:Y:S01]  /*205a0*/  LDG.E.U16 R37, desc[UR8][R38.64] ;  /* 0x0000000826257981 */ /* 0x0004a2000c1e1500 */
[----:B----4-:R-:W-:-:S04]  /*205b0*/  IMAD.WIDE R40, R0, 0x2, R40 ;  /* 0x0000000200287825 */ /* 0x010fc800078e0228 */
[----:B---3--:R-:W-:-:S04]  /*205c0*/  IMAD.WIDE R42, R0, 0x2, R42 ;  /* 0x00000002002a7825 */ /* 0x008fc800078e022a */
[C---:B--2---:R-:W-:Y:S02]  /*205d0*/  IMAD.WIDE R38, R0.reuse, 0x2, R48 ;  /* 0x0000000200267825 */ /* 0x044fe400078e0230 */
[----:B------:R-:W2:Y:S04]  /*205e0*/  LDL.64 R48, [R1+0x2d0] ;  /* 0x0002d00001307983 */ /* 0x000ea80000100a00 */
[----:B------:R-:W3:Y:S04]  /*205f0*/  LDG.E.U16 R38, desc[UR8][R38.64] ;  /* 0x0000000826267981 */ /* 0x000ee8000c1e1500 */
[----:B------:R0:W4:Y:S02]  /*20600*/  LDG.E.U16 R39, desc[UR8][R40.64] ;  /* 0x0000000828277981 */ /* 0x000124000c1e1500 */
[----:B0-----:R-:W-:-:S02]  /*20610*/  IMAD.WIDE R40, R0, 0x2, R56 ;  /* 0x0000000200287825 */ /* 0x001fc400078e0238 */
[----:B------:R-:W3:Y:S04]  /*20620*/  LDL.64 R56, [R1+0x298] ;  /* 0x0002980001387983 */ /* 0x000ee80000100a00 */
[----:B------:R-:W4:Y:S04]  /*20630*/  LDG.E.U16 R40, desc[UR8][R40.64] ;  /* 0x0000000828287981 */ /* 0x000f28000c1e1500 */
[----:B------:R0:W4:Y:S02]  /*20640*/  LDG.E.U16 R41, desc[UR8][R42.64] ;  /* 0x000000082a297981 */ /* 0x000124000c1e1500 */
[----:B0-----:R-:W-:-:S02]  /*20650*/  IMAD.WIDE R42, R0, 0x2, R50 ;  /* 0x00000002002a7825 */ /* 0x001fc400078e0232 */
[----:B------:R-:W4:Y:S04]  /*20660*/  LDL.64 R50, [R1+0x260] ;  /* 0x0002600001327983 */ /* 0x000f280000100a00 */
[----:B------:R-:W4:Y:S01]  /*20670*/  LDG.E.U16 R42, desc[UR8][R42.64] ;  /* 0x000000082a2a7981 */ /* 0x000f22000c1e1500 */
[----:B------:R-:W-:-:S05]  /*20680*/  IMAD.WIDE R44, R0, 0x2, R44 ;  /* 0x00000002002c7825 */ /* 0x000fca00078e022c */
[----:B------:R0:W4:Y:S02]  /*20690*/  LDG.E.U16 R43, desc[UR8][R44.64] ;  /* 0x000000082c2b7981 */ /* 0x000124000c1e1500 */
[C---:B0-----:R-:W-:Y:S02]  /*206a0*/  IMAD.WIDE R44, R0.reuse, 0x2, R52 ;  /* 0x00000002002c7825 */ /* 0x041fe400078e0234 */
[----:B------:R-:W4:Y:S04]  /*206b0*/  LDL.64 R52, [R1+0x1f0] ;  /* 0x0001f00001347983 */ /* 0x000f280000100a00 */
[----:B------:R-:W4:Y:S01]  /*206c0*/  LDG.E.U16 R44, desc[UR8][R44.64] ;  /* 0x000000082c2c7981 */ /* 0x000f22000c1e1500 */
[----:B------:R-:W-:-:S05]  /*206d0*/  IMAD.WIDE R46, R0, 0x2, R46 ;  /* 0x00000002002e7825 */ /* 0x000fca00078e022e */
[----:B------:R0:W4:Y:S02]  /*206e0*/  LDG.E.U16 R45, desc[UR8][R46.64] ;  /* 0x000000082e2d7981 */ /* 0x000124000c1e1500 */
[C---:B0-----:R-:W-:Y:S02]  /*206f0*/  IMAD.WIDE R46, R0.reuse, 0x2, R54 ;  /* 0x00000002002e7825 */ /* 0x041fe400078e0236 */
[----:B------:R-:W4:Y:S04]  /*20700*/  LDL.64 R54, [R1+0x180] ;  /* 0x0001800001367983 */ /* 0x000f280000100a00 */
[----:B------:R-:W4:Y:S01]  /*20710*/  LDG.E.U16 R46, desc[UR8][R46.64] ;  /* 0x000000082e2e7981 */ /* 0x000f22000c1e1500 */
[----:B--2---:R-:W-:-:S05]  /*20720*/  IMAD.WIDE R48, R0, 0x2, R48 ;  /* 0x0000000200307825 */ /* 0x004fca00078e0230 */
[----:B------:R3:W2:Y:S02]  /*20730*/  LDG.E.U16 R47, desc[UR8][R48.64] ;  /* 0x00000008302f7981 */ /* 0x0006a4000c1e1500 */
[C---:B---3--:R-:W-:Y:S02]  /*20740*/  IMAD.WIDE R48, R0.reuse, 0x2, R56 ;  /* 0x0000000200307825 */ /* 0x048fe400078e0238 */
[----:B------:R-:W3:Y:S04]  /*20750*/  LDL.64 R56, [R1+0x110] ;  /* 0x0001100001387983 */ /* 0x000ee80000100a00 */
[----:B------:R-:W2:Y:S01]  /*20760*/  LDG.E.U16 R48, desc[UR8][R48.64] ;  /* 0x0000000830307981 */ /* 0x000ea2000c1e1500 */
[----:B----4-:R-:W-:-:S05]  /*20770*/  IMAD.WIDE R50, R0, 0x2, R50 ;  /* 0x0000000200327825 */ /* 0x010fca00078e0232 */
[----:B------:R0:W4:Y:S02]  /*20780*/  LDG.E.U16 R49, desc[UR8][R50.64] ;  /* 0x0000000832317981 */ /* 0x000124000c1e1500 */
[C---:B0-----:R-:W-:Y:S02]  /*20790*/  IMAD.WIDE R50, R0.reuse, 0x2, R58 ;  /* 0x0000000200327825 */ /* 0x041fe400078e023a */
[----:B------:R-:W2:Y:S04]  /*207a0*/  LDL.64 R58, [R1+0xd8] ;  /* 0x0000d800013a7983 */ /* 0x000ea80000100a00 */
        /* <DEDUP_REMOVED lines=11> */
[----:B---3--:R-:W-:-:S05]  /*20860*/  IMAD.WIDE R56, R0, 0x2, R56 ;  /* 0x0000000200387825 */ /* 0x008fca00078e0238 */
[----:B------:R2:W3:Y:S02]  /*20870*/  LDG.E.U16 R55, desc[UR8][R56.64] ;  /* 0x0000000838377981 */ /* 0x0004e4000c1e1500 */
[----:B--2---:R-:W-:-:S05]  /*20880*/  IMAD.WIDE R56, R0, 0x2, R58 ;  /* 0x0000000200387825 */ /* 0x004fca00078e023a */
[----:B------:R0:W2:Y:S02]  /*20890*/  LDG.E.U16 R58, desc[UR8][R56.64] ;  /* 0x00000008383a7981 */ /* 0x0000a4000c1e1500 */
[C---:B0-----:R-:W-:Y:S02]  /*208a0*/  IMAD.WIDE R56, R0.reuse, 0x2, R66 ;  /* 0x0000000200387825 */ /* 0x041fe400078e0242 */
[----:B------:R-:W2:Y:S04]  /*208b0*/  LDL.64 R66, [R1+0x610] ;  /* 0x0006100001427983 */ /* 0x000ea80000100a00 */
[----:B------:R4:W3:Y:S02]  /*208c0*/  LDG.E.U16 R59, desc[UR8][R56.64] ;  /* 0x00000008383b7981 */ /* 0x0008e4000c1e1500 */
[----:B----4-:R-:W-:-:S05]  /*208d0*/  IMAD.WIDE R56, R0, 0x2, R60 ;  /* 0x0000000200387825 */ /* 0x010fca00078e023c */
[----:B------:R0:W4:Y:S02]  /*208e0*/  LDG.E.U16 R60, desc[UR8][R56.64] ;  /* 0x00000008383c7981 */ /* 0x000124000c1e1500 */
[----:B0-----:R-:W-:-:S05]  /*208f0*/  IMAD.WIDE R56, R0, 0x2, R62 ;  /* 0x0000000200387825 */ /* 0x001fca00078e023e */
[----:B------:R0:W3:Y:S02]  /*20900*/  LDG.E.U16 R61, desc[UR8][R56.64] ;  /* 0x00000008383d7981 */ /* 0x0000e4000c1e1500 */
[----:B0-----:R-:W-:-:S05]  /*20910*/  IMAD.WIDE R56, R0, 0x2, R164 ;  /* 0x0000000200387825 */ /* 0x001fca00078e02a4 */
[----:B------:R0:W3:Y:S02]  /*20920*/  LDG.E.U16 R62, desc[UR8][R56.64] ;  /* 0x00000008383e7981 */ /* 0x0000e4000c1e1500 */
[C---:B0-----:R-:W-:Y:S02]  /*20930*/  IMAD.WIDE R56, R0.reuse, 0x2, R158 ;  /* 0x0000000200387825 */ /* 0x041fe400078e029e */
[----:B------:R-:W3:Y:S04]  /*20940*/  LDL.64 R158, [R1+0x418] ;  /* 0x00041800019e7983 */ /* 0x000ee80000100a00 */
[----:B------:R0:W3:Y:S02]  /*20950*/  LDG.E.U16 R63, desc[UR8][R56.64] ;  /* 0x00000008383f7981 */ /* 0x0000e4000c1e1500 */
[----:B0-----:R-:W-:-:S05]  /*20960*/  IMAD.WIDE R56, R0, 0x2, R64 ;  /* 0x0000000200387825 */ /* 0x001fca00078e0240 */
        /* <DEDUP_REMOVED lines=9> */
[----:B0-----:R-:W-:-:S05]  /*20a00*/  IMAD.WIDE R56, R0, 0x2, R68 ;  /* 0x0000000200387825 */ /* 0x001fca00078e0244 */
        /* <DEDUP_REMOVED lines=16> */
[----:B------:R0:W2:Y:S02]  /*20b10*/  LDG.E.U16 R95, desc[UR8][R56.64] ;  /* 0x00000008385f7981 */ /* 0x0000a4000c1e1500 */
[C---:B0-----:R-:W-:Y:S02]  /*20b20*/  IMAD.WIDE R56, R0.reuse, 0x2, R158 ;  /* 0x0000000200387825 */ /* 0x041fe400078e029e */
[----:B------:R-:W2:Y:S04]  /*20b30*/  LDL.64 R158, [R1+0x220] ;  /* 0x00022000019e7983 */ /* 0x000ea80000100a00 */
[----:B------:R0:W2:Y:S04]  /*20b40*/  LDG.E.U16 R97, desc[UR8][R56.64] ;  /* 0x0000000838617981 */ /* 0x0000a8000c1e1500 */
        /* <DEDUP_REMOVED lines=24> */
[C---:B--2---:R-:W-:Y:S02]  /*20cd0*/  IMAD.WIDE R56, R0.reuse, 0x2, R158 ;  /* 0x0000000200387825 */ /* 0x044fe400078e029e */
        /* <DEDUP_REMOVED lines=36> */
[----:B------:R-:W0:Y:S04]  /*20f20*/  LDL.64 R56, [R1+0x638] ;  /* 0x0006380001387983 */ /* 0x000e280000100a00 */
[----:B------:R1:W-:Y:S02]  /*20f30*/  STS.U16 [R2+UR4+0x27880], R5 ;  /* 0x0278800502007988 */ /* 0x0003e40008000404 */
[----:B-1----:R-:W-:-:S02]  /*20f40*/  LOP3.LUT R5, R133, 0x10, RZ, 0x3c, !PT ;  /* 0x0000001085057812 */ /* 0x002fc400078e3cff */
[----:B------:R-:W5:Y:S04]  /*20f50*/  LDL.LU R2, [R1+0xf5c] ;  /* 0x000f5c0001027983 */ /* 0x000f680000300800 */
[----:B------:R-:W-:Y:S01]  /*20f60*/  STS.U16 [R5+UR4+0x27c80], R6 ;  /* 0x027c800605007988 */ /* 0x000fe20008000404 */
[----:B0-----:R-:W-:-:S06]  /*20f70*/  IMAD.WIDE R56, R0, 0x2, R56 ;  /* 0x0000000200387825 */ /* 0x001fcc00078e0238 */
[----:B------:R0:W2:Y:S02]  /*20f80*/  LDG.E.U16 R56, desc[UR8][R56.64] ;  /* 0x0000000838387981 */ /* 0x0000a4000c1e1500 */
[----:B0-----:R-:W-:-:S05]  /*20f90*/  LOP3.LUT R57, R133, 0x20, RZ, 0x3c, !PT ;  /* 0x0000002085397812 */ /* 0x001fca00078e3cff */
[----:B------:R0:W-:Y:S04]  /*20fa0*/  STS.U16 [R57+UR4+0x20100], R7 ;  /* 0x0201000739007988 */ /* 0x0001e80008000404 */
        /* <DEDUP_REMOVED lines=21> */
[----:B------:R-:W-:Y:S04]  /*21100*/  STS.U16 [R57+UR4+0x25500], R50 ;  /* 0x0255003239007988 */ /* 0x000fe80008000404 */
[----:B------:R0:W-:Y:S04]  /*21110*/  STS.U16 [R57+UR4+0x25900], R51 ;  /* 0x0259003339007988 */ /* 0x0001e80008000404 */
[----:B-1----:R-:W2:Y:S04]  /*21120*/  LDL.64 R10, [R1+0x5d0] ;  /* 0x0005d000010a7983 */ /* 0x002ea80000100a00 */
[----:B------:R-:W2:Y:S04]  /*21130*/  LDL.64 R12, [R1+0x560] ;  /* 0x00056000010c7983 */ /* 0x000ea80000100a00 */
[----:B0-----:R-:W2:Y:S04]  /*21140*/  LDL.64 R50, [R1+0x598] ;  /* 0x0005980001327983 */ /* 0x001ea80000100a00 */
[----:B------:R-:W2:Y:S04]  /*21150*/  LDL.64 R44, [R1+0x528] ;  /* 0x00052800012c7983 */ /* 0x000ea80000100a00 */
[----:B------:R-:W-:Y:S04]  /*21160*/  STS.U16 [R57+UR4+0x25d00], R52 ;  /* 0x025d003439007988 */ /* 0x000fe80008000404 */
[----:B------:R-:W-:Y:S04]  /*21170*/  STS.U16 [R57+UR4+0x26100], R53 ;  /* 0x0261003539007988 */ /* 0x000fe80008000404 */
[----:B------:R-:W-:Y:S04]  /*21180*/  STS.U16 [R57+UR4+0x26500], R54 ;  /* 0x0265003639007988 */ /* 0x000fe80008000404 */
[----:B------:R0:W-:Y:S04]  /*21190*/  STS.U16 [R57+UR4+0x26900], R55 ;  /* 0x0269003739007988 */ /* 0x0001e80008000404 */
[----:B------:R-:W2:Y:S04]  /*211a0*/  LDL.64 R36, [R1+0x4f0] ;  /* 0x0004f00001247983 */ /* 0x000ea80000100a00 */
[----:B------:R-:W2:Y:S04]  /*211b0*/  LDL.64 R46, [R1+0x480] ;  /* 0x00048000012e7983 */ /* 0x000ea80000100a00 */
[----:B0-----:R-:W2:Y:S04]  /*211c0*/  LDL.64 R54, [R1+0x4b8] ;  /* 0x0004b80001367983 */ /* 0x001ea80000100a00 */
[----:B------:R-:W-:Y:S04]  /*211d0*/  STS.U16 [R57+UR4+0x26d00], R58 ;  /* 0x026d003a39007988 */ /* 0x000fe80008000404 */
[----:B------:R-:W-:Y:S04]  /*211e0*/  STS.U16 [R57+UR4+0x27100], R59 ;  /* 0x0271003b39007988 */ /* 0x000fe80008000404 */
[----:B----4-:R-:W-:Y:S04]  /*211f0*/  STS.U16 [R57+UR4+0x27500], R60 ;  /* 0x0275003c39007988 */ /* 0x010fe80008000404 */
[----:B------:R-:W-:Y:S04]  /*21200*/  STS.U16 [R57+UR4+0x27900], R61 ;  /* 0x0279003d39007988 */ /* 0x000fe80008000404 */
[----:B------:R0:W-:Y:S01]  /*21210*/  STS.U16 [R57+UR4+0x27d00], R62 ;  /* 0x027d003e39007988 */ /* 0x0001e20008000404 */
[----:B------:R-:W-:-:S03]  /*21220*/  LOP3.LUT R5, R133, 0x40, RZ, 0x3c, !PT ;  /* 0x0000004085057812 */ /* 0x000fc600078e3cff */
[----:B------:R-:W4:Y:S04]  /*21230*/  LDL.64 R38, [R1+0x448] ;  /* 0x0004480001267983 */ /* 0x000f280000100a00 */
[----:B------:R-:W4:Y:S01]  /*21240*/  LDL.64 R48, [R1+0x410] ;  /* 0x0004100001307983 */ /* 0x000f220000100a00 */
[----:B0-----:R-:W-:-:S03]  /*21250*/  LOP3.LUT R57, R133, 0x30, RZ, 0x3c, !PT ;  /* 0x0000003085397812 */ /* 0x001fc600078e3cff */
[----:B------:R-:W4:Y:S04]  /*21260*/  LDL.64 R40, [R1+0x3d8] ;  /* 0x0003d80001287983 */ /* 0x000f280000100a00 */
        /* <DEDUP_REMOVED lines=30> */
[----:B--2---:R-:W-:Y:S04]  /*21450*/  STS.U16 [R57+UR4+0x27980], R142 ;  /* 0x0279808e39007988 */ /* 0x004fe80008000404 */
[----:B------:R-:W-:Y:S04]  /*21460*/  STS.U16 [R57+UR4+0x27d80], R158 ;  /* 0x027d809e39007988 */ /* 0x000fe80008000404 */
[----:B------:R-:W-:Y:S04]  /*21470*/  STS.U16 [R5+UR4+0x20200], R159 ;  /* 0x0202009f05007988 */ /* 0x000fe80008000404 */
[----:B------:R-:W-:Y:S04]  /*21480*/  STS.U16 [R5+UR4+0x20600], R162 ;  /* 0x020600a205007988 */ /* 0x000fe80008000404 */
[----:B------:R0:W-:Y:S04]  /*21490*/  STS.U16 [R5+UR4+0x20a00], R56 ;  /* 0x020a003805007988 */ /* 0x0001e80008000404 */
[----:B------:R-:W2:Y:S04]  /*214a0*/  LDL.64 R42, [R1+0x368] ;  /* 0x00036800012a7983 */ /* 0x000ea80000100a00 */
[----:B------:R-:W3:Y:S04]  /*214b0*/  LDL.64 R52, [R1+0x2c0] ;  /* 0x0002c00001347983 */ /* 0x000ee80000100a00 */
[----:B0-----:R-:W3:Y:S04]  /*214c0*/  LDL.64 R56, [R1+0x3a0] ;  /* 0x0003a00001387983 */ /* 0x001ee80000100a00 */
[----:B------:R-:W3:Y:S04]  /*214d0*/  LDL.64 R58, [R1+0x170] ;  /* 0x00017000013a7983 */ /* 0x000ee80000100a00 */
[----:B------:R-:W3:Y:S04]  /*214e0*/  LDL.64 R64, [R1+0x100] ;  /* 0x0001000001407983 */ /* 0x000ee80000100a00 */
[----:B------:R-:W3:Y:S04]  /*214f0*/  LDL.64 R60, [R1+0x90] ;  /* 0x00009000013c7983 */ /* 0x000ee80000100a00 */
[----:B------:R-:W3:Y:S04]  /*21500*/  LDL.64 R62, [R1+0x58] ;  /* 0x00005800013e7983 */ /* 0x000ee80000100a00 */
[----:B------:R-:W3:Y:S04]  /*21510*/  LDL.64 R66, [R1+0x660] ;  /* 0x0006600001427983 */ /* 0x000ee80000100a00 */
[----:B------:R-:W3:Y:S04]  /*21520*/  LDL.64 R68, [R1+0x600] ;  /* 0x0006000001447983 */ /* 0x000ee80000100a00 */
[----:B------:R-:W3:Y:S04]  /*21530*/  LDL.64 R94, [R1+0x520] ;  /* 0x00052000015e7983 */ /* 0x000ee80000100a00 */
[----:B------:R-:W3:Y:S04]  /*21540*/  LDL.64 R158, [R1+0x4b0] ;  /* 0x0004b000019e7983 */ /* 0x000ee80000100a00 */
[----:B------:R-:W3:Y:S01]  /*21550*/  LDL.64 R70, [R1+0x408] ;  /* 0x0004080001467983 */ /* 0x000ee20000100a00 */
[----:B------:R-:W-:-:S05]  /*21560*/  IMAD.WIDE R6, R0, 0x2, R6 ;  /* 0x0000000200067825 */ /* 0x000fca00078e0206 */
[----:B------:R0:W3:Y:S01]  /*21570*/  LDG.E.U16 R9, desc[UR8][R6.64] ;  /* 0x0000000806097981 */ /* 0x0000e2000c1e1500 */
[----:B------:R-:W-:-:S04]  /*21580*/  IMAD.WIDE R10, R0, 0x2, R10 ;  /* 0x00000002000a7825 */ /* 0x000fc800078e020a */
[C---:B------:R-:W-:Y:S02]  /*21590*/  IMAD.WIDE R12, R0.reuse, 0x2, R12 ;  /* 0x00000002000c7825 */ /* 0x040fe400078e020c */
[----:B------:R-:W3:Y:S02]  /*215a0*/  LDG.E.U16 R10, desc[UR8][R10.64] ;  /* 0x000000080a0a7981 */ /* 0x000ee4000c1e1500 */
[C---:B0-----:R-:W-:Y:S02]  /*215b0*/  IMAD.WIDE R6, R0.reuse, 0x2, R50 ;  /* 0x0000000200067825 */ /* 0x041fe400078e0232 */
[----:B------:R-:W3:Y:S04]  /*215c0*/  LDL.64 R50, [R1+0x330] ;  /* 0x0003300001327983 */ /* 0x000ee80000100a00 */
[----:B------:R-:W3:Y:S04]  /*215d0*/  LDG.E.U16 R12, desc[UR8][R12.64] ;  /* 0x000000080c0c7981 */ /* 0x000ee8000c1e1500 */
[----:B------:R0:W3:Y:S02]  /*215e0*/  LDG.E.U16 R11, desc[UR8][R6.64] ;  /* 0x00000008060b7981 */ /* 0x0000e4000c1e1500 */
[----:B0-----:R-:W-:-:S02]  /*215f0*/  IMAD.WIDE R6, R0, 0x2, R44 ;  /* 0x0000000200067825 */ /* 0x001fc400078e022c */
[----:B------:R-:W3:Y:S04]  /*21600*/  LDL.64 R44, [R1+0x2f8] ;  /* 0x0002f800012c7983 */ /* 0x000ee80000100a00 */
[----:B------:R0:W3:Y:S02]  /*21610*/  LDG.E.U16 R13, desc[UR8][R6.64] ;  /* 0x00000008060d7981 */ /* 0x0000e4000c1e1500 */
[C---:B0-----:R-:W-:Y:S02]  /*21620*/  IMAD.WIDE R6, R0.reuse, 0x2, R54 ;  /* 0x0000000200067825 */ /* 0x041fe400078e0236 */
[----:B------:R-:W3:Y:S02]  /*21630*/  LDL.64 R54, [R1+0x250] ;  /* 0x0002500001367983 */ /* 0x000ee40000100a00 */
[----:B------:R-:W-:-:S06]  /*21640*/  IMAD.WIDE R36, R0, 0x2, R36 ;  /* 0x0000000200247825 */ /* 0x000fcc00078e0224 */
[----:B------:R-:W3:Y:S04]  /*21650*/  LDG.E.U16 R36, desc[UR8][R36.64] ;  /* 0x0000000824247981 */ /* 0x000ee8000c1e1500 */
[----:B------:R0:W3:Y:S01]  /*21660*/  LDG.E.U16 R37, desc[UR8][R6.64] ;  /* 0x0000000806257981 */ /* 0x0000e2000c1e1500 */
[----:B----4-:R-:W-:-:S06]  /*21670*/  IMAD.WIDE R38, R0, 0x2, R38 ;  /* 0x0000000200267825 */ /* 0x010fcc00078e0226 */
[----:B------:R-:W4:Y:S01]  /*21680*/  LDG.E.U16 R38, desc[UR8][R38.64] ;  /* 0x0000000826267981 */ /* 0x000f22000c1e1500 */
[----:B0-----:R-:W-:-:S03]  /*21690*/  IMAD.WIDE R6, R0, 0x2, R46 ;  /* 0x0000000200067825 */ /* 0x001fc600078e022e */
[----:B------:R-:W4:Y:S04]  /*216a0*/  LDL.64 R46, [R1+0x288] ;  /* 0x00028800012e7983 */ /* 0x000f280000100a00 */
[----:B------:R0:W4:Y:S01]  /*216b0*/  LDG.E.U16 R8, desc[UR8][R6.64] ;  /* 0x0000000806087981 */ /* 0x000122000c1e1500 */
[----:B------:R-:W-:-:S06]  /*216c0*/  IMAD.WIDE R40, R0, 0x2, R40 ;  /* 0x0000000200287825 */ /* 0x000fcc00078e0228 */
[----:B------:R-:W4:Y:S01]  /*216d0*/  LDG.E.U16 R40, desc[UR8][R40.64] ;  /* 0x0000000828287981 */ /* 0x000f22000c1e1500 */
[----:B0-----:R-:W-:-:S03]  /*216e0*/  IMAD.WIDE R6, R0, 0x2, R48 ;  /* 0x0000000200067825 */ /* 0x001fc600078e0230 */
[----:B------:R-:W4:Y:S04]  /*216f0*/  LDL.64 R48, [R1+0x218] ;  /* 0x0002180001307983 */ /* 0x000f280000100a00 */
[----:B------:R3:W4:Y:S01]  /*21700*/  LDG.E.U16 R39, desc[UR8][R6.64] ;  /* 0x0000000806277981 */ /* 0x000722000c1e1500 */
[----:B--2---:R-:W-:-:S06]  /*21710*/  IMAD.WIDE R42, R0, 0x2, R42 ;  /* 0x00000002002a7825 */ /* 0x004fcc00078e022a */
[----:B------:R-:W2:Y:S01]  /*21720*/  LDG.E.U16 R42, desc[UR8][R42.64] ;  /* 0x000000082a2a7981 */ /* 0x000ea2000c1e1500 */
[----:B---3--:R-:W-:-:S03]  /*21730*/  IMAD.WIDE R6, R0, 0x2, R56 ;  /* 0x0000000200067825 */ /* 0x008fc600078e0238 */
[----:B------:R-:W3:Y:S04]  /*21740*/  LDL.64 R56, [R1+0x1e0] ;  /* 0x0001e00001387983 */ /* 0x000ee80000100a00 */
[----:B------:R0:W2:Y:S02]  /*21750*/  LDG.E.U16 R41, desc[UR8][R6.64] ;  /* 0x0000000806297981 */ /* 0x0000a4000c1e1500 */
[C---:B0-----:R-:W-:Y:S02]  /*21760*/  IMAD.WIDE R6, R0.reuse, 0x2, R50 ;  /* 0x0000000200067825 */ /* 0x041fe400078e0232 */
[----:B------:R-:W2:Y:S04]  /*21770*/  LDL.64 R50, [R1+0x1a8] ;  /* 0x0001a80001327983 */ /* 0x000ea80000100a00 */
[----:B------:R0:W2:Y:S02]  /*21780*/  LDG.E.U16 R43, desc[UR8][R6.64] ;  /* 0x00000008062b7981 */ /* 0x0000a4000c1e1500 */
[----:B0-----:R-:W-:-:S02]  /*21790*/  IMAD.WIDE R6, R0, 0x2, R52 ;  /* 0x0000000200067825 */ /* 0x001fc400078e0234 */
[----:B------:R-:W2:Y:S02]  /*217a0*/  LDL.64 R52, [R1+0x138] ;  /* 0x0001380001347983 */ /* 0x000ea40000100a00 */
[----:B------:R-:W-:-:S06]  /*217b0*/  IMAD.WIDE R44, R0, 0x2, R44 ;  /* 0x00000002002c7825 */ /* 0x000fcc00078e022c */
[----:B------:R-:W2:Y:S04]  /*217c0*/  LDG.E.U16 R44, desc[UR8][R44.64] ;  /* 0x000000082c2c7981 */ /* 0x000ea8000c1e1500 */
[----:B------:R0:W2:Y:S02]  /*217d0*/  LDG.E.U16 R45, desc[UR8][R6.64] ;  /* 0x00000008062d7981 */ /* 0x0000a4000c1e1500 */
[C---:B0-----:R-:W-:Y:S02]  /*217e0*/  IMAD.WIDE R6, R0.reuse, 0x2, R54 ;  /* 0x0000000200067825 */ /* 0x041fe400078e0236 */
[----:B------:R-:W2:Y:S02]  /*217f0*/  LDL.64 R54, [R1+0xc8] ;  /* 0x0000c80001367983 */ /* 0x000ea40000100a00 */
[----:B----4-:R-:W-:-:S06]  /*21800*/  IMAD.WIDE R46, R0, 0x2, R46 ;  /* 0x00000002002e7825 */ /* 0x010fcc00078e022e */
[----:B------:R-:W4:Y:S04]  /*21810*/  LDG.E.U16 R46, desc[UR8][R46.64] ;  /* 0x000000082e2e7981 */ /* 0x000f28000c1e1500 */
[----:B------:R3:W4:Y:S01]  /*21820*/  LDG.E.U16 R47, desc[UR8][R6.64] ;  /* 0x00000008062f7981 */ /* 0x000722000c1e1500 */
[----:B------:R-:W-:-:S06]  /*21830*/  IMAD.WIDE R48, R0, 0x2, R48 ;  /* 0x0000000200307825 */ /* 0x000fcc00078e0230 */
[----:B------:R-:W4:Y:S01]  /*21840*/  LDG.E.U16 R48, desc[UR8][R48.64] ;  /* 0x0000000830307981 */ /* 0x000f22000c1e1500 */
[----:B---3--:R-:W-:-:S03]  /*21850*/  IMAD.WIDE R6, R0, 0x2, R56 ;  /* 0x0000000200067825 */ /* 0x008fc600078e0238 */
[----:B------:R-:W3:Y:S04]  /*21860*/  LDL.64 R56, [R1+0x20] ;  /* 0x0000200001387983 */ /* 0x000ee80000100a00 */
[----:B------:R0:W4:Y:S02]  /*21870*/  LDG.E.U16 R49, desc[UR8][R6.64] ;  /* 0x0000000806317981 */ /* 0x000124000c1e1500 */
[C---:B0-----:R-:W-:Y:S02]  /*21880*/  IMAD.WIDE R6, R0.reuse, 0x2, R58 ;  /* 0x0000000200067825 */ /* 0x041fe400078e023a */
[----:B------:R-:W4:Y:S02]  /*21890*/  LDL.64 R58, [R1+0x690] ;  /* 0x00069000013a7983 */ /* 0x000f240000100a00 */
[----:B--2---:R-:W-:-:S06]  /*218a0*/  IMAD.WIDE R50, R0, 0x2, R50 ;  /* 0x0000000200327825 */ /* 0x004fcc00078e0232 */
[----:B------:R-:W2:Y:S01]  /*218b0*/  LDG.E.U16 R50, desc[UR8][R50.64] ;  /* 0x0000000832327981 */ /* 0x000ea2000c1e1500 */
[----:B------:R-:W-:-:S03]  /*218c0*/  IMAD.WIDE R52, R0, 0x2, R52 ;  /* 0x0000000200347825 */ /* 0x000fc600078e0234 */
[----:B------:R0:W2:Y:S04]  /*218d0*/  LDG.E.U16 R51, desc[UR8][R6.64] ;  /* 0x0000000806337981 */ /* 0x0000a8000c1e1500 */
[----:B------:R-:W2:Y:S01]  /*218e0*/  LDG.E.U16 R52, desc[UR8][R52.64] ;  /* 0x0000000834347981 */ /* 0x000ea2000c1e1500 */
[----:B0-----:R-:W-:-:S03]  /*218f0*/  IMAD.WIDE R6, R0, 0x2, R64 ;  /* 0x0000000200067825 */ /* 0x001fc600078e0240 */
[----:B------:R-:W2:Y:S04]  /*21900*/  LDL.64 R64, [R1+0x558] ;  /* 0x0005580001407983 */ /* 0x000ea80000100a00 */
[----:B------:R0:W2:Y:S02]  /*21910*/  LDG.E.U16 R53, desc[UR8][R6.64] ;  /* 0x0000000806357981 */ /* 0x0000a4000c1e1500 */
[C---:B0-----:R-:W-:Y:S02]  /*21920*/  IMAD.WIDE R6, R0.reuse, 0x2, R60 ;  /* 0x0000000200067825 */ /* 0x041fe400078e023c */
[----:B------:R-:W2:Y:S02]  /*21930*/  LDL.64 R60, [R1+0x630] ;  /* 0x00063000013c7983 */ /* 0x000ea40000100a00 */
[----:B------:R-:W-:-:S06]  /*21940*/  IMAD.WIDE R54, R0, 0x2, R54 ;  /* 0x0000000200367825 */ /* 0x000fcc00078e0236 */
[----:B------:R-:W2:Y:S04]  /*21950*/  LDG.E.U16 R54, desc[UR8][R54.64] ;  /* 0x0000000836367981 */ /* 0x000ea8000c1e1500 */
[----:B------:R0:W2:Y:S02]  /*21960*/  LDG.E.U16 R55, desc[UR8][R6.64] ;  /* 0x0000000806377981 */ /* 0x0000a4000c1e1500 */
[C---:B0-----:R-:W-:Y:S02]  /*21970*/  IMAD.WIDE R6, R0.reuse, 0x2, R62 ;  /* 0x0000000200067825 */ /* 0x041fe400078e023e */
[----:B------:R-:W2:Y:S04]  /*21980*/  LDL.64 R62, [R1+0x5c8] ;  /* 0x0005c800013e7983 */ /* 0x000ea80000100a00 */
[----:B------:R3:W2:Y:S02]  /*21990*/  LDG.E.U16 R5, desc[UR8][R6.64] ;  /* 0x0000000806057981 */ /* 0x0006a4000c1e1500 */
[----:B---3--:R-:W-:-:S04]  /*219a0*/  IMAD.WIDE R6, R0, 0x2, R56 ;  /* 0x0000000200067825 */ /* 0x008fc800078e0238 */
[C---:B------:R-:W-:Y:S02]  /*219b0*/  IMAD.WIDE R56, R0.reuse, 0x2, R156 ;  /* 0x0000000200387825 */ /* 0x040fe400078e029c */
[----:B------:R-:W3:Y:S04]  /*219c0*/  LDG.E.U16 R6, desc[UR8][R6.64] ;  /* 0x0000000806067981 */ /* 0x000ee8000c1e1500 */
[----:B------:R4:W3:Y:S02]  /*219d0*/  LDG.E.U16 R7, desc[UR8][R56.64] ;  /* 0x0000000838077981 */ /* 0x0008e4000c1e1500 */
[----:B----4-:R-:W-:-:S05]  /*219e0*/  IMAD.WIDE R56, R0, 0x2, R58 ;  /* 0x0000000200387825 */ /* 0x010fca00078e023a */
[----:B------:R0:W4:Y:S02]  /*219f0*/  LDG.E.U16 R58, desc[UR8][R56.64] ;  /* 0x00000008383a7981 */ /* 0x000124000c1e1500 */
[C---:B0-----:R-:W-:Y:S02]  /*21a00*/  IMAD.WIDE R56, R0.reuse, 0x2, R66 ;  /* 0x0000000200387825 */ /* 0x041fe400078e0242 */
[----:B------:R-:W3:Y:S04]  /*21a10*/  LDL.64 R66, [R1+0x4e8] ;  /* 0x0004e80001427983 */ /* 0x000ee80000100a00 */
[----:B------:R2:W3:Y:S02]  /*21a20*/  LDG.E.U16 R59, desc[UR8][R56.64] ;  /* 0x00000008383b7981 */ /* 0x0004e4000c1e1500 */
[----:B--2---:R-:W-:-:S05]  /*21a30*/  IMAD.WIDE R56, R0, 0x2, R60 ;  /* 0x0000000200387825 */ /* 0x004fca00078e023c */
[----:B------:R0:W2:Y:S02]  /*21a40*/  LDG.E.U16 R60, desc[UR8][R56.64] ;  /* 0x00000008383c7981 */ /* 0x0000a4000c1e1500 */
[C---:B0-----:R-:W-:Y:S02]  /*21a50*/  IMAD.WIDE R56, R0.reuse, 0x2, R68 ;  /* 0x0000000200387825 */ /* 0x041fe400078e0244 */
[----:B------:R-:W2:Y:S04]  /*21a60*/  LDL.64 R68, [R1+0x478] ;  /* 0x0004780001447983 */ /* 0x000ea80000100a00 */
[----:B------:R0:W2:Y:S02]  /*21a70*/  LDG.E.U16 R61, desc[UR8][R56.64] ;  /* 0x00000008383d7981 */ /* 0x0000a4000c1e1500 */
[----:B0-----:R-:W-:-:S05]  /*21a80*/  IMAD.WIDE R56, R0, 0x2, R62 ;  /* 0x0000000200387825 */ /* 0x001fca00078e023e */
[----:B------:R0:W2:Y:S04]  /*21a90*/  LDG.E.U16 R62, desc[UR8][R56.64] ;  /* 0x00000008383e7981 */ /* 0x0000a8000c1e1500 */
[----:B------:R-:W0:Y:S02]  /*21aa0*/  LDL.64 R56, [R1+0x590] ;  /* 0x0005900001387983 */ /* 0x000e240000100a00 */
[----:B0-----:R-:W-:-:S05]  /*21ab0*/  IMAD.WIDE R56, R0, 0x2, R56 ;  /* 0x0000000200387825 */ /* 0x001fca00078e0238 */
[----:B------:R0:W4:Y:S02]  /*21ac0*/  LDG.E.U16 R63, desc[UR8][R56.64] ;  /* 0x00000008383f7981 */ /* 0x000124000c1e1500 */
[----:B0-----:R-:W-:-:S05]  /*21ad0*/  IMAD.WIDE R56, R0, 0x2, R64 ;  /* 0x0000000200387825 */ /* 0x001fca00078e0240 */
[----:B------:R0:W4:Y:S02]  /*21ae0*/  LDG.E.U16 R64, desc[UR8][R56.64] ;  /* 0x0000000838407981 */ /* 0x000124000c1e1500 */
[C---:B0-----:R-:W-:Y:S02]  /*21af0*/  IMAD.WIDE R56, R0.reuse, 0x2, R94 ;  /* 0x0000000200387825 */ /* 0x041fe400078e025e */
[----:B------:R-:W4:Y:S04]  /*21b00*/  LDL.64 R94, [R1+0x360] ;  /* 0x00036000015e7983 */ /* 0x000f280000100a00 */
        /* <DEDUP_REMOVED lines=19> */
[----:B----4-:R-:W-:-:S05]  /*21c40*/  IMAD.WIDE R56, R0, 0x2, R94 ;  /* 0x0000000200387825 */ /* 0x010fca00078e025e */
[----:B------:R0:W4:Y:S04]  /*21c50*/  LDG.E.U16 R94, desc[UR8][R56.64] ;  /* 0x00000008385e7981 */ /* 0x000128000c1e1500 */
[----:B------:R-:W0:Y:S02]  /*21c60*/  LDL.64 R56, [R1+0x328] ;  /* 0x0003280001387983 */ /* 0x000e240000100a00 */
[----:B0-----:R-:W-:-:S05]  /*21c70*/  IMAD.WIDE R56, R0, 0x2, R56 ;  /* 0x0000000200387825 */ /* 0x001fca00078e0238 */
[----:B------:R0:W2:Y:S04]  /*21c80*/  LDG.E.U16 R95, desc[UR8][R56.64] ;  /* 0x00000008385f7981 */ /* 0x0000a8000c1e1500 */
[----:B------:R-:W0:Y:S02]  /*21c90*/  LDL.64 R56, [R1+0x2f0] ;  /* 0x0002f00001387983 */ /* 0x000e240000100a00 */
[----:B0-----:R-:W-:-:S05]  /*21ca0*/  IMAD.WIDE R56, R0, 0x2, R56 ;  /* 0x0000000200387825 */ /* 0x001fca00078e0238 */
[----:B------:R3:W2:Y:S02]  /*21cb0*/  LDG.E.U16 R97, desc[UR8][R56.64] ;  /* 0x0000000838617981 */ /* 0x0006a4000c1e1500 */
[C---:B---3--:R-:W-:Y:S02]  /*21cc0*/  IMAD.WIDE R56, R0.reuse, 0x2, R158 ;  /* 0x0000000200387825 */ /* 0x048fe400078e029e */
[----:B------:R-:W3:Y:S04]  /*21cd0*/  LDL.64 R158, [R1+0xc0] ;  /* 0x0000c000019e7983 */ /* 0x000ee80000100a00 */
        /* <DEDUP_REMOVED lines=60> */
[----:B0-----:R-:W-:-:S06]  /*220a0*/  IMAD.WIDE R56, R0, 0x2, R56 ;  /* 0x0000000200387825 */ /* 0x001fcc00078e0238 */
[----:B------:R0:W3:Y:S02]  /*220b0*/  LDG.E.U16 R57, desc[UR8][R56.64] ;  /* 0x0000000838397981 */ /* 0x0000e4000c1e1500 */
[----:B0-----:R-:W-:-:S05]  /*220c0*/  LOP3.LUT R56, R133, 0x40, RZ, 0x3c, !PT ;  /* 0x0000004085387812 */ /* 0x001fca00078e3cff */
[----:B------:R0:W-:Y:S02]  /*220d0*/  STS.U16 [R56+UR4+0x20e00], R9 ;  /* 0x020e000938007988 */ /* 0x0001e40008000404 */
[----:B0-----:R-:W-:-:S05]  /*220e0*/  LOP3.LUT R9, R133, 0x40, RZ, 0x3c, !PT ;  /* 0x0000004085097812 */ /* 0x001fca00078e3cff */
        /* <DEDUP_REMOVED lines=17> */
[----:B------:R-:W-:Y:S01]  /*22200*/  STS.U16 [R9+UR4+0x25600], R48 ;  /* 0x0256003009007988 */ /* 0x000fe20008000404 */
[----:B0-----:R-:W0:Y:S03]  /*22210*/  S2R R10, SR_TID.X ;  /* 0x00000000000a7919 */ /* 0x001e260000002100 */
[----:B------:R2:W-:Y:S04]  /*22220*/  STS.U16 [R9+UR4+0x25a00], R49 ;  /* 0x025a003109007988 */ /* 0x0005e80008000404 */
[----:B-1----:R-:W3:Y:S04]  /*22230*/  LDL.64 R42, [R1+0x620] ;  /* 0x00062000012a7983 */ /* 0x002ee80000100a00 */
[----:B------:R-:W3:Y:S04]  /*22240*/  LDL.64 R40, [R1+0x5f0] ;  /* 0x0005f00001287983 */ /* 0x000ee80000100a00 */
[----:B--2---:R-:W2:Y:S04]  /*22250*/  LDL.64 R48, [R1+0x650] ;  /* 0x0006500001307983 */ /* 0x004ea80000100a00 */
[----:B------:R-:W3:Y:S04]  /*22260*/  LDL.64 R38, [R1+0x5b8] ;  /* 0x0005b80001267983 */ /* 0x000ee80000100a00 */
[----:B------:R-:W-:Y:S04]  /*22270*/  STS.U16 [R9+UR4+0x25e00], R50 ;  /* 0x025e003209007988 */ /* 0x000fe80008000404 */
[----:B------:R1:W-:Y:S04]  /*22280*/  STS.U16 [R9+UR4+0x26200], R51 ;  /* 0x0262003309007988 */ /* 0x0003e80008000404 */
[----:B------:R-:W3:Y:S04]  /*22290*/  LDL.64 R46, [R1+0x580] ;  /* 0x00058000012e7983 */ /* 0x000ee80000100a00 */
[----:B------:R-:W3:Y:S04]  /*222a0*/  LDL.64 R12, [R1+0x548] ;  /* 0x00054800010c7983 */ /* 0x000ee80000100a00 */
[----:B-1----:R-:W3:Y:S01]  /*222b0*/  LDL.64 R50, [R1+0x680] ;  /* 0x0006800001327983 */ /* 0x002ee20000100a00 */
[----:B0-----:R-:W-:-:S02]  /*222c0*/  LOP3.LUT R56, R10, 0x3f, RZ, 0xc0, !PT ;  /* 0x0000003f0a387812 */ /* 0x001fc400078ec0ff */
[----:B------:R-:W-:Y:S01]  /*222d0*/  LOP3.LUT R8, R10, 0x40, RZ, 0xc0, !PT ;  /* 0x000000400a087812 */ /* 0x000fe200078ec0ff */
[----:B------:R-:W3:Y:S01]  /*222e0*/  LDL.64 R44, [R1+0x510] ;  /* 0x00051000012c7983 */ /* 0x000ee20000100a00 */
[----:B------:R-:W-:-:S03]  /*222f0*/  SHF.L.U32 R56, R56, 0x1, RZ ;  /* 0x0000000138387819 */ /* 0x000fc600000006ff */
[----:B------:R-:W3:Y:S01]  /*22300*/  LDL.64 R36, [R1+0x4e0] ;  /* 0x0004e00001247983 */ /* 0x000ee20000100a00 */
[----:B------:R-:W-:-:S03]  /*22310*/  LEA R56, R8, R56, 0x9 ;  /* 0x0000003808387211 */ /* 0x000fc600078e48ff */
[----:B------:R-:W-:Y:S01]  /*22320*/  STS.U16 [R9+UR4+0x26600], R52 ;  /* 0x0266003409007988 */ /* 0x000fe20008000404 */
[----:B------:R-:W-:-:S03]  /*22330*/  LOP3.LUT R8, R56, 0x50, RZ, 0x3c, !PT ;  /* 0x0000005038087812 */ /* 0x000fc600078e3cff */
[----:B------:R-:W-:Y:S04]  /*22340*/  STS.U16 [R9+UR4+0x26a00], R53 ;  /* 0x026a003509007988 */ /* 0x000fe80008000404 */
[----:B------:R-:W-:Y:S04]  /*22350*/  STS.U16 [R9+UR4+0x26e00], R54 ;  /* 0x026e003609007988 */ /* 0x000fe80008000404 */
[----:B------:R-:W3:Y:S04]  /*22360*/  LDL.64 R10, [R1+0x4d8] ;  /* 0x0004d800010a7983 */ /* 0x000ee80000100a00 */
        /* <DEDUP_REMOVED lines=36> */
[----:B0-----:R-:W4:Y:S04]  /*225b0*/  LDL.64 R70, [R1+0x320] ;  /* 0x0003200001467983 */ /* 0x001f280000100a00 */
[----:B------:R-:W4:Y:S04]  /*225c0*/  LDL.64 R58, [R1+0x2e8] ;  /* 0x0002e800013a7983 */ /* 0x000f280000100a00 */
[----:B-1----:R-:W4:Y:S01]  /*225d0*/  LDL.64 R8, [R1+0x4a8] ;  /* 0x0004a80001087983 */ /* 0x002f220000100a00 */
[----:B--2---:R-:W-:-:S05]  /*225e0*/  IMAD.WIDE R6, R0, 0x2, R48 ;  /* 0x0000000200067825 */ /* 0x004fca00078e0230 */
[----:B------:R3:W2:Y:S02]  /*225f0*/  LDG.E.U16 R54, desc[UR8][R6.64] ;  /* 0x0000000806367981 */ /* 0x0006a4000c1e1500 */
[C---:B---3--:R-:W-:Y:S02]  /*22600*/  IMAD.WIDE R6, R0.reuse, 0x2, R42 ;  /* 0x0000000200067825 */ /* 0x048fe400078e022a */
[----:B------:R-:W3:Y:S04]  /*22610*/  LDL.64 R42, [R1+0x4a0] ;  /* 0x0004a000012a7983 */ /* 0x000ee80000100a00 */
[----:B------:R0:W2:Y:S02]  /*22620*/  LDG.E.U16 R53, desc[UR8][R6.64] ;  /* 0x0000000806357981 */ /* 0x0000a4000c1e1500 */
[----:B0-----:R-:W-:-:S02]  /*22630*/  IMAD.WIDE R6, R0, 0x2, R40 ;  /* 0x0000000200067825 */ /* 0x001fc400078e0228 */
[----:B------:R-:W2:Y:S04]  /*22640*/  LDL.64 R40, [R1+0x470] ;  /* 0x0004700001287983 */ /* 0x000ea80000100a00 */
[----:B------:R0:W2:Y:S01]  /*22650*/  LDG.E.U16 R52, desc[UR8][R6.64] ;  /* 0x0000000806347981 */ /* 0x0000a2000c1e1500 */
[----:B------:R-:W-:-:S04]  /*22660*/  IMAD.WIDE R94, R0, 0x2, R50 ;  /* 0x00000002005e7825 */ /* 0x000fc800078e0232 */
[C---:B------:R-:W-:Y:S02]  /*22670*/  IMAD.WIDE R68, R0.reuse, 0x2, R36 ;  /* 0x0000000200447825 */ /* 0x040fe400078e0224 */
[----:B------:R-:W2:Y:S02]  /*22680*/  LDL.64 R36, [R1+0x430] ;  /* 0x0004300001247983 */ /* 0x000ea40000100a00 */
[----:B0-----:R-:W-:Y:S01]  /*22690*/  IMAD.WIDE R6, R0, 0x2, R38 ;  /* 0x0000000200067825 */ /* 0x001fe200078e0226 */
[----:B------:R-:W-:Y:S01]  /*226a0*/  LOP3.LUT R55, R56, 0x60, RZ, 0x3c, !PT ;  /* 0x0000006038377812 */ /* 0x000fe200078e3cff */
[----:B------:R-:W2:Y:S04]  /*226b0*/  LDL.64 R38, [R1+0x468] ;  /* 0x0004680001267983 */ /* 0x000ea80000100a00 */
[----:B------:R0:W2:Y:S04]  /*226c0*/  LDG.E.U16 R51, desc[UR8][R6.64] ;  /* 0x0000000806337981 */ /* 0x0000a8000c1e1500 */
[----:B------:R-:W2:Y:S04]  /*226d0*/  LDG.E.U16 R68, desc[UR8][R68.64] ;  /* 0x0000000844447981 */ /* 0x000ea8000c1e1500 */
[----:B------:R-:W2:Y:S01]  /*226e0*/  LDG.E.U16 R94, desc[UR8][R94.64] ;  /* 0x000000085e5e7981 */ /* 0x000ea2000c1e1500 */
[----:B0-----:R-:W-:-:S05]  /*226f0*/  IMAD.WIDE R6, R0, 0x2, R46 ;  /* 0x0000000200067825 */ /* 0x001fca00078e022e */
[----:B------:R0:W2:Y:S02]  /*22700*/  LDG.E.U16 R50, desc[UR8][R6.64] ;  /* 0x0000000806327981 */ /* 0x0000a4000c1e1500 */
[C---:B0-----:R-:W-:Y:S02]  /*22710*/  IMAD.WIDE R6, R0.reuse, 0x2, R12 ;  /* 0x0000000200067825 */ /* 0x041fe400078e020c */
[----:B------:R-:W2:Y:S04]  /*22720*/  LDL.64 R12, [R1+0x438] ;  /* 0x00043800010c7983 */ /* 0x000ea80000100a00 */
[----:B------:R0:W2:Y:S02]  /*22730*/  LDG.E.U16 R49, desc[UR8][R6.64] ;  /* 0x0000000806317981 */ /* 0x0000a4000c1e1500 */
[----:B0-----:R-:W-:-:S05]  /*22740*/  IMAD.WIDE R6, R0, 0x2, R44 ;  /* 0x0000000200067825 */ /* 0x001fca00078e022c */
[----:B------:R0:W2:Y:S02]  /*22750*/  LDG.E.U16 R48, desc[UR8][R6.64] ;  /* 0x0000000806307981 */ /* 0x0000a4000c1e1500 */
[C---:B0-----:R-:W-:Y:S02]  /*22760*/  IMAD.WIDE R6, R0.reuse, 0x2, R10 ;  /* 0x0000000200067825 */ /* 0x041fe400078e020a */
[----:B------:R-:W2:Y:S04]  /*22770*/  LDL.64 R10, [R1+0x400] ;  /* 0x00040000010a7983 */ /* 0x000ea80000100a00 */
[----:B------:R4:W2:Y:S02]  /*22780*/  LDG.E.U16 R47, desc[UR8][R6.64] ;  /* 0x00000008062f7981 */ /* 0x0008a4000c1e1500 */
[----:B----4-:R-:W-:-:S02]  /*22790*/  IMAD.WIDE R6, R0, 0x2, R8 ;  /* 0x0000000200067825 */ /* 0x010fc400078e0208 */
[----:B------:R-:W4:Y:S04]  /*227a0*/  LDL.64 R8, [R1+0x3f8] ;  /* 0x0003f80001087983 */ /* 0x000f280000100a00 */
[----:B------:R3:W4:Y:S02]  /*227b0*/  LDG.E.U16 R67, desc[UR8][R6.64] ;  /* 0x0000000806437981 */ /* 0x000724000c1e1500 */
[----:B---3--:R-:W-:-:S05]  /*227c0*/  IMAD.WIDE R6, R0, 0x2, R42 ;  /* 0x0000000200067825 */ /* 0x008fca00078e022a */
[----:B------:R2:W3:Y:S02]  /*227d0*/  LDG.E.U16 R46, desc[UR8][R6.64] ;  /* 0x00000008062e7981 */ /* 0x0004e4000c1e1500 */
[C---:B--2---:R-:W-:Y:S02]  /*227e0*/  IMAD.WIDE R6, R0.reuse, 0x2, R40 ;  /* 0x0000000200067825 */ /* 0x044fe400078e0228 */
[----:B------:R-:W2:Y:S04]  /*227f0*/  LDL.64 R40, [R1+0x3c8] ;  /* 0x0003c80001287983 */ /* 0x000ea80000100a00 */
[----:B------:R0:W3:Y:S02]  /*22800*/  LDG.E.U16 R66, desc[UR8][R6.64] ;  /* 0x0000000806427981 */ /* 0x0000e4000c1e1500 */
[----:B0-----:R-:W-:-:S02]  /*22810*/  IMAD.WIDE R6, R0, 0x2, R38 ;  /* 0x0000000200067825 */ /* 0x001fc400078e0226 */
[----:B------:R-:W3:Y:S04]  /*22820*/  LDL.64 R38, [R1+0x3c0] ;  /* 0x0003c00001267983 */ /* 0x000ee80000100a00 */
[----:B------:R0:W3:Y:S02]  /*22830*/  LDG.E.U16 R45, desc[UR8][R6.64] ;  /* 0x00000008062d7981 */ /* 0x0000e4000c1e1500 */
[C---:B0-----:R-:W-:Y:S02]  /*22840*/  IMAD.WIDE R6, R0.reuse, 0x2, R12 ;  /* 0x0000000200067825 */ /* 0x041fe400078e020c */
[----:B------:R-:W3:Y:S04]  /*22850*/  LDL.64 R12, [R1+0x390] ;  /* 0x00039000010c7983 */ /* 0x000ee80000100a00 */
[----:B------:R0:W3:Y:S02]  /*22860*/  LDG.E.U16 R65, desc[UR8][R6.64] ;  /* 0x0000000806417981 */ /* 0x0000e4000c1e1500 */
[----:B0-----:R-:W-:-:S02]  /*22870*/  IMAD.WIDE R6, R0, 0x2, R36 ;  /* 0x0000000200067825 */ /* 0x001fc400078e0224 */
[----:B------:R-:W3:Y:S04]  /*22880*/  LDL.64 R36, [R1+0x388] ;  /* 0x0003880001247983 */ /* 0x000ee80000100a00 */
[----:B------:R0:W3:Y:S02]  /*22890*/  LDG.E.U16 R44, desc[UR8][R6.64] ;  /* 0x00000008062c7981 */ /* 0x0000e4000c1e1500 */
[C---:B0-----:R-:W-:Y:S02]  /*228a0*/  IMAD.WIDE R6, R0.reuse, 0x2, R10 ;  /* 0x0000000200067825 */ /* 0x041fe400078e020a */
[----:B------:R-:W3:Y:S04]  /*228b0*/  LDL.64 R10, [R1+0x358] ;  /* 0x00035800010a7983 */ /* 0x000ee80000100a00 */
[----:B------:R4:W3:Y:S02]  /*228c0*/  LDG.E.U16 R64, desc[UR8][R6.64] ;  /* 0x0000000806407981 */ /* 0x0008e4000c1e1500 */
[----:B----4-:R-:W-:-:S02]  /*228d0*/  IMAD.WIDE R6, R0, 0x2, R8 ;  /* 0x0000000200067825 */ /* 0x010fc400078e0208 */
[----:B------:R-:W4:Y:S04]  /*228e0*/  LDL.64 R8, [R1+0x350] ;  /* 0x0003500001087983 */ /* 0x000f280000100a00 */
[----:B------:R2:W4:Y:S02]  /*228f0*/  LDG.E.U16 R43, desc[UR8][R6.64] ;  /* 0x00000008062b7981 */ /* 0x000524000c1e1500 */
[----:B--2---:R-:W-:-:S05]  /*22900*/  IMAD.WIDE R6, R0, 0x2, R40 ;  /* 0x0000000200067825 */ /* 0x004fca00078e0228 */
[----:B------:R3:W2:Y:S02]  /*22910*/  LDG.E.U16 R63, desc[UR8][R6.64] ;  /* 0x00000008063f7981 */ /* 0x0006a4000c1e1500 */
[C---:B---3--:R-:W-:Y:S02]  /*22920*/  IMAD.WIDE R6, R0.reuse, 0x2, R38 ;  /* 0x0000000200067825 */ /* 0x048fe400078e0226 */
[----:B------:R-:W3:Y:S04]  /*22930*/  LDL.64 R38, [R1+0x318] ;  /* 0x0003180001267983 */ /* 0x000ee80000100a00 */
[----:B------:R0:W2:Y:S02]  /*22940*/  LDG.E.U16 R42, desc[UR8][R6.64] ;  /* 0x00000008062a7981 */ /* 0x0000a4000c1e1500 */
[----:B0-----:R-:W-:-:S02]  /*22950*/  IMAD.WIDE R6, R0, 0x2, R12 ;  /* 0x0000000200067825 */ /* 0x001fc400078e020c */
[----:B------:R-:W2:Y:S04]  /*22960*/  LDL.64 R12, [R1+0x2e0] ;  /* 0x0002e000010c7983 */ /* 0x000ea80000100a00 */
[----:B------:R0:W2:Y:S02]  /*22970*/  LDG.E.U16 R62, desc[UR8][R6.64] ;  /* 0x00000008063e7981 */ /* 0x0000a4000c1e1500 */
[C---:B0-----:R-:W-:Y:S02]  /*22980*/  IMAD.WIDE R6, R0.reuse, 0x2, R36 ;  /* 0x0000000200067825 */ /* 0x041fe400078e0224 */
[----:B------:R-:W2:Y:S04]  /*22990*/  LDL.64 R36, [R1+0x2b0] ;  /* 0x0002b00001247983 */ /* 0x000ea80000100a00 */
[----:B------:R0:W2:Y:S02]  /*229a0*/  LDG.E.U16 R41, desc[UR8][R6.64] ;  /* 0x0000000806297981 */ /* 0x0000a4000c1e1500 */
[----:B0-----:R-:W-:-:S02]  /*229b0*/  IMAD.WIDE R6, R0, 0x2, R10 ;  /* 0x0000000200067825 */ /* 0x001fc400078e020a */
[----:B------:R-:W2:Y:S04]  /*229c0*/  LDL.64 R10, [R1+0x2a8] ;  /* 0x0002a800010a7983 */ /* 0x000ea80000100a00 */
[----:B------:R4:W2:Y:S02]  /*229d0*/  LDG.E.U16 R61, desc[UR8][R6.64] ;  /* 0x00000008063d7981 */ /* 0x0008a4000c1e1500 */
[C---:B----4-:R-:W-:Y:S02]  /*229e0*/  IMAD.WIDE R6, R0.reuse, 0x2, R8 ;  /* 0x0000000200067825 */ /* 0x050fe400078e0208 */
[----:B------:R-:W4:Y:S04]  /*229f0*/  LDL.64 R8, [R1+0x278] ;  /* 0x0002780001087983 */ /* 0x000f280000100a00 */
[----:B------:R0:W4:Y:S02]  /*22a00*/  LDG.E.U16 R40, desc[UR8][R6.64] ;  /* 0x0000000806287981 */ /* 0x000124000c1e1500 */
[----:B0-----:R-:W-:-:S02]  /*22a10*/  IMAD.WIDE R6, R0, 0x2, R70 ;  /* 0x0000000200067825 */ /* 0x001fc400078e0246 */
[----:B------:R-:W-:Y:S04]  /*22a20*/  STS.U16 [R55+UR4+0x21f00], R57 ;  /* 0x021f003937007988 */ /* 0x000fe80008000404 */
[----:B------:R3:W4:Y:S04]  /*22a30*/  LDG.E.U16 R60, desc[UR8][R6.64] ;  /* 0x00000008063c7981 */ /* 0x000728000c1e1500 */
[----:B------:R-:W4:Y:S01]  /*22a40*/  LDL.64 R70, [R1+0x238] ;  /* 0x0002380001467983 */ /* 0x000f220000100a00 */
[----:B---3--:R-:W-:-:S05]  /*22a50*/  IMAD.WIDE R6, R0, 0x2, R38 ;  /* 0x0000000200067825 */ /* 0x008fca00078e0226 */
[----:B------:R0:W3:Y:S02]  /*22a60*/  LDG.E.U16 R39, desc[UR8][R6.64] ;  /* 0x0000000806277981 */ /* 0x0000e4000c1e1500 */
[----:B0-----:R-:W-:-:S05]  /*22a70*/  IMAD.WIDE R6, R0, 0x2, R58 ;  /* 0x0000000200067825 */ /* 0x001fca00078e023a */
[----:B------:R2:W3:Y:S02]  /*22a80*/  LDG.E.U16 R59, desc[UR8][R6.64] ;  /* 0x00000008063b7981 */ /* 0x0004e4000c1e1500 */
[C---:B--2---:R-:W-:Y:S02]  /*22a90*/  IMAD.WIDE R6, R0.reuse, 0x2, R12 ;  /* 0x0000000200067825 */ /* 0x044fe400078e020c */
[----:B------:R-:W-:Y:S04]  /*22aa0*/  STS.U16 [R55+UR4+0x21300], R158 ;  /* 0x0213009e37007988 */ /* 0x000fe80008000404 */
[----:B------:R0:W2:Y:S04]  /*22ab0*/  LDG.E.U16 R38, desc[UR8][R6.64] ;  /* 0x0000000806267981 */ /* 0x0000a8000c1e1500 */
[----:B------:R1:W-:Y:S04]  /*22ac0*/  STS.U16 [R55+UR4+0x21700], R159 ;  /* 0x0217009f37007988 */ /* 0x0003e80008000404 */
[----:B------:R-:W2:Y:S01]  /*22ad0*/  LDL.64 R12, [R1+0x200] ;  /* 0x00020000010c7983 */ /* 0x000ea20000100a00 */
[----:B0-----:R-:W-:-:S03]  /*22ae0*/  IMAD.WIDE R6, R0, 0x2, R36 ;  /* 0x0000000200067825 */ /* 0x001fc600078e0224 */
[----:B-1----:R-:W2:Y:S04]  /*22af0*/  LDL.64 R158, [R1+0x208] ;  /* 0x00020800019e7983 */ /* 0x002ea80000100a00 */
[----:B------:R0:W2:Y:S02]  /*22b00*/  LDG.E.U16 R58, desc[UR8][R6.64] ;  /* 0x00000008063a7981 */ /* 0x0000a4000c1e1500 */
[C---:B0-----:R-:W-:Y:S02]  /*22b10*/  IMAD.WIDE R6, R0.reuse, 0x2, R10 ;  /* 0x0000000200067825 */ /* 0x041fe400078e020a */
[----:B------:R-:W2:Y:S04]  /*22b20*/  LDL.64 R10, [R1+0x1d0] ;  /* 0x0001d000010a7983 */ /* 0x000ea80000100a00 */
[----:B------:R4:W2:Y:S02]  /*22b30*/  LDG.E.U16 R37, desc[UR8][R6.64] ;  /* 0x0000000806257981 */ /* 0x0008a4000c1e1500 */
[----:B----4-:R-:W-:-:S02]  /*22b40*/  IMAD.WIDE R6, R0, 0x2, R8 ;  /* 0x0000000200067825 */ /* 0x010fc400078e0208 */
[----:B------:R-:W4:Y:S04]  /*22b50*/  LDL.64 R8, [R1+0x1c8] ;  /* 0x0001c80001087983 */ /* 0x000f280000100a00 */
[----:B------:R0:W2:Y:S04]  /*22b60*/  LDG.E.U16 R57, desc[UR8][R6.64] ;  /* 0x0000000806397981 */ /* 0x0000a8000c1e1500 */
[----:B------:R-:W0:Y:S02]  /*22b70*/  LDL.64 R6, [R1+0x270] ;  /* 0x0002700001067983 */ /* 0x000e240000100a00 */
[----:B0-----:R-:W-:-:S05]  /*22b80*/  IMAD.WIDE R6, R0, 0x2, R6 ;  /* 0x0000000200067825 */ /* 0x001fca00078e0206 */
[----:B------:R0:W2:Y:S04]  /*22b90*/  LDG.E.U16 R36, desc[UR8][R6.64] ;  /* 0x0000000806247981 */ /* 0x0000a8000c1e1500 */
[----:B------:R-:W0:Y:S01]  /*22ba0*/  LDL.64 R6, [R1+0x240] ;  /* 0x0002400001067983 */ /* 0x000e220000100a00 */
[----:B------:R-:W-:-:S06]  /*22bb0*/  IMAD.WIDE R70, R0, 0x2, R70 ;  /* 0x0000000200467825 */ /* 0x000fcc00078e0246 */
[----:B------:R-:W2:Y:S01]  /*22bc0*/  LDG.E.U16 R70, desc[UR8][R70.64] ;  /* 0x0000000846467981 */ /* 0x000ea2000c1e1500 */
[----:B0-----:R-:W-:-:S05]  /*22bd0*/  IMAD.WIDE R6, R0, 0x2, R6 ;  /* 0x0000000200067825 */ /* 0x001fca00078e0206 */
[----:B------:R2:W3:Y:S02]  /*22be0*/  LDG.E.U16 R69, desc[UR8][R6.64] ;  /* 0x0000000806457981 */ /* 0x0004e4000c1e1500 */
[C---:B--2---:R-:W-:Y:S02]  /*22bf0*/  IMAD.WIDE R6, R0.reuse, 0x2, R158 ;  /* 0x0000000200067825 */ /* 0x044fe400078e029e */
[----:B------:R-:W2:Y:S04]  /*22c00*/  LDL.64 R158, [R1+0x128] ;  /* 0x00012800019e7983 */ /* 0x000ea80000100a00 */
[----:B------:R0:W2:Y:S02]  /*22c10*/  LDG.E.U16 R71, desc[UR8][R6.64] ;  /* 0x0000000806477981 */ /* 0x0000a4000c1e1500 */
[----:B0-----:R-:W-:-:S02]  /*22c20*/  IMAD.WIDE R6, R0, 0x2, R12 ;  /* 0x0000000200067825 */ /* 0x001fc400078e020c */
[----:B------:R-:W2:Y:S04]  /*22c30*/  LDL.64 R12, [R1+0x120] ;  /* 0x00012000010c7983 */ /* 0x000ea80000100a00 */
        /* <DEDUP_REMOVED lines=43> */
[----:B------:R1:W-:Y:S04]  /*22ef0*/  STS.U16 [R55+UR4+0x20300], R127 ;  /* 0x0203007f37007988 */ /* 0x0003e80008000404 */
[----:B------:R0:W-:Y:S04]  /*22f00*/  STS.U16 [R55+UR4+0x20700], R129 ;  /* 0x0207008137007988 */ /* 0x0001e80008000404 */
[----:B------:R0:W-:Y:S04]  /*22f10*/  STS.U16 [R55+UR4+0x20b00], R131 ;  /* 0x020b008337007988 */ /* 0x0001e80008000404 */
[----:B------:R0:W-:Y:S02]  /*22f20*/  STS.U16 [R55+UR4+0x20f00], R142 ;  /* 0x020f008e37007988 */ /* 0x0001e40008000404 */
[----:B0-----:R-:W-:-:S05]  /*22f30*/  IMAD.WIDE R6, R0, 0x2, R6 ;  /* 0x0000000200067825 */ /* 0x001fca00078e0206 */
[----:B------:R2:W3:Y:S02]  /*22f40*/  LDG.E.U16 R123, desc[UR8][R6.64] ;  /* 0x00000008067b7981 */ /* 0x0004e4000c1e1500 */
[----:B--2---:R-:W-:-:S05]  /*22f50*/  IMAD.WIDE R6, R0, 0x2, R158 ;  /* 0x0000000200067825 */ /* 0x004fca00078e029e */
[----:B------:R0:W2:Y:S02]  /*22f60*/  LDG.E.U16 R125, desc[UR8][R6.64] ;  /* 0x00000008067d7981 */ /* 0x0000a4000c1e1500 */
[----:B0-----:R-:W-:-:S05]  /*22f70*/  IMAD.WIDE R6, R0, 0x2, R12 ;  /* 0x0000000200067825 */ /* 0x001fca00078e020c */
[----:B-1----:R0:W2:Y:S02]  /*22f80*/  LDG.E.U16 R127, desc[UR8][R6.64] ;  /* 0x00000008067f7981 */ /* 0x0020a4000c1e1500 */
[----:B0-----:R-:W-:-:S05]  /*22f90*/  IMAD.WIDE R6, R0, 0x2, R10 ;  /* 0x0000000200067825 */ /* 0x001fca00078e020a */
[----:B------:R4:W2:Y:S02]  /*22fa0*/  LDG.E.U16 R129, desc[UR8][R6.64] ;  /* 0x0000000806817981 */ /* 0x0008a4000c1e1500 */
[----:B----4-:R-:W-:-:S05]  /*22fb0*/  IMAD.WIDE R6, R0, 0x2, R8 ;  /* 0x0000000200067825 */ /* 0x010fca00078e0208 */
[----:B------:R0:W4:Y:S02]  /*22fc0*/  LDG.E.U16 R131, desc[UR8][R6.64] ;  /* 0x0000000806837981 */ /* 0x000124000c1e1500 */
[----:B0-----:R-:W-:-:S05]  /*22fd0*/  IMAD.WIDE R6, R0, 0x2, R150 ;  /* 0x0000000200067825 */ /* 0x001fca00078e0296 */
[----:B------:R0:W4:Y:S01]  /*22fe0*/  LDG.E.U16 R142, desc[UR8][R6.64] ;  /* 0x00000008068e7981 */ /* 0x000122000c1e1500 */
[----:B------:R-:W-:Y:S02]  /*22ff0*/  F2FP.BF16.F32.PACK_AB R15, R16, R15 ;  /* 0x0000000f100f723e */ /* 0x000fe400000010ff */
[----:B------:R-:W-:Y:S02]  /*23000*/  F2FP.BF16.F32.PACK_AB R16, R18, R17 ;  /* 0x000000111210723e */ /* 0x000fe400000010ff */
[----:B------:R-:W-:Y:S02]  /*23010*/  F2FP.BF16.F32.PACK_AB R17, R20, R19 ;  /* 0x000000131411723e */ /* 0x000fe400000010ff */
[----:B------:R-:W-:Y:S02]  /*23020*/  F2FP.BF16.F32.PACK_AB R18, R22, R21 ;  /* 0x000000151612723e */ /* 0x000fe400000010ff */
[----:B------:R-:W-:Y:S02]  /*23030*/  F2FP.BF16.F32.PACK_AB R19, R24, R23 ;  /* 0x000000171813723e */ /* 0x000fe400000010ff */
[----:B------:R-:W-:-:S02]  /*23040*/  F2FP.BF16.F32.PACK_AB R20, R81, R25 ;  /* 0x000000195114723e */ /* 0x000fc400000010ff */
[----:B------:R-:W-:Y:S02]  /*23050*/  LOP3.LUT R158, R56, 0x70, RZ, 0x3c, !PT ;  /* 0x00000070389e7812 */ /* 0x000fe400078e3cff */
[----:B------:R-:W-:Y:S02]  /*23060*/  F2FP.BF16.F32.PACK_AB R4, R4, R98 ;  /* 0x000000620404723e */ /* 0x000fe400000010ff */
[----:B------:R-:W-:Y:S02]  /*23070*/  F2FP.BF16.F32.PACK_AB R5, R130, R141 ;  /* 0x0000008d8205723e */ /* 0x000fe400000010ff */
[----:B0-----:R-:W-:Y:S02]  /*23080*/  F2FP.BF16.F32.PACK_AB R6, R126, R128 ;  /* 0x000000807e06723e */ /* 0x001fe400000010ff */
        /* <DEDUP_REMOVED lines=22> */
[----:B------:R-:W-:Y:S01]  /*231f0*/  F2FP.BF16.F32.PACK_AB R35, R35, R72 ;  /* 0x000000482323723e */ /* 0x000fe200000010ff */
[----:B------:R-:W-:Y:S01]  /*23200*/  STS.U16 [R55+UR4+0x21b00], R162 ;  /* 0x021b00a237007988 */ /* 0x000fe20008000404 */
[----:B------:R-:W-:-:S03]  /*23210*/  FADD R3, -R132, R144 ;  /* 0x0000009084037221 */ /* 0x000fc60000000100 */
        /* <DEDUP_REMOVED lines=24> */
[----:B------:R-:W-:Y:S01]  /*233a0*/  STTM.16dp32bit_t0_t15.x32 tmem[UR7+0x100], R4 ;  /* 0x00010004000079ed */ /* 0x000fe20008a80007 */
[----:B------:R-:W-:Y:S02]  /*233b0*/  STTM.16dp32bit_t16_t31.x32 tmem[UR7+0x120], R4 ;  /* 0x00012004000079ed */ /* 0x000fe40008aa0007 */
        /* <DEDUP_REMOVED lines=30> */
[----:B----4-:R0:W-:Y:S01]  /*235a0*/  STS.U16 [R158+UR4+0x27b80], R131 ;  /* 0x027b80839e007988 */ /* 0x0101e20008000404 */
[----:B------:R-:W-:-:S03]  /*235b0*/  FMUL R3, R3, 1.4426950216293334961 ;  /* 0x3fb8aa3b03037820 */ /* 0x000fc60000400000 */
[----:B------:R1:W-:Y:S01]  /*235c0*/  STS.U16 [R158+UR4+0x27f80], R142 ;  /* 0x027f808e9e007988 */ /* 0x0003e20008000404 */
[----:B------:R-:W2:Y:S02]  /*235d0*/  FENCE.VIEW.ASYNC.T ;  /* 0x00000000000073c6 */ /* 0x000ea40000000200 */
[----:B--2---:R-:W-:Y:S06]  /*235e0*/  BAR.SYNC.DEFER_BLOCKING 0x0 ;  /* 0x0000000000007b1d */ /* 0x004fec0000010000 */
[----:B0-----:R-:W-:Y:S01]  /*235f0*/  LDTM.16dp32bit_t0_t15.x128 R4, tmem[UR7] ;  /* 0x00000007000479ee */ /* 0x001fe20008b80000 */
[----:B------:R-:W0:Y:S01]  /*23600*/  LDTM.16dp32bit_t16_t31.x128 R4, tmem[UR7+0x80] ;  /* 0x00008007000479ee */ /* 0x000e220008ba0000 */
[----:B------:R-:W0:Y:S01]  /*23610*/  MUFU.EX2 R3, R3 ;  /* 0x0000000300037308 */ /* 0x000e220000000800 */
[----:B------:R-:W-:Y:S01]  /*23620*/  NOP ;  /* 0x0000000000007918 */ /* 0x000fe20000000000 */
[C---:B0-----:R-:W-:Y:S01]  /*23630*/  FMUL R4, R3.reuse, R4 ;  /* 0x0000000403047220 */ /* 0x041fe20000400000 */
        /* <DEDUP_REMOVED lines=128> */
[----:B------:R0:W-:Y:S01]  /*23e40*/  STTM.16dp32bit_t16_t31.x128 tmem[UR7+0x80], R4 ;  /* 0x00008004000079ed */ /* 0x0001e20008ba0007 */
[----:B------:R-:W2:Y:S02]  /*23e50*/  FENCE.VIEW.ASYNC.T ;  /* 0x00000000000073c6 */ /* 0x000ea40000000200 */
[----:B--2---:R-:W-:Y:S01]  /*23e60*/  BAR.SYNC.DEFER_BLOCKING 0x0 ;  /* 0x0000000000007b1d */ /* 0x004fe20000010000 */
[----:B------:R-:W-:-:S05]  /*23e70*/  LEA R144, R145, UR4, 0x3 ;  /* 0x0000000491907c11 */ /* 0x000fca000f8e18ff */
[----:B------:R2:W-:Y:S06]  /*23e80*/  MEMBAR.ALL.CTA ;  /* 0x0000000000007992 */ /* 0x0005ec0000008000 */
[----:B--2---:R-:W2:Y:S01]  /*23e90*/  FENCE.VIEW.ASYNC.S ;  /* 0x00000000000073c6 */ /* 0x004ea20000000000 */
[----:B------:R-:W-:Y:S01]  /*23ea0*/  IADD3 R144, PT, PT, R144, 0x38000, RZ ;  /* 0x0003800090907810 */ /* 0x000fe20007ffe0ff */
[----:B-1----:R-:W-:-:S03]  /*23eb0*/  FADD R142, R143, R147 ;  /* 0x000000938f8e7221 */ /* 0x002fc60000000000 */
[----:B------:R-:W-:Y:S02]  /*23ec0*/  R2UR UR6, R144 ;  /* 0x00000000900672ca */ /* 0x000fe400000e0000 */
[----:B------:R-:W-:Y:S01]  /*23ed0*/  MOV R141, R149 ;  /* 0x00000095008d7202 */ /* 0x000fe20000000f00 */
[----:B--2---:R-:W-:Y:S06]  /*23ee0*/  BAR.SYNC.DEFER_BLOCKING 0x0 ;  /* 0x0000000000007b1d */ /* 0x004fec0000010000 */
[----:B------:R-:W-:Y:S06]  /*23ef0*/  @P2 BRA `(.L_x_16) ;  /* 0x00000004003c2947 */ /* 0x000fec0003800000 */
[----:B------:R-:W2:Y:S04]  /*23f00*/  LDL R159, [R1+0x7f8] ;  /* 0x0007f800019f7983 */ /* 0x000ea80000100800 */
[----:B0-----:R-:W3:Y:S04]  /*23f10*/  LDL.64 R120, [R1+0x7f0] ;  /* 0x0007f00001787983 */ /* 0x001ee80000100a00 */
[----:B------:R-:W4:Y:S04]  /*23f20*/  LDL.64 R122, [R1+0x7e8] ;  /* 0x0007e800017a7983 */ /* 0x000f280000100a00 */
[----:B------:R-:W3:Y:S04]  /*23f30*/  LDL.64 R124, [R1+0x7e0] ;  /* 0x0007e000017c7983 */ /* 0x000ee80000100a00 */
[----:B------:R-:W3:Y:S04]  /*23f40*/  LDL.64 R126, [R1+0x7d8] ;  /* 0x0007d800017e7983 */ /* 0x000ee80000100a00 */
[----:B------:R-:W4:Y:S04]  /*23f50*/  LDL.64 R128, [R1+0x7d0] ;  /* 0x0007d00001807983 */ /* 0x000f280000100a00 */
[----:B------:R-:W4:Y:S01]  /*23f60*/  LDL.64 R130, [R1+0x7c8] ;  /* 0x0007c80001827983 */ /* 0x000f220000100a00 */
[----:B------:R-:W-:-:S13]  /*23f70*/  ELECT P3, URZ, PT ;  /* 0x0000000000ff782f */ /* 0x000fda0003860000 */
[----:B------:R-:W-:-:S04]  /*23f80*/  @P3 MOV R5, 0x40004040 ;  /* 0x4000404000053802 */ /* 0x000fc80000000f00 */
[----:B------:R-:W-:Y:S01]  /*23f90*/  @P3 R2UR UR71, R5 ;  /* 0x00000000054732ca */ /* 0x000fe200000e0000 */
[----:B------:R-:W-:Y:S01]  /*23fa0*/  UMOV UR72, 0x0 ;  /* 0x0000000000487882 */ /* 0x000fe20000000000 */
[----:B------:R-:W-:Y:S01]  /*23fb0*/  UMOV UR73, 0x4400490 ;  /* 0x0440049000497882 */ /* 0x000fe20000000000 */
[----:B------:R-:W-:Y:S02]  /*23fc0*/  MOV.SPILL R6, UR21 ;  /* 0x0000001500067c02 */ /* 0x000fe40009000f00 */
[----:B------:R-:W-:Y:S02]  /*23fd0*/  MOV.SPILL R7, UR20 ;  /* 0x0000001400077c02 */ /* 0x000fe40009000f00 */
[----:B------:R-:W-:Y:S02]  /*23fe0*/  MOV.SPILL R8, UR19 ;  /* 0x0000001300087c02 */ /* 0x000fe40009000f00 */
[----:B------:R-:W-:Y:S02]  /*23ff0*/  MOV.SPILL R9, UR18 ;  /* 0x0000001200097c02 */ /* 0x000fe40009000f00 */
[----:B------:R-:W-:-:S02]  /*24000*/  MOV.SPILL R10, UR17 ;  /* 0x00000011000a7c02 */ /* 0x000fc40009000f00 */
[----:B------:R-:W-:Y:S02]  /*24010*/  MOV.SPILL R11, UR16 ;  /* 0x00000010000b7c02 */ /* 0x000fe40009000f00 */
[----:B------:R-:W-:Y:S02]  /*24020*/  MOV.SPILL R12, UR15 ;  /* 0x0000000f000c7c02 */ /* 0x000fe40009000f00 */
[----:B------:R-:W-:Y:S01]  /*24030*/  MOV.SPILL R13, UR14 ;  /* 0x0000000e000d7c02 */ /* 0x000fe20009000f00 */
[----:B------:R-:W-:Y:S01]  /*24040*/  HFMA2 R5, -RZ, RZ, 0, 0 ;  /* 0x00000000ff057431 */ /* 0x000fe200000001ff */
[----:B------:R-:W-:Y:S02]  /*24050*/  MOV.SPILL R14, UR11 ;  /* 0x0000000b000e7c02 */ /* 0x000fe40009000f00 */
[----:B------:R-:W-:Y:S02]  /*24060*/  MOV.SPILL R15, UR10 ;  /* 0x0000000a000f7c02 */ /* 0x000fe40009000f00 */
[----:B------:R-:W-:-:S02]  /*24070*/  MOV.SPILL R16, UR9 ;  /* 0x0000000900107c02 */ /* 0x000fc40009000f00 */
[----:B------:R-:W-:Y:S02]  /*24080*/  MOV.SPILL R17, UR8 ;  /* 0x0000000800117c02 */ /* 0x000fe40009000f00 */
[----:B--2---:R-:W-:-:S13]  /*24090*/  R2UR UR70, R159 ;  /* 0x000000009f4672ca */ /* 0x004fda00000e0000 */
[----:B------:R-:W-:-:S04]  /*240a0*/  MOV R4, UR70 ;  /* 0x0000004600047c02 */ /* 0x000fc80008000f00 */
[----:B------:R-:W-:Y:S02]  /*240b0*/  @P3 R2UR UR70, R4 ;  /* 0x00000000044632ca */ /* 0x000fe400000e0000 */
[----:B---3--:R-:W-:Y:S02]  /*240c0*/  R2UR UR20, R120 ;  /* 0x00000000781472ca */ /* 0x008fe400000e0000 */
[----:B------:R-:W-:-:S09]  /*240d0*/  R2UR UR21, R121 ;  /* 0x00000000791572ca */ /* 0x000fd200000e0000 */
[----:B------:R0:W-:Y:S02]  /*240e0*/  UTCHMMA tmem[UR75], gdesc[UR70], tmem[UR5], tmem[UR72], idesc[UR73], UPT ;  /* 0x00ff48464b0079ea */ /* 0x0001e4000b800005 */
[----:B0-----:R-:W-:Y:S01]  /*240f0*/  UIADD3 UR72, UPT, UPT, UR5, 0x108, URZ ;  /* 0x0000010805487890 */ /* 0x001fe2000fffe0ff */
[----:B------:R-:W-:Y:S01]  /*24100*/  UMOV UR70, 0x0 ;  /* 0x0000000000467882 */ /* 0x000fe20000000000 */
[----:B------:R-:W-:-:S07]  /*24110*/  UMOV UR71, 0x4400490 ;  /* 0x0440049000477882 */ /* 0x000fce0000000000 */
[----:B------:R0:W-:Y:S01]  /*24120*/  UTCHMMA tmem[UR72], gdesc[UR12], tmem[UR5], tmem[UR70], idesc[UR71], UPT ;  /* 0x00ff460c480079ea */ /* 0x0001e2000b800005 */
[----:B----4-:R-:W-:Y:S02]  /*24130*/  R2UR UR18, R122 ;  /* 0x000000007a1272ca */ /* 0x010fe400000e0000 */
[----:B------:R-:W-:Y:S01]  /*24140*/  R2UR UR19, R123 ;  /* 0x000000007b1372ca */ /* 0x000fe200000e0000 */
[----:B0-----:R-:W-:Y:S01]  /*24150*/  UIADD3 UR70, UPT, UPT, UR5, 0x110, URZ ;  /* 0x0000011005467890 */ /* 0x001fe2000fffe0ff */
[----:B------:R-:W-:-:S08]  /*24160*/  UMOV UR72, 0x0 ;  /* 0x0000000000487882 */ /* 0x000fd00000000000 */
[----:B------:R0:W-:Y:S01]  /*24170*/  UTCHMMA tmem[UR70], gdesc[UR20], tmem[UR5], tmem[UR72], idesc[UR73], UPT ;  /* 0x00ff4814460079ea */ /* 0x0001e2000b800005 */
[----:B------:R-:W-:Y:S02]  /*24180*/  R2UR UR16, R124 ;  /* 0x000000007c1072ca */ /* 0x000fe400000e0000 */
        /* <DEDUP_REMOVED lines=12> */
[----:B------:R-:W-:Y:S01]  /*24250*/  UMOV UR71, 0x4400490 ;  /* 0x0440049000477882 */ /* 0x000fe20000000000 */
[----:B------:R-:W-:-:S07]  /*24260*/  MOV R4, UR6 ;  /* 0x0000000600047c02 */ /* 0x000fce0008000f00 */
[----:B------:R0:W-:Y:S01]  /*24270*/  UTCHMMA tmem[UR72], gdesc[UR14], tmem[UR5], tmem[UR70], idesc[UR71], UPT ;  /* 0x00ff460e480079ea */ /* 0x0001e2000b800005 */
[----:B------:R-:W-:Y:S01]  /*24280*/  @P3 MOV R4, R4 ;  /* 0x0000000400043202 */ /* 0x000fe20000000f00 */
[----:B0-----:R-:W-:Y:S01]  /*24290*/  UIADD3 UR70, UPT, UPT, UR5, 0x130, URZ ;  /* 0x0000013005467890 */ /* 0x001fe2000fffe0ff */
[----:B------:R-:W-:Y:S01]  /*242a0*/  UMOV UR72, 0x0 ;  /* 0x0000000000487882 */ /* 0x000fe20000000000 */
[----:B------:R-:W-:Y:S02]  /*242b0*/  R2UR UR8, R130 ;  /* 0x00000000820872ca */ /* 0x000fe400000e0000 */
[----:B------:R-:W-:-:S05]  /*242c0*/  R2UR UR9, R131 ;  /* 0x00000000830972ca */ /* 0x000fca00000e0000 */
[----:B------:R0:W-:Y:S02]  /*242d0*/  UTCHMMA tmem[UR70], gdesc[UR10], tmem[UR5], tmem[UR72], idesc[UR73], UPT ;  /* 0x00ff480a460079ea */ /* 0x0001e4000b800005 */
[----:B0-----:R-:W-:Y:S01]  /*242e0*/  @P3 R2UR UR73, R4 ;  /* 0x00000000044932ca */ /* 0x001fe200000e0000 */
[----:B------:R-:W-:Y:S01]  /*242f0*/  UIADD3 UR72, UPT, UPT, UR5, 0x138, URZ ;  /* 0x0000013805487890 */ /* 0x000fe2000fffe0ff */
[----:B------:R-:W-:-:S08]  /*24300*/  UMOV UR70, 0x0 ;  /* 0x0000000000467882 */ /* 0x000fd00000000000 */
[----:B------:R0:W-:Y:S03]  /*24310*/  UTCHMMA tmem[UR72], gdesc[UR8], tmem[UR5], tmem[UR70], idesc[UR71], UPT ;  /* 0x00ff4608480079ea */ /* 0x0001e6000b800005 */
[----:B------:R1:W-:Y:S01]  /*24320*/  UTCBAR [UR73], URZ ;  /* 0x000000ff490073e9 */ /* 0x0003e200080000ff */
[----:B------:R-:W-:Y:S02]  /*24330*/  R2UR.FILL UR21, R6 ;  /* 0x00000000061572ca */ /* 0x000fe400004e0000 */
[----:B------:R-:W-:Y:S02]  /*24340*/  R2UR.FILL UR20, R7 ;  /* 0x00000000071472ca */ /* 0x000fe400004e0000 */
[----:B------:R-:W-:Y:S02]  /*24350*/  R2UR.FILL UR19, R8 ;  /* 0x00000000081372ca */ /* 0x000fe400004e0000 */
[----:B------:R-:W-:-:S02]  /*24360*/  R2UR.FILL UR18, R9 ;  /* 0x00000000091272ca */ /* 0x000fc400004e0000 */
[----:B------:R-:W-:Y:S02]  /*24370*/  R2UR.FILL UR17, R10 ;  /* 0x000000000a1172ca */ /* 0x000fe400004e0000 */
[----:B------:R-:W-:Y:S02]  /*24380*/  R2UR.FILL UR16, R11 ;  /* 0x000000000b1072ca */ /* 0x000fe400004e0000 */
[----:B------:R-:W-:Y:S02]  /*24390*/  R2UR.FILL UR15, R12 ;  /* 0x000000000c0f72ca */ /* 0x000fe400004e0000 */
[----:B------:R-:W-:Y:S02]  /*243a0*/  R2UR.FILL UR14, R13 ;  /* 0x000000000d0e72ca */ /* 0x000fe400004e0000 */
[----:B------:R-:W-:Y:S02]  /*243b0*/  R2UR.FILL UR11, R14 ;  /* 0x000000000e0b72ca */ /* 0x000fe400004e0000 */
[----:B------:R-:W-:-:S02]  /*243c0*/  R2UR.FILL UR10, R15 ;  /* 0x000000000f0a72ca */ /* 0x000fc400004e0000 */
[----:B0-----:R-:W-:Y:S02]  /*243d0*/  R2UR.FILL UR9, R16 ;  /* 0x00000000100972ca */ /* 0x001fe400004e0000 */
[----:B-1----:R-:W-:-:S15]  /*243e0*/  R2UR.FILL UR8, R17 ;  /* 0x00000000110872ca */ /* 0x002fde00004e0000 */
.L_x_16:
[----:B0-----:R-:W0:Y:S01]  /*243f0*/  LDC R4, c[0x0][0x3f0] ;  /* 0x0000fc00ff047b82 */ /* 0x001e220000000800 */
[----:B------:R-:W-:Y:S01]  /*24400*/  IADD3 R146, PT, PT, R146, 0x80, RZ ;  /* 0x0000008092927810 */ /* 0x000fe20007ffe0ff */
[----:B------:R-:W-:Y:S01]  /*24410*/  FFMA R148, R3, R148, R142 ;  /* 0x0000009403947223 */ /* 0x000fe2000000008e */
[----:B------:R-:W-:Y:S02]  /*24420*/  IADD3 R145, PT, PT, R145, 0x1, RZ ;  /* 0x0000000191917810 */ /* 0x000fe40007ffe0ff */
[----:B------:R-:W-:Y:S02]  /*24430*/  MOV R118, R141 ;  /* 0x0000008d00767202 */ /* 0x000fe40000000f00 */
[----:B------:R-:W-:Y:S01]  /*24440*/  ISETP.GT.AND P3, PT, R145, 0x1, PT ;  /* 0x000000019100780c */ /* 0x000fe20003f64270 */
[----:B------:R-:W1:Y:S01]  /*24450*/  LDC R5, c[0x0][0x3c4] ;  /* 0x0000f100ff057b82 */ /* 0x000e620000000800 */
[----:B------:R-:W-:Y:S02]  /*24460*/  MOV R144, R132 ;  /* 0x0000008400907202 */ /* 0x000fe40000000f00 */
[----:B------:R-:W-:-:S02]  /*24470*/  SEL R149, RZ, 0x1, !P3 ;  /* 0x00000001ff957807 */ /* 0x000fc40005800000 */
[----:B------:R-:W-:Y:S02]  /*24480*/  SEL R145, R145, RZ, !P3 ;  /* 0x000000ff91917207 */ /* 0x000fe40005800000 */
[----:B------:R-:W-:Y:S01]  /*24490*/  LOP3.LUT R149, R141, R149, RZ, 0x3c, !PT ;  /* 0x000000958d957212 */ /* 0x000fe200078e3cff */
[----:B------:R-:W2:Y:S01]  /*244a0*/  LDC R6, c[0x0][0x3d4] ;  /* 0x0000f500ff067b82 */ /* 0x000ea20000000800 */
[----:B0-----:R-:W-:-:S04]  /*244b0*/  IADD3 R4, PT, PT, R4, -0x80, RZ ;  /* 0xffffff8004047810 */ /* 0x001fc80007ffe0ff */
[----:B------:R-:W-:Y:S02]  /*244c0*/  ISETP.GE.AND P4, PT, R146, R4, PT ;  /* 0x000000049200720c */ /* 0x000fe40003f86270 */
[----:B-1----:R-:W-:-:S04]  /*244d0*/  SHF.L.U32 R3, R5, 0x7, RZ ;  /* 0x0000000705037819 */ /* 0x002fc800000006ff */
[----:B-----5:R-:W-:Y:S02]  /*244e0*/  IADD3 R2, PT, PT, R3, R2, RZ ;  /* 0x0000000203027210 */ /* 0x020fe40007ffe0ff */
[----:B--2---:R-:W-:-:S04]  /*244f0*/  SHF.L.U32 R3, R6, 0x7, RZ ;  /* 0x0000000706037819 */ /* 0x004fc800000006ff */
[----:B------:R-:W-:Y:S01]  /*24500*/  IADD3 R0, PT, PT, R3, R0, RZ ;  /* 0x0000000003007210 */ /* 0x000fe20007ffe0ff */
[----:B------:R-:W-:Y:S06]  /*24510*/  @!P4 BRA `(.L_x_17) ;  /* 0xffffff500060c947 */ /* 0x000fec000383ffff */
.L_x_12:
[C---:B-----5:R-:W-:Y:S01]  /*24520*/  FMUL R3, R148.reuse, 8388608 ;  /* 0x4b00000094037820 */ /* 0x060fe20000400000 */
[----:B------:R-:W-:Y:S01]  /*24530*/  FSETP.GEU.AND P2, PT, R148, 1.175494350822287508e-38, PT ;  /* 0x008000009400780b */ /* 0x000fe20003f4e000 */
[----:B------:R-:W1:Y:S01]  /*24540*/  S2R R6, SR_TID.X ;  /* 0x0000000000067919 */ /* 0x000e620000002100 */
[----:B------:R-:W2:Y:S01]  /*24550*/  LDC R4, c[0x0][0x3f0] ;  /* 0x0000fc00ff047b82 */ /* 0x000ea20000000800 */
[----:B------:R-:W-:Y:S02]  /*24560*/  MOV R5, 0x3dc6b27f ;  /* 0x3dc6b27f00057802 */ /* 0x000fe40000000f00 */
[----:B------:R-:W-:-:S05]  /*24570*/  FSEL R3, R3, R148, !P2 ;  /* 0x0000009403037208 */ /* 0x000fca0005000000 */
[----:B------:R-:W-:-:S05]  /*24580*/  VIADD R0, R3, 0xc0cafb0d ;  /* 0xc0cafb0d03007836 */ /* 0x000fca0000000000 */
[----:B------:R-:W-:-:S04]  /*24590*/  LOP3.LUT R0, R0, 0xff800000, RZ, 0xc0, !PT ;  /* 0xff80000000007812 */ /* 0x000fc800078ec0ff */
[----:B------:R-:W-:-:S05]  /*245a0*/  IADD3 R2, PT, PT, R3, -R0, RZ ;  /* 0x8000000003027210 */ /* 0x000fca0007ffe0ff */
[----:B------:R-:W-:Y:S01]  /*245b0*/  FADD R134, R2, -1 ;  /* 0xbf80000002867421 */ /* 0x000fe20000000000 */
[----:B--2---:R-:W-:-:S03]  /*245c0*/  ISETP.GE.AND P3, PT, R4, 0x1, PT ;  /* 0x000000010400780c */ /* 0x004fc60003f66270 */
[----:B------:R-:W-:-:S04]  /*245d0*/  FFMA.FTZ R5, R134, R5, -0.16845393180847167969 ;  /* 0xbe2c7f3086057423 */ /* 0x000fc80000010005 */
[----:B------:R-:W-:Y:S01]  /*245e0*/  FFMA.FTZ R5, R134, R5, 0.1716887056827545166 ;  /* 0x3e2fcf2a86057423 */ /* 0x000fe20000010005 */
[C---:B-1----:R-:W-:Y:S02]  /*245f0*/  SHF.L.U32 R2, R6.reuse, 0x7, RZ ;  /* 0x0000000706027819 */ /* 0x042fe400000006ff */
[----:B------:R-:W-:Y:S01]  /*24600*/  SHF.L.U32 R133, R6, 0x4, RZ ;  /* 0x0000000406857819 */ /* 0x000fe200000006ff */
[----:B------:R-:W-:Y:S01]  /*24610*/  FFMA.FTZ R5, R134, R5, -0.17900948226451873779 ;  /* 0xbe374e4386057423 */ /* 0x000fe20000010005 */
[----:B------:R-:W-:Y:S02]  /*24620*/  LOP3.LUT R7, R2, 0x800, RZ, 0xc0, !PT ;  /* 0x0000080002077812 */ /* 0x000fe400078ec0ff */
[----:B------:R-:W-:Y:S01]  /*24630*/  LOP3.LUT R2, R133, 0xf0, RZ, 0xc0, !PT ;  /* 0x000000f085027812 */ /* 0x000fe200078ec0ff */
[----:B------:R-:W-:-:S03]  /*24640*/  FFMA.FTZ R5, R134, R5, 0.20512372255325317383 ;  /* 0x3e520bf486057423 */ /* 0x000fc60000010005 */
[----:B------:R-:W-:Y:S01]  /*24650*/  IADD3 R139, PT, PT, R2, UR4, R7 ;  /* 0x00000004028b7c10 */ /* 0x000fe2000fffe007 */
[----:B------:R-:W-:-:S04]  /*24660*/  FFMA.FTZ R5, R134, R5, -0.24046532809734344482 ;  /* 0xbe763c8b86057423 */ /* 0x000fc80000010005 */
[----:B------:R-:W-:Y:S01]  /*24670*/  FFMA.FTZ R5, R134, R5, 0.28857114911079406738 ;  /* 0x3e93bf9986057423 */ /* 0x000fe20000010005 */
[----:B------:R-:W-:Y:S06]  /*24680*/  @!P3 BRA `(.L_x_18) ;  /* 0x00000000000cb947 */ /* 0x000fec0003800000 */
[----:B------:R-:W-:-:S04]  /*24690*/  SHF.L.U32 R141, R141, 0x1f, RZ ;  /* 0x0000001f8d8d7819 */ /* 0x000fc800000006ff */
[----:B------:R-:W1:Y:S02]  /*246a0*/  SYNCS.PHASECHK.TRANS64.TRYWAIT P3, [UR6], R141 ;  /* 0x0000008dff0075a7 */ /* 0x000e640008061106 */
[----:B-1----:R-:W-:Y:S05]  /*246b0*/  @!P3 BRA `(.L_x_19) ;  /* 0x000000500044b947 */ /* 0x002fea0003800000 */
.L_x_18:
[----:B------:R-:W1:Y:S01]  /*246c0*/  S2R R143, SR_TID.X ;  /* 0x00000000008f7919 */ /* 0x000e620000002100 */
[----:B------:R-:W-:Y:S01]  /*246d0*/  FFMA.FTZ R5, R134, R5, -0.36067417263984680176 ;  /* 0xbeb8aa4986057423 */ /* 0x000fe20000010005 */
[----:B------:R-:W-:Y:S01]  /*246e0*/  FSETP.GT.AND P3, PT, |R148|, 8.50705917302346158658e+37, PT ;  /* 0x7e8000009400780b */ /* 0x000fe20003f64200 */
[----:B------:R-:W2:Y:S08]  /*246f0*/  LDC.64 R160, c[0x0][0x398] ;  /* 0x0000e600ffa07b82 */ /* 0x000eb00000000a00 */
[----:B------:R-:W-:Y:S01]  /*24700*/  BAR.SYNC.DEFER_BLOCKING 0x0 ;  /* 0x0000000000007b1d */ /* 0x000fe20000010000 */
[----:B------:R-:W-:Y:S01]  /*24710*/  FFMA.FTZ R135, R134, R5, 0.48089820146560668945 ;  /* 0x3ef6384a86877423 */ /* 0x000fe20000010005 */
[----:B------:R-:W-:-:S02]  /*24720*/  FSETP.GEU.AND P5, PT, |R148|, 1.175494350822287508e-38, PT ;  /* 0x008000009400780b */ /* 0x000fc40003fae200 */
[----:B------:R-:W-:Y:S01]  /*24730*/  ISETP.GE.U32.AND P4, PT, R3, 0x7f800000, PT ;  /* 0x7f8000000300780c */ /* 0x000fe20003f86070 */
[----:B------:R-:W-:Y:S01]  /*24740*/  FFMA.FTZ R135, R134, R135, -0.72134751081466674805 ;  /* 0xbf38aa3b86877423 */ /* 0x000fe20000010087 */
[----:B------:R-:W-:-:S03]  /*24750*/  LOP3.LUT R133, R133, 0x30, RZ, 0xc0, !PT ;  /* 0x0000003085857812 */ /* 0x000fc600078ec0ff */
[----:B------:R-:W-:Y:S01]  /*24760*/  FMUL R137, R134, R135 ;  /* 0x0000008786897220 */ /* 0x000fe20000400000 */
[----:B------:R-:W-:Y:S01]  /*24770*/  I2FP.F32.S32 R135, R0 ;  /* 0x0000000000877245 */ /* 0x000fe20000201400 */
[----:B------:R-:W-:Y:S02]  /*24780*/  @P3 FMUL R148, R148, 0.25 ;  /* 0x3e80000094943820 */ /* 0x000fe40000400000 */
[----:B------:R-:W-:Y:S02]  /*24790*/  FMUL R137, R134, R137 ;  /* 0x0000008986897220 */ /* 0x000fe40000400000 */
[----:B------:R-:W-:Y:S02]  /*247a0*/  @!P5 FMUL R148, R148, 16777216 ;  /* 0x4b8000009494d820 */ /* 0x000fe40000400000 */
[----:B------:R-:W-:Y:S01]  /*247b0*/  FFMA.FTZ R137, R134, 1.4426950216293334961, R137 ;  /* 0x3fb8aa3b86897823 */ /* 0x000fe20000010089 */
[----:B------:R-:W3:Y:S02]  /*247c0*/  @!P1 SYNCS.CCTL.IV [UR4+0x38000] ;  /* 0x03800000ff0099b1 */ /* 0x000ee40008000004 */
[----:B---3--:R-:W-:Y:S01]  /*247d0*/  BAR.SYNC.DEFER_BLOCKING 0x0 ;  /* 0x0000000000007b1d */ /* 0x008fe20000010000 */
[----:B-1----:R-:W-:-:S02]  /*247e0*/  SHF.L.U32 R2, R143, 0x3, RZ ;  /* 0x000000038f027819 */ /* 0x002fc400000006ff */
[--C-:B------:R-:W-:Y:S02]  /*247f0*/  SHF.R.U32.HI R138, RZ, 0x2, R143.reuse ;  /* 0x00000002ff8a7819 */ /* 0x100fe4000001168f */
[----:B------:R-:W-:Y:S01]  /*24800*/  LOP3.LUT R136, R2, 0x300, RZ, 0xc0, !PT ;  /* 0x0000030002887812 */ /* 0x000fe200078ec0ff */
[----:B0-----:R-:W-:Y:S01]  /*24810*/  LDTM.16dp32bit_t0_t15.x128 R4, tmem[UR7] ;  /* 0x00000007000479ee */ /* 0x001fe20008b80000 */
[----:B------:R-:W0:Y:S01]  /*24820*/  LDTM.16dp32bit_t16_t31.x128 R4, tmem[UR7+0x80] ;  /* 0x00008007000479ee */ /* 0x000e220008ba0000 */
[----:B------:R-:W-:Y:S02]  /*24830*/  FSEL R2, RZ, -23, P2 ;  /* 0xc1b80000ff027808 */ /* 0x000fe40001000000 */
[----:B------:R-:W-:Y:S02]  /*24840*/  LOP3.LUT R138, R138, 0x18, RZ, 0xc0, !PT ;  /* 0x000000188a8a7812 */ /* 0x000fe400078ec0ff */
[----:B------:R-:W-:Y:S01]  /*24850*/  IADD3 R0, PT, PT, R136, R139, RZ ;  /* 0x0000008b88007210 */ /* 0x000fe20007ffe0ff */
[----:B------:R-:W-:Y:S01]  /*24860*/  FFMA.FTZ R2, R135, 1.1920928955078125e-07, R2 ;  /* 0x3400000087027823 */ /* 0x000fe20000010002 */
[----:B------:R-:W-:-:S02]  /*24870*/  LOP3.LUT R140, R138, 0x1f, R143, 0xf8, !PT ;  /* 0x0000001f8a8c7812 */ /* 0x000fc400078ef88f */
[----:B------:R-:W-:Y:S01]  /*24880*/  @P4 MOV R136, 0x7f800000 ;  /* 0x7f80000000884802 */ /* 0x000fe20000000f00 */
[----:B------:R-:W-:Y:S01]  /*24890*/  FADD R137, R2, R137 ;  /* 0x0000008902897221 */ /* 0x000fe20000000000 */
[----:B------:R-:W-:Y:S01]  /*248a0*/  SHF.L.U32 R134, R140, 0x3, RZ ;  /* 0x000000038c867819 */ /* 0x000fe200000006ff */
[----:B------:R-:W1:Y:S01]  /*248b0*/  MUFU.RCP R2, R148 ;  /* 0x0000009400027308 */ /* 0x000e620000001000 */
[C---:B------:R-:W-:Y:S01]  /*248c0*/  FSETP.NEU.AND P2, PT, R3.reuse, RZ, PT ;  /* 0x000000ff0300720b */ /* 0x040fe20003f4d000 */
[----:B------:R-:W-:Y:S01]  /*248d0*/  @P4 FFMA.FTZ R137, R3, R136, +INF ;  /* 0x7f80000003894423 */ /* 0x000fe20000010088 */
[----:B------:R-:W-:Y:S01]  /*248e0*/  LOP3.LUT R134, R134, 0xc0, RZ, 0xc0, !PT ;  /* 0x000000c086867812 */ /* 0x000fe200078ec0ff */
[----:B------:R-:W3:Y:S01]  /*248f0*/  @!P1 SYNCS.CCTL.IV [UR4+0x38008] ;  /* 0x03800800ff0099b1 */ /* 0x000ee20008000004 */
[----:B------:R-:W-:Y:S01]  /*24900*/  NOP ;  /* 0x0000000000007918 */ /* 0x000fe20000000000 */
[----:B------:R-:W-:Y:S02]  /*24910*/  LOP3.LUT R144, R143, 0x7f, RZ, 0xc0, !PT ;  /* 0x0000007f8f907812 */ /* 0x000fe400078ec0ff */
[----:B------:R-:W-:Y:S01]  /*24920*/  FSEL R137, R137, -INF , P2 ;  /* 0xff80000089897808 */ /* 0x000fe20001000000 */
[----:B0-----:R-:W-:Y:S01]  /*24930*/  @P3 FMUL R6, R6, 0.25 ;  /* 0x3e80000006063820 */ /* 0x001fe20000400000 */
[----:B------:R-:W-:Y:S01]  /*24940*/  @P3 FMUL R7, R7, 0.25 ;  /* 0x3e80000007073820 */ /* 0x000fe20000400000 */
[----:B------:R-:W-:Y:S01]  /*24950*/  @P3 FMUL R8, R8, 0.25 ;  /* 0x3e80000008083820 */ /* 0x000fe20000400000 */
[----:B------:R-:W-:Y:S01]  /*24960*/  @P3 FMUL R4, R4, 0.25 ;  /* 0x3e80000004043820 */ /* 0x000fe20000400000 */
[----:B------:R-:W-:Y:S01]  /*24970*/  @P3 FMUL R5, R5, 0.25 ;  /* 0x3e80000005053820 */ /* 0x000fe20000400000 */
[----:B------:R-:W-:Y:S01]  /*24980*/  @!P5 FMUL R6, R6, 16777216 ;  /* 0x4b8000000606d820 */ /* 0x000fe20000400000 */
[----:B------:R-:W-:Y:S01]  /*24990*/  @P3 FMUL R10, R10, 0.25 ;  /* 0x3e8000000a0a3820 */ /* 0x000fe20000400000 */
[----:B------:R-:W-:Y:S01]  /*249a0*/  @!P5 FMUL R7, R7, 16777216 ;  /* 0x4b8000000707d820 */ /* 0x000fe20000400000 */
[----:B------:R-:W-:Y:S01]  /*249b0*/  @!P5 FMUL R8, R8, 16777216 ;  /* 0x4b8000000808d820 */ /* 0x000fe20000400000 */
[----:B------:R-:W-:Y:S01]  /*249c0*/  @!P5 FMUL R4, R4, 16777216 ;  /* 0x4b8000000404d820 */ /* 0x000fe20000400000 */
[----:B------:R-:W-:Y:S01]  /*249d0*/  @!P5 FMUL R5, R5, 16777216 ;  /* 0x4b8000000505d820 */ /* 0x000fe20000400000 */
[----:B-1----:R-:W-:Y:S01]  /*249e0*/  FMUL R3, R2, R6 ;  /* 0x0000000602037220 */ /* 0x002fe20000400000 */
[----:B------:R-:W-:Y:S01]  /*249f0*/  @!P5 FMUL R10, R10, 16777216 ;  /* 0x4b8000000a0ad820 */ /* 0x000fe20000400000 */
[C---:B------:R-:W-:Y:S01]  /*24a00*/  FMUL R6, R2.reuse, R7 ;  /* 0x0000000702067220 */ /* 0x040fe20000400000 */
[----:B------:R-:W-:Y:S01]  /*24a10*/  FMUL R7, R2, R8 ;  /* 0x0000000802077220 */ /* 0x000fe20000400000 */
[----:B------:R-:W-:Y:S01]  /*24a20*/  @P3 FMUL R9, R9, 0.25 ;  /* 0x3e80000009093820 */ /* 0x000fe20000400000 */
[----:B------:R-:W-:Y:S01]  /*24a30*/  @P3 FMUL R11, R11, 0.25 ;  /* 0x3e8000000b0b3820 */ /* 0x000fe20000400000 */
[----:B------:R-:W-:Y:S01]  /*24a40*/  @P3 FMUL R14, R14, 0.25 ;  /* 0x3e8000000e0e3820 */ /* 0x000fe20000400000 */
[----:B------:R-:W-:Y:S01]  /*24a50*/  IADD3 R8, PT, PT, R134, UR4, R133 ;  /* 0x0000000486087c10 */ /* 0x000fe2000fffe085 */
[----:B------:R-:W-:Y:S01]  /*24a60*/  @P3 FMUL R12, R12, 0.25 ;  /* 0x3e8000000c0c3820 */ /* 0x000fe20000400000 */
[----:B------:R-:W-:Y:S01]  /*24a70*/  @P3 FMUL R13, R13, 0.25 ;  /* 0x3e8000000d0d3820 */ /* 0x000fe20000400000 */
[----:B------:R-:W-:Y:S01]  /*24a80*/  @P3 FMUL R15, R15, 0.25 ;  /* 0x3e8000000f0f3820 */ /* 0x000fe20000400000 */
[----:B------:R-:W-:Y:S01]  /*24a90*/  @P3 FMUL R16, R16, 0.25 ;  /* 0x3e80000010103820 */ /* 0x000fe20000400000 */
[----:B------:R-:W-:Y:S01]  /*24aa0*/  @P3 FMUL R17, R17, 0.25 ;  /* 0x3e80000011113820 */ /* 0x000fe20000400000 */
[----:B------:R-:W-:Y:S01]  /*24ab0*/  @P3 FMUL R18, R18, 0.25 ;  /* 0x3e80000012123820 */ /* 0x000fe20000400000 */
[----:B------:R-:W-:Y:S01]  /*24ac0*/  @P3 FMUL R19, R19, 0.25 ;  /* 0x3e80000013133820 */ /* 0x000fe20000400000 */
[C---:B------:R-:W-:Y:S01]  /*24ad0*/  FMUL R4, R2.reuse, R4 ;  /* 0x0000000402047220 */ /* 0x040fe20000400000 */
[C---:B------:R-:W-:Y:S01]  /*24ae0*/  FMUL R5, R2.reuse, R5 ;  /* 0x0000000502057220 */ /* 0x040fe20000400000 */
[----:B------:R-:W-:Y:S01]  /*24af0*/  FMUL R10, R2, R10 ;  /* 0x0000000a020a7220 */ /* 0x000fe20000400000 */
[----:B------:R-:W-:Y:S01]  /*24b00*/  @!P5 FMUL R9, R9, 16777216 ;  /* 0x4b8000000909d820 */ /* 0x000fe20000400000 */
        /* <DEDUP_REMOVED lines=9> */
[----:B------:R0:W-:Y:S01]  /*24ba0*/  STL [R1+0x108], R8 ;  /* 0x0001080801007387 */ /* 0x0001e20000100800 */
[----:B------:R-:W-:Y:S01]  /*24bb0*/  F2FP.BF16.F32.PACK_AB R4, R3, R4 ;  /* 0x000000040304723e */ /* 0x000fe200000010ff */
[C---:B------:R-:W-:Y:S01]  /*24bc0*/  FMUL R9, R2.reuse, R9 ;  /* 0x0000000902097220 */ /* 0x040fe20000400000 */
[C---:B------:R-:W-:Y:S01]  /*24bd0*/  FMUL R3, R2.reuse, R14 ;  /* 0x0000000e02037220 */ /* 0x040fe20000400000 */
[C---:B------:R-:W-:Y:S01]  /*24be0*/  FMUL R12, R2.reuse, R12 ;  /* 0x0000000c020c7220 */ /* 0x040fe20000400000 */
[C---:B------:R-:W-:Y:S01]  /*24bf0*/  FMUL R15, R2.reuse, R15 ;  /* 0x0000000f020f7220 */ /* 0x040fe20000400000 */
[C---:B------:R-:W-:Y:S01]  /*24c00*/  FMUL R18, R2.reuse, R18 ;  /* 0x0000001202127220 */ /* 0x040fe20000400000 */
[----:B------:R-:W-:Y:S01]  /*24c10*/  FMUL R14, R2, R19 ;  /* 0x00000013020e7220 */ /* 0x000fe20000400000 */
[----:B------:R-:W-:Y:S01]  /*24c20*/  @P3 FMUL R21, R21, 0.25 ;  /* 0x3e80000015153820 */ /* 0x000fe20000400000 */
[----:B------:R-:W-:Y:S01]  /*24c30*/  @P3 FMUL R23, R23, 0.25 ;  /* 0x3e80000017173820 */ /* 0x000fe20000400000 */
[----:B0-----:R-:W-:Y:S01]  /*24c40*/  F2FP.BF16.F32.PACK_AB R8, R6, R5 ;  /* 0x000000050608723e */ /* 0x001fe200000010ff */
[----:B------:R-:W-:Y:S01]  /*24c50*/  FMUL R6, R2, R11 ;  /* 0x0000000b02067220 */ /* 0x000fe20000400000 */
[----:B------:R-:W-:Y:S01]  /*24c60*/  F2FP.BF16.F32.PACK_AB R5, R10, R7 ;  /* 0x000000070a05723e */ /* 0x000fe200000010ff */
[C---:B------:R-:W-:Y:S01]  /*24c70*/  FMUL R10, R2.reuse, R13 ;  /* 0x0000000d020a7220 */ /* 0x040fe20000400000 */
[C---:B------:R-:W-:Y:S01]  /*24c80*/  FMUL R7, R2.reuse, R16 ;  /* 0x0000001002077220 */ /* 0x040fe20000400000 */
[----:B------:R-:W-:Y:S01]  /*24c90*/  FMUL R11, R2, R17 ;  /* 0x00000011020b7220 */ /* 0x000fe20000400000 */
[----:B------:R-:W-:Y:S01]  /*24ca0*/  F2FP.BF16.F32.PACK_AB R9, R6, R9 ;  /* 0x000000090609723e */ /* 0x000fe200000010ff */
[----:B------:R-:W-:Y:S01]  /*24cb0*/  @P3 FMUL R20, R20, 0.25 ;  /* 0x3e80000014143820 */ /* 0x000fe20000400000 */
[----:B------:R-:W-:Y:S01]  /*24cc0*/  F2FP.BF16.F32.PACK_AB R6, R3, R12 ;  /* 0x0000000c0306723e */ /* 0x000fe200000010ff */
[----:B------:R-:W-:Y:S01]  /*24cd0*/  @P3 FMUL R36, R36, 0.25 ;  /* 0x3e80000024243820 */ /* 0x000fe20000400000 */
[----:B------:R-:W-:Y:S01]  /*24ce0*/  F2FP.BF16.F32.PACK_AB R10, R15, R10 ;  /* 0x0000000a0f0a723e */ /* 0x000fe200000010ff */
[----:B------:R-:W-:Y:S01]  /*24cf0*/  @!P5 FMUL R21, R21, 16777216 ;  /* 0x4b8000001515d820 */ /* 0x000fe20000400000 */
[----:B------:R-:W-:Y:S01]  /*24d00*/  F2FP.BF16.F32.PACK_AB R7, R18, R7 ;  /* 0x000000071207723e */ /* 0x000fe200000010ff */
[----:B------:R-:W-:Y:S01]  /*24d10*/  @!P5 FMUL R23, R23, 16777216 ;  /* 0x4b8000001717d820 */ /* 0x000fe20000400000 */
[----:B------:R-:W-:Y:S01]  /*24d20*/  F2FP.BF16.F32.PACK_AB R11, R14, R11 ;  /* 0x0000000b0e0b723e */ /* 0x000fe200000010ff */
[----:B------:R-:W-:Y:S01]  /*24d30*/  @P3 FMUL R22, R22, 0.25 ;  /* 0x3e80000016163820 */ /* 0x000fe20000400000 */
[----:B------:R-:W-:Y:S01]  /*24d40*/  @P3 FMUL R24, R24, 0.25 ;  /* 0x3e80000018183820 */ /* 0x000fe20000400000 */
[----:B---3--:R-:W-:Y:S01]  /*24d50*/  STS.128 [R0], R4 ;  /* 0x0000000400007388 */ /* 0x008fe20000000c00 */
[----:B------:R-:W-:Y:S01]  /*24d60*/  @P3 FMUL R25, R25, 0.25 ;  /* 0x3e80000019193820 */ /* 0x000fe20000400000 */
[----:B------:R-:W-:Y:S01]  /*24d70*/  @P3 FMUL R26, R26, 0.25 ;  /* 0x3e8000001a1a3820 */ /* 0x000fe20000400000 */
[----:B------:R-:W-:Y:S01]  /*24d80*/  @P3 FMUL R27, R27, 0.25 ;  /* 0x3e8000001b1b3820 */ /* 0x000fe20000400000 */
[----:B------:R-:W-:Y:S01]  /*24d90*/  STS.128 [R0+0x400], R8 ;  /* 0x0004000800007388 */ /* 0x000fe20000000c00 */
[----:B------:R-:W-:Y:S01]  /*24da0*/  @!P5 FMUL R20, R20, 16777216 ;  /* 0x4b8000001414d820 */ /* 0x000fe20000400000 */
[----:B------:R-:W-:Y:S01]  /*24db0*/  @!P5 FMUL R36, R36, 16777216 ;  /* 0x4b8000002424d820 */ /* 0x000fe20000400000 */
[C---:B------:R-:W-:Y:S01]  /*24dc0*/  FMUL R139, R2.reuse, R21 ;  /* 0x00000015028b7220 */ /* 0x040fe20000400000 */
[----:B------:R-:W-:Y:S01]  /*24dd0*/  FMUL R23, R2, R23 ;  /* 0x0000001702177220 */ /* 0x000fe20000400000 */
[----:B------:R-:W-:Y:S01]  /*24de0*/  @P3 FMUL R37, R37, 0.25 ;  /* 0x3e80000025253820 */ /* 0x000fe20000400000 */
[----:B------:R-:W-:Y:S01]  /*24df0*/  @P3 FMUL R52, R52, 0.25 ;  /* 0x3e80000034343820 */ /* 0x000fe20000400000 */
[----:B------:R-:W-:Y:S01]  /*24e00*/  @P3 FMUL R53, R53, 0.25 ;  /* 0x3e80000035353820 */ /* 0x000fe20000400000 */
[----:B------:R-:W-:Y:S01]  /*24e10*/  @P3 FMUL R88, R88, 0.25 ;  /* 0x3e80000058583820 */ /* 0x000fe20000400000 */
[----:B------:R-:W-:Y:S01]  /*24e20*/  @P3 FMUL R89, R89, 0.25 ;  /* 0x3e80000059593820 */ /* 0x000fe20000400000 */
[----:B------:R-:W-:Y:S01]  /*24e30*/  @P3 FMUL R90, R90, 0.25 ;  /* 0x3e8000005a5a3820 */ /* 0x000fe20000400000 */
[----:B------:R-:W-:Y:S01]  /*24e40*/  @P3 FMUL R91, R91, 0.25 ;  /* 0x3e8000005b5b3820 */ /* 0x000fe20000400000 */
[----:B------:R-:W-:Y:S01]  /*24e50*/  @!P5 FMUL R22, R22, 16777216 ;  /* 0x4b8000001616d820 */ /* 0x000fe20000400000 */
[----:B------:R-:W-:Y:S01]  /*24e60*/  @!P5 FMUL R24, R24, 16777216 ;  /* 0x4b8000001818d820 */ /* 0x000fe20000400000 */
[----:B------:R-:W-:Y:S01]  /*24e70*/  @!P5 FMUL R25, R25, 16777216 ;  /* 0x4b8000001919d820 */ /* 0x000fe20000400000 */
[----:B------:R-:W-:Y:S01]  /*24e80*/  @!P5 FMUL R26, R26, 16777216 ;  /* 0x4b8000001a1ad820 */ /* 0x000fe20000400000 */
[----:B------:R-:W-:Y:S01]  /*24e90*/  @!P5 FMUL R27, R27, 16777216 ;  /* 0x4b8000001b1bd820 */ /* 0x000fe20000400000 */
        /* <DEDUP_REMOVED lines=9> */
[C---:B------:R-:W-:Y:S01]  /*24f30*/  FMUL R22, R2.reuse, R22 ;  /* 0x0000001602167220 */ /* 0x040fe20000400000 */
[C---:B------:R-:W-:Y:S01]  /*24f40*/  FMUL R21, R2.reuse, R24 ;  /* 0x0000001802157220 */ /* 0x040fe20000400000 */
[C---:B------:R-:W-:Y:S01]  /*24f50*/  FMUL R20, R2.reuse, R25 ;  /* 0x0000001902147220 */ /* 0x040fe20000400000 */
[C---:B------:R-:W-:Y:S01]  /*24f60*/  FMUL R26, R2.reuse, R26 ;  /* 0x0000001a021a7220 */ /* 0x040fe20000400000 */
[----:B------:R-:W-:Y:S01]  /*24f70*/  FMUL R27, R2, R27 ;  /* 0x0000001b021b7220 */ /* 0x000fe20000400000 */
[----:B------:R-:W-:Y:S01]  /*24f80*/  F2FP.BF16.F32.PACK_AB R36, R23, R139 ;  /* 0x0000008b1724723e */ /* 0x000fe200000010ff */
[----:B------:R-:W-:Y:S01]  /*24f90*/  FFMA R132, R137, 0.69314718246459960938, R132 ;  /* 0x3f31721889847823 */ /* 0x000fe20000000084 */
[----:B------:R-:W-:Y:S01]  /*24fa0*/  LEA R139, R144, UR4, 0x4 ;  /* 0x00000004908b7c11 */ /* 0x000fe2000f8e20ff */
[C---:B------:R-:W-:Y:S01]  /*24fb0*/  FMUL R137, R2.reuse, R37 ;  /* 0x0000002502897220 */ /* 0x040fe20000400000 */
[C---:B------:R-:W-:Y:S01]  /*24fc0*/  FMUL R136, R2.reuse, R52 ;  /* 0x0000003402887220 */ /* 0x040fe20000400000 */
[C---:B------:R-:W-:Y:S01]  /*24fd0*/  FMUL R135, R2.reuse, R53 ;  /* 0x0000003502877220 */ /* 0x040fe20000400000 */
[C---:B------:R-:W-:Y:S01]  /*24fe0*/  FMUL R53, R2.reuse, R88 ;  /* 0x0000005802357220 */ /* 0x040fe20000400000 */
[C---:B------:R-:W-:Y:S01]  /*24ff0*/  FMUL R52, R2.reuse, R89 ;  /* 0x0000005902347220 */ /* 0x040fe20000400000 */
[C---:B------:R-:W-:Y:S01]  /*25000*/  FMUL R17, R2.reuse, R90 ;  /* 0x0000005a02117220 */ /* 0x040fe20000400000 */
[----:B------:R-:W-:Y:S01]  /*25010*/  FMUL R16, R2, R91 ;  /* 0x0000005b02107220 */ /* 0x000fe20000400000 */
[----:B------:R-:W-:Y:S01]  /*25020*/  BAR.SYNC.DEFER_BLOCKING 0x0 ;  /* 0x0000000000007b1d */ /* 0x000fe20000010000 */
[----:B------:R-:W-:Y:S01]  /*25030*/  F2FP.BF16.F32.PACK_AB R24, R22, R140 ;  /* 0x0000008c1618723e */ /* 0x000fe200000010ff */
[----:B------:R-:W-:Y:S01]  /*25040*/  @P3 FMUL R28, R28, 0.25 ;  /* 0x3e8000001c1c3820 */ /* 0x000fe20000400000 */
[----:B------:R-:W-:Y:S01]  /*25050*/  F2FP.BF16.F32.PACK_AB R25, R26, R21 ;  /* 0x000000151a19723e */ /* 0x000fe200000010ff */
[----:B------:R-:W-:Y:S01]  /*25060*/  @P3 FMUL R29, R29, 0.25 ;  /* 0x3e8000001d1d3820 */ /* 0x000fe20000400000 */
[----:B------:R-:W-:Y:S01]  /*25070*/  F2FP.BF16.F32.PACK_AB R37, R27, R20 ;  /* 0x000000141b25723e */ /* 0x000fe200000010ff */
[----:B------:R-:W-:Y:S01]  /*25080*/  @P3 FMUL R30, R30, 0.25 ;  /* 0x3e8000001e1e3820 */ /* 0x000fe20000400000 */
        /* <DEDUP_REMOVED lines=17> */
[----:B------:R-:W-:Y:S01]  /*251a0*/  LDS.128 R20, [R139] ;  /* 0x000000008b147984 */ /* 0x000fe20000000c00 */
[C---:B------:R-:W-:Y:S01]  /*251b0*/  FMUL R28, R2.reuse, R28 ;  /* 0x0000001c021c7220 */ /* 0x040fe20000400000 */
[C---:B------:R-:W-:Y:S01]  /*251c0*/  FMUL R29, R2.reuse, R29 ;  /* 0x0000001d021d7220 */ /* 0x040fe20000400000 */
[C---:B------:R-:W-:Y:S01]  /*251d0*/  FMUL R30, R2.reuse, R30 ;  /* 0x0000001e021e7220 */ /* 0x040fe20000400000 */
[----:B------:R-:W0:Y:S01]  /*251e0*/  LDS.128 R88, [R139+0x800] ;  /* 0x000800008b587984 */ /* 0x000e220000000c00 */
[C---:B------:R-:W-:Y:S01]  /*251f0*/  FMUL R31, R2.reuse, R31 ;  /* 0x0000001f021f7220 */ /* 0x040fe20000400000 */
[C---:B------:R-:W-:Y:S01]  /*25200*/  FMUL R32, R2.reuse, R32 ;  /* 0x0000002002207220 */ /* 0x040fe20000400000 */
[C---:B------:R-:W-:Y:S01]  /*25210*/  FMUL R33, R2.reuse, R33 ;  /* 0x0000002102217220 */ /* 0x040fe20000400000 */
[C---:B------:R-:W-:Y:S01]  /*25220*/  FMUL R34, R2.reuse, R34 ;  /* 0x0000002202227220 */ /* 0x040fe20000400000 */
[C---:B------:R-:W-:Y:S01]  /*25230*/  FMUL R35, R2.reuse, R35 ;  /* 0x0000002302237220 */ /* 0x040fe20000400000 */
[----:B------:R1:W-:Y:S01]  /*25240*/  STL [R1+0x104], R132 ;  /* 0x0001048401007387 */ /* 0x0003e20000100800 */
[----:B------:R-:W-:Y:S01]  /*25250*/  FMUL R3, R2, R39 ;  /* 0x0000002702037220 */ /* 0x000fe20000400000 */
[----:B------:R-:W-:Y:S01]  /*25260*/  F2FP.BF16.F32.PACK_AB R26, R30, R28 ;  /* 0x0000001c1e1a723e */ /* 0x000fe200000010ff */
[----:B------:R-:W-:Y:S01]  /*25270*/  @P3 FMUL R56, R56, 0.25 ;  /* 0x3e80000038383820 */ /* 0x000fe20000400000 */
[----:B------:R-:W-:Y:S01]  /*25280*/  F2FP.BF16.F32.PACK_AB R27, R34, R32 ;  /* 0x00000020221b723e */ /* 0x000fe200000010ff */
[----:B------:R-:W-:Y:S01]  /*25290*/  BAR.SYNC.DEFER_BLOCKING 0x0 ;  /* 0x0000000000007b1d */ /* 0x000fe20000010000 */
[----:B------:R-:W-:Y:S01]  /*252a0*/  F2FP.BF16.F32.PACK_AB R39, R35, R33 ;  /* 0x000000212327723e */ /* 0x000fe200000010ff */
[----:B------:R-:W-:Y:S01]  /*252b0*/  @P3 FMUL R57, R57, 0.25 ;  /* 0x3e80000039393820 */ /* 0x000fe20000400000 */
[----:B------:R-:W-:Y:S01]  /*252c0*/  @P3 FMUL R68, R68, 0.25 ;  /* 0x3e80000044443820 */ /* 0x000fe20000400000 */
[----:B------:R-:W-:Y:S01]  /*252d0*/  @P3 FMUL R69, R69, 0.25 ;  /* 0x3e80000045453820 */ /* 0x000fe20000400000 */
[----:B-1----:R-:W-:Y:S01]  /*252e0*/  FMUL R132, R2, R38 ;  /* 0x0000002602847220 */ /* 0x002fe20000400000 */
[----:B------:R-:W-:Y:S01]  /*252f0*/  F2FP.BF16.F32.PACK_AB R38, R31, R29 ;  /* 0x0000001d1f26723e */ /* 0x000fe200000010ff */
        /* <DEDUP_REMOVED lines=16> */
[C---:B------:R-:W-:Y:S01]  /*25400*/  FMUL R69, R2.reuse, R84 ;  /* 0x0000005402457220 */ /* 0x040fe20000400000 */
[----:B------:R-:W-:Y:S01]  /*25410*/  STS.128 [R0], R24 ;  /* 0x0000001800007388 */ /* 0x000fe20000000c00 */
[C---:B------:R-:W-:Y:S01]  /*25420*/  FMUL R68, R2.reuse, R85 ;  /* 0x0000005502447220 */ /* 0x040fe20000400000 */
[C---:B------:R-:W-:Y:S01]  /*25430*/  FMUL R57, R2.reuse, R86 ;  /* 0x0000005602397220 */ /* 0x040fe20000400000 */
[----:B------:R-:W-:Y:S01]  /*25440*/  FMUL R56, R2, R87 ;  /* 0x0000005702387220 */ /* 0x000fe20000400000 */
[----:B------:R-:W-:Y:S01]  /*25450*/  STS.128 [R0+0x400], R36 ;  /* 0x0004002400007388 */ /* 0x000fe20000000c00 */
[----:B------:R-:W-:Y:S01]  /*25460*/  @P3 FMUL R40, R40, 0.25 ;  /* 0x3e80000028283820 */ /* 0x000fe20000400000 */
[----:B------:R-:W-:Y:S01]  /*25470*/  @P3 FMUL R41, R41, 0.25 ;  /* 0x3e80000029293820 */ /* 0x000fe20000400000 */
[----:B------:R-:W-:Y:S01]  /*25480*/  @P3 FMUL R42, R42, 0.25 ;  /* 0x3e8000002a2a3820 */ /* 0x000fe20000400000 */
[----:B------:R-:W-:Y:S01]  /*25490*/  BAR.SYNC.DEFER_BLOCKING 0x0 ;  /* 0x0000000000007b1d */ /* 0x000fe20000010000 */
        /* <DEDUP_REMOVED lines=23> */
[----:B------:R-:W-:Y:S01]  /*25610*/  LDS.128 R24, [R139] ;  /* 0x000000008b187984 */ /* 0x000fe20000000c00 */
[C---:B------:R-:W-:Y:S01]  /*25620*/  FMUL R42, R2.reuse, R42 ;  /* 0x0000002a022a7220 */ /* 0x040fe20000400000 */
[C---:B------:R-:W-:Y:S01]  /*25630*/  FMUL R43, R2.reuse, R43 ;  /* 0x0000002b022b7220 */ /* 0x040fe20000400000 */
[C---:B------:R-:W-:Y:S01]  /*25640*/  FMUL R44, R2.reuse, R44 ;  /* 0x0000002c022c7220 */ /* 0x040fe20000400000 */
[----:B------:R-:W1:Y:S01]  /*25650*/  LDS.128 R84, [R139+0x800] ;  /* 0x000800008b547984 */ /* 0x000e620000000c00 */
[C---:B------:R-:W-:Y:S01]  /*25660*/  FMUL R45, R2.reuse, R45 ;  /* 0x0000002d022d7220 */ /* 0x040fe20000400000 */
[C---:B------:R-:W-:Y:S01]  /*25670*/  FMUL R46, R2.reuse, R46 ;  /* 0x0000002e022e7220 */ /* 0x040fe20000400000 */
[C---:B------:R-:W-:Y:S01]  /*25680*/  FMUL R47, R2.reuse, R47 ;  /* 0x0000002f022f7220 */ /* 0x040fe20000400000 */
[C---:B------:R-:W-:Y:S01]  /*25690*/  FMUL R48, R2.reuse, R48 ;  /* 0x0000003002307220 */ /* 0x040fe20000400000 */
        /* <DEDUP_REMOVED lines=16> */
[----:B------:R-:W-:Y:S01]  /*257a0*/  BAR.SYNC.DEFER_BLOCKING 0x0 ;  /* 0x0000000000007b1d */ /* 0x000fe20000010000 */
[----:B------:R-:W-:Y:S01]  /*257b0*/  F2FP.BF16.F32.PACK_AB R11, R51, R49 ;  /* 0x00000031330b723e */ /* 0x000fe200000010ff */
[----:B------:R-:W-:Y:S01]  /*257c0*/  @!P5 FMUL R82, R82, 16777216 ;  /* 0x4b8000005252d820 */ /* 0x000fe20000400000 */
[----:B------:R-:W-:Y:S01]  /*257d0*/  @!P5 FMUL R83, R83, 16777216 ;  /* 0x4b8000005353d820 */ /* 0x000fe20000400000 */
[C---:B------:R-:W-:Y:S01]  /*257e0*/  FMUL R12, R2.reuse, R80 ;  /* 0x00000050020c7220 */ /* 0x040fe20000400000 */
[C---:B------:R-:W-:Y:S01]  /*257f0*/  FMUL R13, R2.reuse, R81 ;  /* 0x00000051020d7220 */ /* 0x040fe20000400000 */
        /* <DEDUP_REMOVED lines=18> */
[----:B------:R3:W-:Y:S01]  /*25920*/  STS.128 [R0], R4 ;  /* 0x0000000400007388 */ /* 0x0007e20000000c00 */
[----:B------:R-:W-:Y:S01]  /*25930*/  @!P5 FMUL R58, R58, 16777216 ;  /* 0x4b8000003a3ad820 */ /* 0x000fe20000400000 */
[----:B------:R-:W-:Y:S01]  /*25940*/  @!P5 FMUL R59, R59, 16777216 ;  /* 0x4b8000003b3bd820 */ /* 0x000fe20000400000 */
[----:B------:R-:W-:Y:S01]  /*25950*/  @!P5 FMUL R60, R60, 16777216 ;  /* 0x4b8000003c3cd820 */ /* 0x000fe20000400000 */
[----:B------:R4:W-:Y:S01]  /*25960*/  STS.128 [R0+0x400], R8 ;  /* 0x0004000800007388 */ /* 0x0009e20000000c00 */
[----:B------:R-:W-:Y:S01]  /*25970*/  @!P5 FMUL R62, R62, 16777216 ;  /* 0x4b8000003e3ed820 */ /* 0x000fe20000400000 */
[----:B------:R-:W-:Y:S01]  /*25980*/  @!P5 FMUL R64, R64, 16777216 ;  /* 0x4b8000004040d820 */ /* 0x000fe20000400000 */
[----:B------:R-:W-:Y:S01]  /*25990*/  @!P5 FMUL R65, R65, 16777216 ;  /* 0x4b8000004141d820 */ /* 0x000fe20000400000 */
[----:B------:R-:W-:Y:S01]  /*259a0*/  BAR.SYNC.DEFER_BLOCKING 0x0 ;  /* 0x0000000000007b1d */ /* 0x000fe20000010000 */
[----:B------:R-:W-:Y:S01]  /*259b0*/  @!P5 FMUL R66, R66, 16777216 ;  /* 0x4b8000004242d820 */ /* 0x000fe20000400000 */
[----:B------:R-:W-:Y:S01]  /*259c0*/  @!P5 FMUL R67, R67, 16777216 ;  /* 0x4b8000004343d820 */ /* 0x000fe20000400000 */
        /* <DEDUP_REMOVED lines=21> */
[----:B------:R-:W-:Y:S01]  /*25b20*/  LDS.128 R28, [R139] ;  /* 0x000000008b1c7984 */ /* 0x000fe20000000c00 */
[----:B------:R-:W-:Y:S01]  /*25b30*/  F2FP.BF16.F32.PACK_AB R62, R62, R19 ;  /* 0x000000133e3e723e */ /* 0x000fe200000010ff */
[----:B------:R-:W-:Y:S01]  /*25b40*/  @!P5 FMUL R76, R76, 16777216 ;  /* 0x4b8000004c4cd820 */ /* 0x000fe20000400000 */
[----:B------:R-:W-:Y:S01]  /*25b50*/  F2FP.BF16.F32.PACK_AB R63, R66, R64 ;  /* 0x00000040423f723e */ /* 0x000fe200000010ff */
[----:B------:R-:W5:Y:S01]  /*25b60*/  LDS.128 R80, [R139+0x800] ;  /* 0x000800008b507984 */ /* 0x000f620000000c00 */
[----:B------:R-:W-:Y:S01]  /*25b70*/  F2FP.BF16.F32.PACK_AB R35, R67, R65 ;  /* 0x000000414323723e */ /* 0x000fe200000010ff */
[----:B------:R-:W-:Y:S01]  /*25b80*/  @!P5 FMUL R77, R77, 16777216 ;  /* 0x4b8000004d4dd820 */ /* 0x000fe20000400000 */
[----:B------:R-:W-:Y:S01]  /*25b90*/  @!P5 FMUL R78, R78, 16777216 ;  /* 0x4b8000004e4ed820 */ /* 0x000fe20000400000 */
[----:B------:R-:W-:Y:S01]  /*25ba0*/  BAR.SYNC.DEFER_BLOCKING 0x0 ;  /* 0x0000000000007b1d */ /* 0x000fe20000010000 */
[----:B------:R-:W-:Y:S01]  /*25bb0*/  @!P5 FMUL R79, R79, 16777216 ;  /* 0x4b8000004f4fd820 */ /* 0x000fe20000400000 */
[C---:B------:R-:W-:Y:S01]  /*25bc0*/  FMUL R76, R2.reuse, R76 ;  /* 0x0000004c024c7220 */ /* 0x040fe20000400000 */
[C---:B------:R-:W-:Y:S01]  /*25bd0*/  FMUL R77, R2.reuse, R77 ;  /* 0x0000004d024d7220 */ /* 0x040fe20000400000 */
[C---:B------:R-:W-:Y:S01]  /*25be0*/  FMUL R78, R2.reuse, R78 ;  /* 0x0000004e024e7220 */ /* 0x040fe20000400000 */
[----:B------:R-:W-:Y:S01]  /*25bf0*/  FMUL R79, R2, R79 ;  /* 0x0000004f024f7220 */ /* 0x000fe20000400000 */
[----:B---3--:R-:W-:Y:S01]  /*25c00*/  F2FP.BF16.F32.PACK_AB R7, R14, R12 ;  /* 0x0000000c0e07723e */ /* 0x008fe200000010ff */
[----:B------:R-:W-:Y:S01]  /*25c10*/  @P3 FMUL R70, R70, 0.25 ;  /* 0x3e80000046463820 */ /* 0x000fe20000400000 */
[----:B----4-:R-:W-:Y:S01]  /*25c20*/  F2FP.BF16.F32.PACK_AB R11, R15, R13 ;  /* 0x0000000d0f0b723e */ /* 0x010fe200000010ff */
[----:B------:R-:W-:Y:S01]  /*25c30*/  @P3 FMUL R71, R71, 0.25 ;  /* 0x3e80000047473820 */ /* 0x000fe20000400000 */
[----:B------:R-:W-:Y:S01]  /*25c40*/  F2FP.BF16.F32.PACK_AB R6, R78, R76 ;  /* 0x0000004c4e06723e */ /* 0x000fe200000010ff */
[----:B------:R-:W-:Y:S01]  /*25c50*/  @P3 FMUL R72, R72, 0.25 ;  /* 0x3e80000048483820 */ /* 0x000fe20000400000 */
[----:B------:R-:W-:Y:S01]  /*25c60*/  F2FP.BF16.F32.PACK_AB R10, R79, R77 ;  /* 0x0000004d4f0a723e */ /* 0x000fe200000010ff */
        /* <DEDUP_REMOVED lines=11> */
[----:B------:R-:W-:Y:S01]  /*25d20*/  STS.128 [R0], R60 ;  /* 0x0000003c00007388 */ /* 0x000fe20000000c00 */
[C---:B------:R-:W-:Y:S01]  /*25d30*/  FMUL R72, R2.reuse, R72 ;  /* 0x0000004802487220 */ /* 0x040fe20000400000 */
[C---:B------:R-:W-:Y:S01]  /*25d40*/  FMUL R73, R2.reuse, R73 ;  /* 0x0000004902497220 */ /* 0x040fe20000400000 */
[C---:B------:R-:W-:Y:S01]  /*25d50*/  FMUL R74, R2.reuse, R74 ;  /* 0x0000004a024a7220 */ /* 0x040fe20000400000 */
[----:B------:R3:W-:Y:S01]  /*25d60*/  STS.128 [R0+0x400], R32 ;  /* 0x0004002000007388 */ /* 0x0007e20000000c00 */
[----:B------:R-:W-:Y:S01]  /*25d70*/  FMUL R75, R2, R75 ;  /* 0x0000004b024b7220 */ /* 0x000fe20000400000 */
[----:B------:R-:W-:Y:S01]  /*25d80*/  F2FP.BF16.F32.PACK_AB R4, R70, R142 ;  /* 0x0000008e4604723e */ /* 0x000fe200000010ff */
[----:B------:R-:W-:Y:S01]  /*25d90*/  @P3 FMUL R92, R92, 0.25 ;  /* 0x3e8000005c5c3820 */ /* 0x000fe20000400000 */
        /* <DEDUP_REMOVED lines=24> */
[----:B------:R-:W-:Y:S01]  /*25f20*/  LDS.128 R12, [R139] ;  /* 0x000000008b0c7984 */ /* 0x000fe20000000c00 */
[C---:B------:R-:W-:Y:S01]  /*25f30*/  FMUL R97, R2.reuse, R97 ;  /* 0x0000006102617220 */ /* 0x040fe20000400000 */
[C---:B------:R-:W-:Y:S01]  /*25f40*/  FMUL R98, R2.reuse, R98 ;  /* 0x0000006202627220 */ /* 0x040fe20000400000 */
[----:B------:R-:W-:Y:S01]  /*25f50*/  FMUL R99, R2, R99 ;  /* 0x0000006302637220 */ /* 0x000fe20000400000 */
[----:B------:R-:W4:Y:S01]  /*25f60*/  LDS.128 R76, [R139+0x800] ;  /* 0x000800008b4c7984 */ /* 0x000f220000000c00 */
[----:B---3--:R-:W-:Y:S01]  /*25f70*/  F2FP.BF16.F32.PACK_AB R32, R56, R68 ;  /* 0x000000443820723e */ /* 0x008fe200000010ff */
[----:B------:R-:W3:Y:S01]  /*25f80*/  LDC R3, c[0x0][0x3e8] ;  /* 0x0000fa00ff037b82 */ /* 0x000ee20000000800 */
[----:B------:R-:W-:-:S07]  /*25f90*/  F2FP.BF16.F32.PACK_AB R33, R16, R52 ;  /* 0x000000341021723e */ /* 0x000fce00000010ff */
[----:B------:R-:W-:Y:S01]  /*25fa0*/  BAR.SYNC.DEFER_BLOCKING 0x0 ;  /* 0x0000000000007b1d */ /* 0x000fe20000010000 */
[----:B------:R-:W-:Y:S01]  /*25fb0*/  F2FP.BF16.F32.PACK_AB R34, R95, R93 ;  /* 0x0000005d5f22723e */ /* 0x000fe200000010ff */
[----:B------:R-:W-:Y:S01]  /*25fc0*/  @P3 FMUL R100, R100, 0.25 ;  /* 0x3e80000064643820 */ /* 0x000fe20000400000 */
[----:B------:R-:W-:Y:S01]  /*25fd0*/  F2FP.BF16.F32.PACK_AB R35, R99, R97 ;  /* 0x000000616323723e */ /* 0x000fe200000010ff */
[----:B------:R-:W-:Y:S01]  /*25fe0*/  @P3 FMUL R101, R101, 0.25 ;  /* 0x3e80000065653820 */ /* 0x000fe20000400000 */
[----:B------:R-:W-:-:S03]  /*25ff0*/  @P3 FMUL R102, R102, 0.25 ;  /* 0x3e80000066663820 */ /* 0x000fc60000400000 */
[----:B------:R-:W0:Y:S01]  /*26000*/  LDC.64 R18, c[0x0][0x3e0] ;  /* 0x0000f800ff127b82 */ /* 0x000e220000000a00 */
[----:B------:R-:W-:Y:S01]  /*26010*/  @P3 FMUL R103, R103, 0.25 ;  /* 0x3e80000067673820 */ /* 0x000fe20000400000 */
[----:B------:R-:W0:Y:S01]  /*26020*/  S2R R140, SR_CTAID.X ;  /* 0x00000000008c7919 */ /* 0x000e220000002500 */
[----:B------:R-:W-:Y:S01]  /*26030*/  @P3 FMUL R104, R104, 0.25 ;  /* 0x3e80000068683820 */ /* 0x000fe20000400000 */
[----:B------:R-:W-:Y:S01]  /*26040*/  @P3 FMUL R105, R105, 0.25 ;  /* 0x3e80000069693820 */ /* 0x000fe20000400000 */
[----:B------:R-:W-:Y:S01]  /*26050*/  @P3 FMUL R106, R106, 0.25 ;  /* 0x3e8000006a6a3820 */ /* 0x000fe20000400000 */
[----:B------:R-:W0:Y:S01]  /*26060*/  S2R R144, SR_CTAID.Y ;  /* 0x0000000000907919 */ /* 0x000e220000002600 */
        /* <DEDUP_REMOVED lines=11> */
[----:B------:R-:W-:Y:S01]  /*26120*/  STS.128 [R0], R4 ;  /* 0x0000000400007388 */ /* 0x000fe20000000c00 */
[----:B------:R-:W-:Y:S01]  /*26130*/  @P3 FMUL R118, R118, 0.25 ;  /* 0x3e80000076763820 */ /* 0x000fe20000400000 */
[----:B------:R-:W-:Y:S01]  /*26140*/  @P3 FMUL R119, R119, 0.25 ;  /* 0x3e80000077773820 */ /* 0x000fe20000400000 */
[----:B------:R-:W-:Y:S01]  /*26150*/  @P3 FMUL R120, R120, 0.25 ;  /* 0x3e80000078783820 */ /* 0x000fe20000400000 */
[----:B------:R1:W-:Y:S01]  /*26160*/  STS.128 [R0+0x400], R8 ;  /* 0x0004000800007388 */ /* 0x0003e20000000c00 */
        /* <DEDUP_REMOVED lines=15> */
[----:B-1----:R-:W-:Y:S01]  /*26260*/  F2FP.BF16.F32.PACK_AB R8, R57, R69 ;  /* 0x000000453908723e */ /* 0x002fe200000010ff */
[----:B------:R-:W-:Y:S01]  /*26270*/  @!P5 FMUL R103, R103, 16777216 ;  /* 0x4b8000006767d820 */ /* 0x000fe20000400000 */
[----:B------:R-:W-:Y:S01]  /*26280*/  F2FP.BF16.F32.PACK_AB R9, R17, R53 ;  /* 0x000000351109723e */ /* 0x000fe200000010ff */
[----:B------:R-:W-:Y:S01]  /*26290*/  @!P5 FMUL R104, R104, 16777216 ;  /* 0x4b8000006868d820 */ /* 0x000fe20000400000 */
[----:B------:R-:W-:Y:S01]  /*262a0*/  F2FP.BF16.F32.PACK_AB R10, R94, R92 ;  /* 0x0000005c5e0a723e */ /* 0x000fe200000010ff */
[----:B------:R-:W-:Y:S01]  /*262b0*/  @!P5 FMUL R105, R105, 16777216 ;  /* 0x4b8000006969d820 */ /* 0x000fe20000400000 */
[----:B------:R-:W-:Y:S01]  /*262c0*/  F2FP.BF16.F32.PACK_AB R11, R98, R96 ;  /* 0x00000060620b723e */ /* 0x000fe200000010ff */
[----:B------:R-:W-:Y:S01]  /*262d0*/  @!P5 FMUL R106, R106, 16777216 ;  /* 0x4b8000006a6ad820 */ /* 0x000fe20000400000 */
[----:B------:R-:W-:Y:S01]  /*262e0*/  @!P5 FMUL R107, R107, 16777216 ;  /* 0x4b8000006b6bd820 */ /* 0x000fe20000400000 */
[----:B------:R-:W-:Y:S01]  /*262f0*/  @!P5 FMUL R108, R108, 16777216 ;  /* 0x4b8000006c6cd820 */ /* 0x000fe20000400000 */
[----:B------:R-:W-:Y:S01]  /*26300*/  @!P5 FMUL R109, R109, 16777216 ;  /* 0x4b8000006d6dd820 */ /* 0x000fe20000400000 */
[----:B------:R-:W-:Y:S01]  /*26310*/  @!P5 FMUL R110, R110, 16777216 ;  /* 0x4b8000006e6ed820 */ /* 0x000fe20000400000 */
[----:B------:R-:W1:Y:S01]  /*26320*/  LDS.128 R4, [R139] ;  /* 0x000000008b047984 */ /* 0x000e620000000c00 */
[----:B------:R-:W-:Y:S01]  /*26330*/  @!P5 FMUL R111, R111, 16777216 ;  /* 0x4b8000006f6fd820 */ /* 0x000fe20000400000 */
[----:B------:R-:W-:Y:S01]  /*26340*/  @!P5 FMUL R112, R112, 16777216 ;  /* 0x4b8000007070d820 */ /* 0x000fe20000400000 */
[----:B------:R-:W-:Y:S01]  /*26350*/  @!P5 FMUL R113, R113, 16777216 ;  /* 0x4b8000007171d820 */ /* 0x000fe20000400000 */
[----:B------:R-:W0:Y:S01]  /*26360*/  LDS.128 R72, [R139+0x800] ;  /* 0x000800008b487984 */ /* 0x000e220000000c00 */
[----:B------:R-:W-:Y:S01]  /*26370*/  @!P5 FMUL R114, R114, 16777216 ;  /* 0x4b8000007272d820 */ /* 0x000fe20000400000 */
[----:B------:R-:W-:Y:S01]  /*26380*/  @!P5 FMUL R115, R115, 16777216 ;  /* 0x4b8000007373d820 */ /* 0x000fe20000400000 */
[----:B------:R-:W-:Y:S01]  /*26390*/  @!P5 FMUL R116, R116, 16777216 ;  /* 0x4b8000007474d820 */ /* 0x000fe20000400000 */
[----:B------:R-:W-:Y:S01]  /*263a0*/  BAR.SYNC.DEFER_BLOCKING 0x0 ;  /* 0x0000000000007b1d */ /* 0x000fe20000010000 */
        /* <DEDUP_REMOVED lines=23> */
[----:B------:R0:W-:Y:S01]  /*26520*/  STS.128 [R0], R8 ;  /* 0x0000000800007388 */ /* 0x0001e20000000c00 */
[C---:B------:R-:W-:Y:S01]  /*26530*/  FMUL R108, R2.reuse, R108 ;  /* 0x0000006c026c7220 */ /* 0x040fe20000400000 */
[C---:B------:R-:W-:Y:S01]  /*26540*/  FMUL R109, R2.reuse, R109 ;  /* 0x0000006d026d7220 */ /* 0x040fe20000400000 */
[C---:B------:R-:W-:Y:S01]  /*26550*/  FMUL R110, R2.reuse, R110 ;  /* 0x0000006e026e7220 */ /* 0x040fe20000400000 */
[----:B------:R0:W-:Y:S01]  /*26560*/  STS.128 [R0+0x400], R32 ;  /* 0x0004002000007388 */ /* 0x0001e20000000c00 */
[C---:B------:R-:W-:Y:S01]  /*26570*/  FMUL R111, R2.reuse, R111 ;  /* 0x0000006f026f7220 */ /* 0x040fe20000400000 */
[C---:B------:R-:W-:Y:S01]  /*26580*/  FMUL R112, R2.reuse, R112 ;  /* 0x0000007002707220 */ /* 0x040fe20000400000 */
[C---:B------:R-:W-:Y:S01]  /*26590*/  FMUL R113, R2.reuse, R113 ;  /* 0x0000007102717220 */ /* 0x040fe20000400000 */
[----:B------:R-:W-:Y:S01]  /*265a0*/  BAR.SYNC.DEFER_BLOCKING 0x0 ;  /* 0x0000000000007b1d */ /* 0x000fe20000010000 */
        /* <DEDUP_REMOVED lines=18> */
[----:B------:R-:W-:Y:S01]  /*266d0*/  SHF.R.U32.HI R2, RZ, 0x6, R143 ;  /* 0x00000006ff027819 */ /* 0x000fe2000001168f */
[----:B------:R-:W-:Y:S01]  /*266e0*/  STL [R1+0x10c], R139 ;  /* 0x00010c8b01007387 */ /* 0x000fe20000100800 */
[----:B------:R-:W-:-:S02]  /*266f0*/  LOP3.LUT R143, R143, 0x3f, RZ, 0xc0, !PT ;  /* 0x0000003f8f8f7812 */ /* 0x000fc400078ec0ff */
[----:B------:R-:W-:Y:S01]  /*26700*/  SGXT.U32 R2, R2, 0x1 ;  /* 0x000000010202781a */ /* 0x000fe20000000000 */
[----:B------:R-:W1:Y:S01]  /*26710*/  LDS.128 R92, [R139] ;  /* 0x000000008b5c7984 */ /* 0x000e620000000c00 */
[----:B0-----:R-:W-:Y:S02]  /*26720*/  LEA R140, R140, R143, 0x6 ;  /* 0x0000008f8c8c7211 */ /* 0x001fe400078e30ff */
[----:B------:R-:W-:Y:S01]  /*26730*/  F2FP.BF16.F32.PACK_AB R8, R103, R101 ;  /* 0x000000656708723e */ /* 0x000fe200000010ff */
[----:B------:R-:W0:Y:S01]  /*26740*/  LDS.128 R68, [R139+0x800] ;  /* 0x000800008b447984 */ /* 0x000e220000000c00 */
[----:B---3--:R-:W-:Y:S01]  /*26750*/  IMAD R37, R2, R3, RZ ;  /* 0x0000000302257224 */ /* 0x008fe200078e02ff */
[----:B------:R-:W-:Y:S01]  /*26760*/  F2FP.BF16.F32.PACK_AB R9, R107, R105 ;  /* 0x000000696b09723e */ /* 0x000fe200000010ff */
[----:B------:R-:W-:Y:S01]  /*26770*/  IMAD R2, R144, R18, RZ ;  /* 0x0000001290027224 */ /* 0x000fe200078e02ff */
[----:B------:R-:W-:Y:S01]  /*26780*/  F2FP.BF16.F32.PACK_AB R18, R110, R108 ;  /* 0x0000006c6e12723e */ /* 0x000fe200000010ff */
[----:B------:R-:W-:Y:S01]  /*26790*/  IMAD R36, R140, R19, RZ ;  /* 0x000000138c247224 */ /* 0x000fe200078e02ff */
[----:B------:R-:W-:Y:S01]  /*267a0*/  F2FP.BF16.F32.PACK_AB R10, R111, R109 ;  /* 0x0000006d6f0a723e */ /* 0x000fe200000010ff */
[----:B------:R-:W-:Y:S01]  /*267b0*/  STL.64 [R1+0xfb8], R88 ;  /* 0x000fb85801007387 */ /* 0x000fe20000100a00 */
[C---:B------:R-:W-:Y:S01]  /*267c0*/  SHF.L.U32 R17, R2.reuse, 0x1, RZ ;  /* 0x0000000102117819 */ /* 0x040fe200000006ff */
[----:B------:R-:W-:Y:S01]  /*267d0*/  IMAD.HI R2, R2, 0x2, RZ ;  /* 0x0000000202027827 */ /* 0x000fe200078e02ff */
[----:B------:R-:W-:Y:S01]  /*267e0*/  SHF.L.U32 R16, R36, 0x1, RZ ;  /* 0x0000000124107819 */ /* 0x000fe200000006ff */
[----:B------:R-:W-:Y:S01]  /*267f0*/  STL.64 [R1+0xf98], R90 ;  /* 0x000f985a01007387 */ /* 0x000fe20000100a00 */
[----:B------:R-:W-:Y:S01]  /*26800*/  F2FP.BF16.F32.PACK_AB R19, R114, R112 ;  /* 0x000000707213723e */ /* 0x000fe200000010ff */
[----:B------:R-:W-:Y:S01]  /*26810*/  IMAD.HI R36, R36, 0x2, RZ ;  /* 0x0000000224247827 */ /* 0x000fe200078e02ff */
[----:B--2---:R-:W-:Y:S01]  /*26820*/  IADD3 R160, P1, P2, R16, R160, R17 ;  /* 0x000000a010a07210 */ /* 0x004fe20007a3e011 */
[----:B------:R-:W-:Y:S01]  /*26830*/  STL.64 [R1+0xf80], R84 ;  /* 0x000f805401007387 */ /* 0x000fe20000100a00 */
[----:B------:R-:W-:-:S02]  /*26840*/  F2FP.BF16.F32.PACK_AB R16, R102, R100 ;  /* 0x000000646610723e */ /* 0x000fc400000010ff */
[----:B------:R-:W-:Y:S01]  /*26850*/  F2FP.BF16.F32.PACK_AB R17, R106, R104 ;  /* 0x000000686a11723e */ /* 0x000fe200000010ff */
[----:B------:R-:W-:Y:S01]  /*26860*/  BAR.SYNC.DEFER_BLOCKING 0x0 ;  /* 0x0000000000007b1d */ /* 0x000fe20000010000 */
[----:B------:R-:W-:Y:S02]  /*26870*/  F2FP.BF16.F32.PACK_AB R11, R115, R113 ;  /* 0x00000071730b723e */ /* 0x000fe400000010ff */
[----:B------:R-:W-:Y:S02]  /*26880*/  F2FP.BF16.F32.PACK_AB R116, R118, R116 ;  /* 0x000000747674723e */ /* 0x000fe400000010ff */
[----:B------:R-:W-:Y:S02]  /*26890*/  F2FP.BF16.F32.PACK_AB R32, R119, R117 ;  /* 0x000000757720723e */ /* 0x000fe400000010ff */
[----:B------:R-:W-:Y:S01]  /*268a0*/  F2FP.BF16.F32.PACK_AB R117, R122, R120 ;  /* 0x000000787a75723e */ /* 0x000fe200000010ff */
[----:B------:R-:W-:Y:S01]  /*268b0*/  STL.64 [R1+0xf68], R86 ;  /* 0x000f685601007387 */ /* 0x000fe20000100a00 */
[----:B------:R-:W-:-:S02]  /*268c0*/  F2FP.BF16.F32.PACK_AB R33, R123, R121 ;  /* 0x000000797b21723e */ /* 0x000fc400000010ff */
[----:B------:R-:W-:Y:S01]  /*268d0*/  F2FP.BF16.F32.PACK_AB R118, R126, R124 ;  /* 0x0000007c7e76723e */ /* 0x000fe200000010ff */
[----:B-----5:R-:W-:Y:S01]  /*268e0*/  STL.64 [R1+0xf70], R80 ;  /* 0x000f705001007387 */ /* 0x020fe20000100a00 */
[----:B------:R-:W-:Y:S02]  /*268f0*/  F2FP.BF16.F32.PACK_AB R34, R127, R125 ;  /* 0x0000007d7f22723e */ /* 0x000fe400000010ff */
[----:B------:R-:W-:Y:S01]  /*26900*/  F2FP.BF16.F32.PACK_AB R119, R130, R128 ;  /* 0x000000808277723e */ /* 0x000fe200000010ff */
[----:B------:R-:W-:Y:S01]  /*26910*/  STL.64 [R1+0xf60], R82 ;  /* 0x000f605201007387 */ /* 0x000fe20000100a00 */
[----:B------:R-:W-:Y:S02]  /*26920*/  F2FP.BF16.F32.PACK_AB R35, R131, R129 ;  /* 0x000000818323723e */ /* 0x000fe400000010ff */
[----:B------:R-:W-:Y:S01]  /*26930*/  LEA R39, R3, R37, 0x1 ;  /* 0x0000002503277211 */ /* 0x000fe200078e08ff */
[----:B----4-:R-:W-:Y:S01]  /*26940*/  STL.64 [R1+0xf88], R76 ;  /* 0x000f884c01007387 */ /* 0x010fe20000100a00 */
[----:B------:R-:W-:-:S02]  /*26950*/  IADD3.X R2, PT, PT, R36, R161, R2, P1, P2 ;  /* 0x000000a124027210 */ /* 0x000fc40000fe4402 */
[C---:B------:R-:W-:Y:S01]  /*26960*/  LEA R41, R3.reuse, R39, 0x1 ;  /* 0x0000002703297211 */ /* 0x040fe200078e08ff */
[----:B------:R2:W-:Y:S03]  /*26970*/  STS.128 [R0], R16 ;  /* 0x0000001000007388 */ /* 0x0005e60000000c00 */
[C---:B------:R-:W-:Y:S01]  /*26980*/  LEA R43, R3.reuse, R41, 0x1 ;  /* 0x00000029032b7211 */ /* 0x040fe200078e08ff */
[----:B------:R-:W-:Y:S03]  /*26990*/  STS.128 [R0+0x400], R8 ;  /* 0x0004000800007388 */ /* 0x000fe60000000c00 */
[C---:B------:R-:W-:Y:S01]  /*269a0*/  LEA R49, R3.reuse, R43, 0x1 ;  /* 0x0000002b03317211 */ /* 0x040fe200078e08ff */
[----:B------:R-:W-:Y:S03]  /*269b0*/  BAR.SYNC.DEFER_BLOCKING 0x0 ;  /* 0x0000000000007b1d */ /* 0x000fe60000010000 */
[----:B------:R-:W-:-:S04]  /*269c0*/  LEA R45, R3, R49, 0x1 ;  /* 0x00000031032d7211 */ /* 0x000fc800078e08ff */
[----:B------:R-:W-:Y:S01]  /*269d0*/  LEA R47, R3, R45, 0x1 ;  /* 0x0000002d032f7211 */ /* 0x000fe200078e08ff */
[----:B------:R-:W-:Y:S01]  /*269e0*/  STL.64 [R1+0xf78], R78 ;  /* 0x000f784e01007387 */ /* 0x000fe20000100a00 */
[-C--:B--2---:R-:W-:Y:S02]  /*269f0*/  LEA R16, P1, R37, R160.reuse, 0x1 ;  /* 0x000000a025107211 */ /* 0x084fe400078208ff */
[----:B------:R-:W-:Y:S01]  /*26a00*/  LEA R18, P2, R39, R160, 0x1 ;  /* 0x000000a027127211 */ /* 0x000fe200078408ff */
[----:B------:R-:W-:Y:S01]  /*26a10*/  IMAD R51, R3, 0x2, R47 ;  /* 0x0000000203337824 */ /* 0x000fe200078e022f */
[----:B------:R-:W-:Y:S01]  /*26a20*/  LEA.HI.X.SX32 R17, R37, R2, 0x1, P1 ;  /* 0x0000000225117211 */ /* 0x000fe200008f0eff */
[----:B-1----:R1:W-:Y:S01]  /*26a30*/  STL [R1+0x1038], R7 ;  /* 0x0010380701007387 */ /* 0x0023e20000100800 */
[----:B------:R-:W-:Y:S02]  /*26a40*/  LEA R36, P1, R41, R160, 0x1 ;  /* 0x000000a029247211 */ /* 0x000fe400078208ff */
[-C--:B------:R-:W-:Y:S01]  /*26a50*/  LEA.HI.X.SX32 R19, R39, R2.reuse, 0x1, P2 ;  /* 0x0000000227137211 */ /* 0x080fe200010f0eff */
[----:B------:R-:W-:Y:S01]  /*26a60*/  STL.64 [R1+0xfa0], R72 ;  /* 0x000fa04801007387 */ /* 0x000fe20000100a00 */
[----:B------:R-:W-:-:S02]  /*26a70*/  LEA.HI.X.SX32 R37, R41, R2, 0x1, P1 ;  /* 0x0000000229257211 */ /* 0x000fc400008f0eff */
[----:B------:R-:W-:Y:S01]  /*26a80*/  LEA R38, P1, R43, R160, 0x1 ;  /* 0x000000a02b267211 */ /* 0x000fe200078208ff */
[----:B------:R-:W-:Y:S01]  /*26a90*/  STL.64 [R1+0xf90], R74 ;  /* 0x000f904a01007387 */ /* 0x000fe20000100a00 */
[----:B------:R-:W-:Y:S02]  /*26aa0*/  LEA R53, R3, R51, 0x1 ;  /* 0x0000003303357211 */ /* 0x000fe400078e08ff */
[----:B------:R-:W-:Y:S01]  /*26ab0*/  LEA.HI.X.SX32 R39, R43, R2, 0x1, P1 ;  /* 0x000000022b277211 */ /* 0x000fe200008f0eff */
[----:B------:R-:W2:Y:S01]  /*26ac0*/  LDS.128 R96, [R139] ;  /* 0x000000008b607984 */ /* 0x000ea20000000c00 */
[----:B------:R-:W-:Y:S02]  /*26ad0*/  LEA R55, R3, R53, 0x1 ;  /* 0x0000003503377211 */ /* 0x000fe400078e08ff */
[----:B-1----:R-:W-:Y:S01]  /*26ae0*/  PRMT R7, R5, 0x7632, R7 ;  /* 0x0000763205077816 */ /* 0x002fe20000000007 */
[----:B------:R-:W1:Y:S01]  /*26af0*/  LDS.128 R8, [R139+0x800] ;  /* 0x000800008b087984 */ /* 0x000e620000000c00 */
[C---:B------:R-:W-:Y:S01]  /*26b00*/  LEA R57, R3.reuse, R55, 0x1 ;  /* 0x0000003703397211 */ /* 0x040fe200078e08ff */
[----:B------:R-:W-:Y:S03]  /*26b10*/  BAR.SYNC.DEFER_BLOCKING 0x0 ;  /* 0x0000000000007b1d */ /* 0x000fe60000010000 */
[----:B------:R-:W-:-:S04]  /*26b20*/  LEA R59, R3, R57, 0x1 ;  /* 0x00000039033b7211 */ /* 0x000fc800078e08ff */
[C---:B------:R-:W-:Y:S01]  /*26b30*/  LEA R61, R3.reuse, R59, 0x1 ;  /* 0x0000003b033d7211 */ /* 0x040fe200078e08ff */
[----:B------:R-:W-:Y:S03]  /*26b40*/  STL.64 [R1+0x1018], R94 ;  /* 0x0010185e01007387 */ /* 0x000fe60000100a00 */
[C---:B------:R-:W-:Y:S01]  /*26b50*/  LEA R63, R3.reuse, R61, 0x1 ;  /* 0x0000003d033f7211 */ /* 0x040fe200078e08ff */
[----:B0-----:R-:W-:Y:S03]  /*26b60*/  STL.64 [R1+0xfb0], R68 ;  /* 0x000fb04401007387 */ /* 0x001fe60000100a00 */
[C---:B------:R-:W-:Y:S01]  /*26b70*/  LEA R65, R3.reuse, R63, 0x1 ;  /* 0x0000003f03417211 */ /* 0x040fe200078e08ff */
[----:B------:R-:W-:Y:S03]  /*26b80*/  STL.64 [R1+0xfa8], R70 ;  /* 0x000fa84601007387 */ /* 0x000fe60000100a00 */
[----:B------:R-:W-:-:S04]  /*26b90*/  LEA R67, R3, R65, 0x1 ;  /* 0x0000004103437211 */ /* 0x000fc800078e08ff */
[C---:B------:R-:W-:Y:S01]  /*26ba0*/  LEA R101, R3.reuse, R67, 0x1 ;  /* 0x0000004303657211 */ /* 0x040fe200078e08ff */
[----:B------:R-:W-:Y:S03]  /*26bb0*/  STS.128 [R0], R116 ;  /* 0x0000007400007388 */ /* 0x000fe60000000c00 */
[C---:B------:R-:W-:Y:S01]  /*26bc0*/  LEA R107, R3.reuse, R101, 0x1 ;  /* 0x00000065036b7211 */ /* 0x040fe200078e08ff */
[----:B------:R0:W-:Y:S03]  /*26bd0*/  STS.128 [R0+0x400], R32 ;  /* 0x0004002000007388 */ /* 0x0001e60000000c00 */
[C---:B------:R-:W-:Y:S01]  /*26be0*/  LEA R41, R3.reuse, R107, 0x1 ;  /* 0x0000006b03297211 */ /* 0x040fe200078e08ff */
[----:B------:R-:W-:Y:S03]  /*26bf0*/  BAR.SYNC.DEFER_BLOCKING 0x0 ;  /* 0x0000000000007b1d */ /* 0x000fe60000010000 */
[----:B------:R-:W-:-:S04]  /*26c00*/  LEA R109, R3, R41, 0x1 ;  /* 0x00000029036d7211 */ /* 0x000fc800078e08ff */
[C---:B------:R-:W-:Y:S01]  /*26c10*/  LEA R43, R3.reuse, R109, 0x1 ;  /* 0x0000006d032b7211 */ /* 0x040fe200078e08ff */
[----:B--2---:R-:W-:Y:S03]  /*26c20*/  STL.64 [R1+0xff8], R96 ;  /* 0x000ff86001007387 */ /* 0x004fe60000100a00 */
[----:B------:R-:W-:Y:S02]  /*26c30*/  LEA R111, R3, R43, 0x1 ;  /* 0x0000002b036f7211 */ /* 0x000fe400078e08ff */
[C---:B0-----:R-:W-:Y:S01]  /*26c40*/  LEA R32, P1, R49.reuse, R160, 0x1 ;  /* 0x000000a031207211 */ /* 0x041fe200078208ff */
[----:B------:R-:W-:Y:S01]  /*26c50*/  STL.64 [R1+0xfd8], R98 ;  /* 0x000fd86201007387 */ /* 0x000fe20000100a00 */
[----:B------:R-:W-:Y:S02]  /*26c60*/  PRMT R0, R22, 0x7632, R0 ;  /* 0x0000763216007816 */ /* 0x000fe40000000000 */
[----:B------:R-:W-:Y:S01]  /*26c70*/  LEA.HI.X.SX32 R33, R49, R2, 0x1, P1 ;  /* 0x0000000231217211 */ /* 0x000fe200008f0eff */
[----:B-1----:R-:W-:Y:S01]  /*26c80*/  STL.64 [R1+0xfc8], R8 ;  /* 0x000fc80801007387 */ /* 0x002fe20000100a00 */
[----:B------:R-:W-:-:S03]  /*26c90*/  LEA R113, R3, R111, 0x1 ;  /* 0x0000006f03717211 */ /* 0x000fc600078e08ff */
[----:B------:R-:W-:Y:S01]  /*26ca0*/  STL.64 [R1+0xfc0], R10 ;  /* 0x000fc00a01007387 */ /* 0x000fe20000100a00 */
[----:B------:R-:W-:-:S03]  /*26cb0*/  LEA R121, R3, R113, 0x1 ;  /* 0x0000007103797211 */ /* 0x000fc600078e08ff */
[----:B------:R0:W-:Y:S01]  /*26cc0*/  STG.E.U16 desc[UR8][R16.64], R20 ;  /* 0x0000001410007986 */ /* 0x0001e2000c101508 */
[----:B------:R-:W-:-:S04]  /*26cd0*/  LEA R123, R3, R121, 0x1 ;  /* 0x00000079037b7211 */ /* 0x000fc800078e08ff */
[----:B------:R-:W-:-:S05]  /*26ce0*/  LEA R125, R3, R123, 0x1 ;  /* 0x0000007b037d7211 */ /* 0x000fca00078e08ff */
[----:B------:R-:W-:Y:S01]  /*26cf0*/  IMAD R127, R3, 0x2, R125 ;  /* 0x00000002037f7824 */ /* 0x000fe200078e027d */
[----:B0-----:R-:W-:Y:S02]  /*26d00*/  PRMT R17, R20, 0x7632, R17 ;  /* 0x0000763214117816 */ /* 0x001fe40000000011 */
[----:B------:R-:W-:Y:S02]  /*26d10*/  LEA R16, P1, R45, R160, 0x1 ;  /* 0x000000a02d107211 */ /* 0x000fe400078208ff */
[C---:B------:R-:W-:Y:S01]  /*26d20*/  LEA R129, R3.reuse, R127, 0x1 ;  /* 0x0000007f03817211 */ /* 0x040fe200078e08ff */
[----:B------:R0:W-:Y:S03]  /*26d30*/  STG.E.U16 desc[UR8][R18.64], R17 ;  /* 0x0000001112007986 */ /* 0x0001e6000c101508 */
[C---:B------:R-:W-:Y:S01]  /*26d40*/  LEA R131, R3.reuse, R129, 0x1 ;  /* 0x0000008103837211 */ /* 0x040fe200078e08ff */
[----:B------:R-:W-:Y:S03]  /*26d50*/  STG.E.U16 desc[UR8][R36.64], R21 ;  /* 0x0000001524007986 */ /* 0x000fe6000c101508 */
[----:B------:R-:W-:-:S02]  /*26d60*/  LEA R133, R3, R131, 0x1 ;  /* 0x0000008303857211 */ /* 0x000fc400078e08ff */
[----:B0-----:R-:W-:Y:S02]  /*26d70*/  PRMT R19, R21, 0x7632, R19 ;  /* 0x0000763215137816 */ /* 0x001fe40000000013 */
[----:B------:R-:W-:Y:S02]  /*26d80*/  LEA.HI.X.SX32 R17, R45, R2, 0x1, P1 ;  /* 0x000000022d117211 */ /* 0x000fe400008f0eff */
[----:B------:R-:W-:Y:S01]  /*26d90*/  LEA R18, P1, R47, R160, 0x1 ;  /* 0x000000a02f127211 */ /* 0x000fe200078208ff */
[----:B------:R0:W-:Y:S01]  /*26da0*/  STG.E.U16 desc[UR8][R38.64], R19 ;  /* 0x0000001326007986 */ /* 0x0001e2000c101508 */
[----:B------:R-:W-:-:S03]  /*26db0*/  LEA R45, R3, R133, 0x1 ;  /* 0x00000085032d7211 */ /* 0x000fc600078e08ff */
[----:B------:R-:W-:Y:S04]  /*26dc0*/  STG.E.U16 desc[UR8][R32.64], R22 ;  /* 0x0000001620007986 */ /* 0x000fe8000c101508 */
[----:B------:R1:W-:Y:S01]  /*26dd0*/  STG.E.U16 desc[UR8][R16.64], R0 ;  /* 0x0000000010007986 */ /* 0x0003e2000c101508 */
[----:B0-----:R-:W-:Y:S02]  /*26de0*/  LEA.HI.X.SX32 R19, R47, R2, 0x1, P1 ;  /* 0x000000022f137211 */ /* 0x001fe400008f0eff */
[----:B------:R-:W-:Y:S02]  /*26df0*/  LEA R20, P1, R51, R160, 0x1 ;  /* 0x000000a033147211 */ /* 0x000fe400078208ff */
[----:B------:R-:W-:Y:S01]  /*26e00*/  LEA R47, R3, R45, 0x1 ;  /* 0x0000002d032f7211 */ /* 0x000fe200078e08ff */
[----:B------:R-:W-:Y:S01]  /*26e10*/  STG.E.U16 desc[UR8][R18.64], R23 ;  /* 0x0000001712007986 */ /* 0x000fe2000c101508 */
[----:B------:R-:W-:-:S02]  /*26e20*/  LEA.HI.X.SX32 R21, R51, R2, 0x1, P1 ;  /* 0x0000000233157211 */ /* 0x000fc400008f0eff */
[----:B------:R-:W-:Y:S02]  /*26e30*/  LEA R34, P1, R53, R160, 0x1 ;  /* 0x000000a035227211 */ /* 0x000fe400078208ff */
[----:B-1----:R-:W-:Y:S02]  /*26e40*/  PRMT R17, R23, 0x7632, R17 ;  /* 0x0000763217117816 */ /* 0x002fe40000000011 */
[----:B------:R-:W-:Y:S02]  /*26e50*/  LEA.HI.X.SX32 R35, R53, R2, 0x1, P1 ;  /* 0x0000000235237211 */ /* 0x000fe400008f0eff */
[C---:B------:R-:W-:Y:S01]  /*26e60*/  LEA R32, P1, R55.reuse, R160, 0x1 ;  /* 0x000000a037207211 */ /* 0x040fe200078208ff */
[----:B------:R0:W-:Y:S01]  /*26e70*/  STG.E.U16 desc[UR8][R20.64], R17 ;  /* 0x0000001114007986 */ /* 0x0001e2000c101508 */
[----:B------:R-:W-:Y:S02]  /*26e80*/  PRMT R0, R24, 0x7632, R0 ;  /* 0x0000763218007816 */ /* 0x000fe40000000000 */
[----:B------:R-:W-:Y:S01]  /*26e90*/  LEA.HI.X.SX32 R33, R55, R2, 0x1, P1 ;  /* 0x0000000237217211 */ /* 0x000fe200008f0eff */
[----:B------:R-:W-:Y:S01]  /*26ea0*/  STG.E.U16 desc[UR8][R34.64], R24 ;  /* 0x0000001822007986 */ /* 0x000fe2000c101508 */
[----:B------:R-:W-:-:S02]  /*26eb0*/  LEA R16, P1, R57, R160, 0x1 ;  /* 0x000000a039107211 */ /* 0x000fc400078208ff */
[C---:B------:R-:W-:Y:S01]  /*26ec0*/  LEA R49, R3.reuse, R47, 0x1 ;  /* 0x0000002f03317211 */ /* 0x040fe200078e08ff */
[----:B------:R1:W-:Y:S03]  /*26ed0*/  STG.E.U16 desc[UR8][R32.64], R0 ;  /* 0x0000000020007986 */ /* 0x0003e6000c101508 */
[----:B------:R-:W-:Y:S02]  /*26ee0*/  LEA R51, R3, R49, 0x1 ;  /* 0x0000003103337211 */ /* 0x000fe400078e08ff */
[----:B0-----:R-:W-:Y:S02]  /*26ef0*/  LEA.HI.X.SX32 R17, R57, R2, 0x1, P1 ;  /* 0x0000000239117211 */ /* 0x001fe400008f0eff */
[----:B------:R-:W-:Y:S02]  /*26f00*/  LEA R18, P1, R59, R160, 0x1 ;  /* 0x000000a03b127211 */ /* 0x000fe400078208ff */
[----:B------:R-:W-:Y:S01]  /*26f10*/  LEA R53, R3, R51, 0x1 ;  /* 0x0000003303357211 */ /* 0x000fe200078e08ff */
[----:B------:R0:W-:Y:S01]  /*26f20*/  STG.E.U16 desc[UR8][R16.64], R25 ;  /* 0x0000001910007986 */ /* 0x0001e2000c101508 */
[----:B------:R-:W-:-:S02]  /*26f30*/  LEA.HI.X.SX32 R19, R59, R2, 0x1, P1 ;  /* 0x000000023b137211 */ /* 0x000fc400008f0eff */
[C---:B------:R-:W-:Y:S02]  /*26f40*/  LEA R20, P1, R61.reuse, R160, 0x1 ;  /* 0x000000a03d147211 */ /* 0x040fe400078208ff */
[----:B-1----:R-:W-:Y:S02]  /*26f50*/  PRMT R0, R26, 0x7632, R0 ;  /* 0x000076321a007816 */ /* 0x002fe40000000000 */
[----:B------:R-:W-:Y:S02]  /*26f60*/  LEA.HI.X.SX32 R21, R61, R2, 0x1, P1 ;  /* 0x000000023d157211 */ /* 0x000fe400008f0eff */
[----:B------:R-:W-:Y:S02]  /*26f70*/  LEA R22, P1, R63, R160, 0x1 ;  /* 0x000000a03f167211 */ /* 0x000fe400078208ff */
[----:B------:R-:W-:Y:S02]  /*26f80*/  LEA R57, R3, R53, 0x1 ;  /* 0x0000003503397211 */ /* 0x000fe400078e08ff */
[----:B------:R-:W-:-:S02]  /*26f90*/  LEA.HI.X.SX32 R23, R63, R2, 0x1, P1 ;  /* 0x000000023f177211 */ /* 0x000fc400008f0eff */
[----:B------:R-:W-:Y:S02]  /*26fa0*/  LEA R32, P1, R65, R160, 0x1 ;  /* 0x000000a041207211 */ /* 0x000fe400078208ff */
[----:B0-----:R-:W-:Y:S02]  /*26fb0*/  PRMT R17, R25, 0x7632, R17 ;  /* 0x0000763219117816 */ /* 0x001fe40000000011 */
[----:B------:R-:W-:Y:S02]  /*26fc0*/  LEA.HI.X.SX32 R33, R65, R2, 0x1, P1 ;  /* 0x0000000241217211 */ /* 0x000fe400008f0eff */
[----:B------:R-:W-:Y:S01]  /*26fd0*/  LEA R24, P1, R67, R160, 0x1 ;  /* 0x000000a043187211 */ /* 0x000fe200078208ff */
[----:B------:R0:W-:Y:S01]  /*26fe0*/  STG.E.U16 desc[UR8][R18.64], R17 ;  /* 0x0000001112007986 */ /* 0x0001e2000c101508 */
[----:B------:R-:W-:Y:S02]  /*26ff0*/  PRMT R16, R27, 0x7632, R16 ;  /* 0x000076321b107816 */ /* 0x000fe40000000010 */
[----:B------:R-:W-:Y:S01]  /*27000*/  LEA.HI.X.SX32 R25, R67, R2, 0x1, P1 ;  /* 0x0000000243197211 */ /* 0x000fe200008f0eff */
[----:B------:R1:W-:Y:S01]  /*27010*/  STG.E.U16 desc[UR8][R20.64], R26 ;  /* 0x0000001a14007986 */ /* 0x0003e2000c101508 */
[----:B------:R-:W-:-:S02]  /*27020*/  LEA R34, P1, R101, R160, 0x1 ;  /* 0x000000a065227211 */ /* 0x000fc400078208ff */
[----:B------:R-:W-:Y:S01]  /*27030*/  LEA R105, R3, R57, 0x1 ;  /* 0x0000003903697211 */ /* 0x000fe200078e08ff */
[----:B------:R2:W-:Y:S01]  /*27040*/  STG.E.U16 desc[UR8][R22.64], R0 ;  /* 0x0000000016007986 */ /* 0x0005e2000c101508 */
[----:B------:R-:W-:Y:S02]  /*27050*/  LEA.HI.X.SX32 R35, R101, R2, 0x1, P1 ;  /* 0x0000000265237211 */ /* 0x000fe400008f0eff */
[C---:B------:R-:W-:Y:S01]  /*27060*/  LEA R36, P1, R107.reuse, R160, 0x1 ;  /* 0x000000a06b247211 */ /* 0x040fe200078208ff */
[----:B------:R3:W-:Y:S01]  /*27070*/  STG.E.U16 desc[UR8][R32.64], R27 ;  /* 0x0000001b20007986 */ /* 0x0007e2000c101508 */
[----:B0-----:R-:W-:Y:S02]  /*27080*/  PRMT R18, R28, 0x7632, R18 ;  /* 0x000076321c127816 */ /* 0x001fe40000000012 */
[----:B------:R-:W-:Y:S01]  /*27090*/  LEA.HI.X.SX32 R37, R107, R2, 0x1, P1 ;  /* 0x000000026b257211 */ /* 0x000fe200008f0eff */
[----:B------:R0:W-:Y:S01]  /*270a0*/  STG.E.U16 desc[UR8][R24.64], R16 ;  /* 0x0000001018007986 */ /* 0x0001e2000c101508 */
[----:B------:R-:W-:-:S02]  /*270b0*/  LEA R38, P1, R41, R160, 0x1 ;  /* 0x000000a029267211 */ /* 0x000fc400078208ff */
[----:B-1----:R-:W-:Y:S01]  /*270c0*/  PRMT R20, R12, 0x7632, R20 ;  /* 0x000076320c147816 */ /* 0x002fe20000000014 */
[----:B------:R1:W-:Y:S01]  /*270d0*/  STG.E.U16 desc[UR8][R34.64], R28 ;  /* 0x0000001c22007986 */ /* 0x0003e2000c101508 */
[----:B------:R-:W-:Y:S02]  /*270e0*/  LEA.HI.X.SX32 R39, R41, R2, 0x1, P1 ;  /* 0x0000000229277211 */ /* 0x000fe400008f0eff */
[----:B--2---:R-:W-:Y:S01]  /*270f0*/  PRMT R0, R30, 0x7632, R0 ;  /* 0x000076321e007816 */ /* 0x004fe20000000000 */
[----:B------:R2:W-:Y:S01]  /*27100*/  STG.E.U16 desc[UR8][R36.64], R18 ;  /* 0x0000001224007986 */ /* 0x0005e2000c101508 */
[----:B---3--:R-:W-:Y:S02]  /*27110*/  LEA R32, P1, R109, R160, 0x1 ;  /* 0x000000a06d207211 */ /* 0x008fe400078208ff */
[----:B------:R-:W-:Y:S01]  /*27120*/  LEA R19, R3, R105, 0x1 ;  /* 0x0000006903137211 */ /* 0x000fe200078e08ff */
[----:B------:R3:W-:Y:S01]  /*27130*/  STG.E.U16 desc[UR8][R38.64], R29 ;  /* 0x0000001d26007986 */ /* 0x0007e2000c101508 */
[----:B------:R-:W-:-:S02]  /*27140*/  LEA.HI.X.SX32 R33, R109, R2, 0x1, P1 ;  /* 0x000000026d217211 */ /* 0x000fc400008f0eff */
[----:B------:R-:W-:Y:S02]  /*27150*/  LEA R40, P1, R43, R160, 0x1 ;  /* 0x000000a02b287211 */ /* 0x000fe400078208ff */
[----:B0-----:R-:W-:Y:S02]  /*27160*/  PRMT R16, R29, 0x7632, R16 ;  /* 0x000076321d107816 */ /* 0x001fe40000000010 */
[----:B------:R-:W-:Y:S02]  /*27170*/  LEA.HI.X.SX32 R41, R43, R2, 0x1, P1 ;  /* 0x000000022b297211 */ /* 0x000fe400008f0eff */
[----:B-1----:R-:W-:Y:S01]  /*27180*/  LEA R34, P1, R111, R160, 0x1 ;  /* 0x000000a06f227211 */ /* 0x002fe200078208ff */
[----:B------:R0:W-:Y:S01]  /*27190*/  STG.E.U16 desc[UR8][R32.64], R16 ;  /* 0x0000001020007986 */ /* 0x0001e2000c101508 */
[----:B------:R-:W-:Y:S02]  /*271a0*/  LEA R103, R3, R19, 0x1 ;  /* 0x0000001303677211 */ /* 0x000fe400078e08ff */
[----:B------:R-:W-:Y:S01]  /*271b0*/  LEA.HI.X.SX32 R35, R111, R2, 0x1, P1 ;  /* 0x000000026f237211 */ /* 0x000fe200008f0eff */
[----:B------:R1:W-:Y:S01]  /*271c0*/  STG.E.U16 desc[UR8][R40.64], R30 ;  /* 0x0000001e28007986 */ /* 0x0003e2000c101508 */
[----:B--2---:R-:W-:-:S02]  /*271d0*/  LEA R36, P1, R113, R160, 0x1 ;  /* 0x000000a071247211 */ /* 0x004fc400078208ff */
[----:B---3--:R-:W-:Y:S01]  /*271e0*/  LEA R38, P2, R121, R160, 0x1 ;  /* 0x000000a079267211 */ /* 0x008fe200078408ff */
[----:B------:R2:W-:Y:S01]  /*271f0*/  STG.E.U16 desc[UR8][R34.64], R0 ;  /* 0x0000000022007986 */ /* 0x0005e2000c101508 */
[----:B------:R-:W-:Y:S02]  /*27200*/  LEA.HI.X.SX32 R37, R113, R2, 0x1, P1 ;  /* 0x0000000271257211 */ /* 0x000fe400008f0eff */
[----:B------:R-:W-:Y:S02]  /*27210*/  LEA R42, P1, R123, R160, 0x1 ;  /* 0x000000a07b2a7211 */ /* 0x000fe400078208ff */
[----:B0-----:R-:W-:Y:S01]  /*27220*/  PRMT R16, R31, 0x7632, R16 ;  /* 0x000076321f107816 */ /* 0x001fe20000000010 */
[----:B------:R0:W-:Y:S01]  /*27230*/  STG.E.U16 desc[UR8][R36.64], R31 ;  /* 0x0000001f24007986 */ /* 0x0001e2000c101508 */
[----:B------:R-:W-:Y:S02]  /*27240*/  LEA.HI.X.SX32 R43, R123, R2, 0x1, P1 ;  /* 0x000000027b2b7211 */ /* 0x000fe400008f0eff */
[----:B-1----:R-:W-:-:S02]  /*27250*/  LEA R40, P1, R125, R160, 0x1 ;  /* 0x000000a07d287211 */ /* 0x002fc400078208ff */
[-C--:B------:R-:W-:Y:S02]  /*27260*/  LEA.HI.X.SX32 R39, R121, R2.reuse, 0x1, P2 ;  /* 0x0000000279277211 */ /* 0x080fe400010f0eff */
[----:B------:R-:W-:Y:S02]  /*27270*/  LEA.HI.X.SX32 R41, R125, R2, 0x1, P1 ;  /* 0x000000027d297211 */ /* 0x000fe400008f0eff */
[----:B------:R-:W-:Y:S01]  /*27280*/  LEA R54, P1, R127, R160, 0x1 ;  /* 0x000000a07f367211 */ /* 0x000fe200078208ff */
[----:B------:R-:W-:Y:S01]  /*27290*/  STG.E.U16 desc[UR8][R38.64], R16 ;  /* 0x0000001026007986 */ /* 0x000fe2000c101508 */
[----:B--2---:R-:W-:Y:S02]  /*272a0*/  PRMT R0, R13, 0x7632, R0 ;  /* 0x000076320d007816 */ /* 0x004fe40000000000 */
[----:B------:R-:W-:Y:S01]  /*272b0*/  LEA.HI.X.SX32 R55, R127, R2, 0x1, P1 ;  /* 0x000000027f377211 */ /* 0x000fe200008f0eff */
[----:B------:R-:W-:Y:S01]  /*272c0*/  STG.E.U16 desc[UR8][R42.64], R12 ;  /* 0x0000000c2a007986 */ /* 0x000fe2000c101508 */
[----:B------:R-:W-:-:S02]  /*272d0*/  LEA R30, P1, R129, R160, 0x1 ;  /* 0x000000a0811e7211 */ /* 0x000fc400078208ff */
[----:B------:R-:W-:Y:S01]  /*272e0*/  LEA R119, R3, R103, 0x1 ;  /* 0x0000006703777211 */ /* 0x000fe200078e08ff */
[----:B------:R-:W-:Y:S01]  /*272f0*/  STG.E.U16 desc[UR8][R40.64], R20 ;  /* 0x0000001428007986 */ /* 0x000fe2000c101508 */
[----:B0-----:R-:W-:Y:S02]  /*27300*/  LEA.HI.X.SX32 R31, R129, R2, 0x1, P1 ;  /* 0x00000002811f7211 */ /* 0x001fe400008f0eff */
[----:B------:R-:W-:Y:S01]  /*27310*/  LEA R58, P1, R131, R160, 0x1 ;  /* 0x000000a0833a7211 */ /* 0x000fe200078208ff */
[----:B------:R0:W-:Y:S01]  /*27320*/  STG.E.U16 desc[UR8][R54.64], R13 ;  /* 0x0000000d36007986 */ /* 0x0001e2000c101508 */
[----:B------:R-:W-:Y:S02]  /*27330*/  LEA R17, R3, R119, 0x1 ;  /* 0x0000007703117211 */ /* 0x000fe400078e08ff */
[----:B------:R-:W-:Y:S01]  /*27340*/  LEA.HI.X.SX32 R59, R131, R2, 0x1, P1 ;  /* 0x00000002833b7211 */ /* 0x000fe200008f0eff */
[----:B------:R-:W-:Y:S01]  /*27350*/  STG.E.U16 desc[UR8][R30.64], R0 ;  /* 0x000000001e007986 */ /* 0x000fe2000c101508 */
[----:B------:R-:W-:-:S02]  /*27360*/  LEA R106, P1, R133, R160, 0x1 ;  /* 0x000000a0856a7211 */ /* 0x000fc400078208ff */
[----:B------:R-:W-:Y:S01]  /*27370*/  LEA R23, R3, R17, 0x1 ;  /* 0x0000001103177211 */ /* 0x000fe200078e08ff */
[----:B------:R-:W-:Y:S01]  /*27380*/  STG.E.U16 desc[UR8][R58.64], R14 ;  /* 0x0000000e3a007986 */ /* 0x000fe2000c101508 */
[----:B------:R-:W-:Y:S02]  /*27390*/  LEA.HI.X.SX32 R107, R133, R2, 0x1, P1 ;  /* 0x00000002856b7211 */ /* 0x000fe400008f0eff */
[C---:B------:R-:W-:Y:S02]  /*273a0*/  LEA R120, P1, R45.reuse, R160, 0x1 ;  /* 0x000000a02d787211 */ /* 0x040fe400078208ff */
[----:B0-----:R-:W-:Y:S02]  /*273b0*/  PRMT R13, R14, 0x7632, R13 ;  /* 0x000076320e0d7816 */ /* 0x001fe4000000000d */
[----:B------:R-:W-:Y:S02]  /*273c0*/  LEA.HI.X.SX32 R121, R45, R2, 0x1, P1 ;  /* 0x000000022d797211 */ /* 0x000fe400008f0eff */
[-C--:B------:R-:W-:Y:S01]  /*273d0*/  LEA R12, P1, R47, R160.reuse, 0x1 ;  /* 0x000000a02f0c7211 */ /* 0x080fe200078208ff */
[----:B------:R0:W-:Y:S01]  /*273e0*/  STG.E.U16 desc[UR8][R106.64], R13 ;  /* 0x0000000d6a007986 */ /* 0x0001e2000c101508 */
[----:B------:R-:W-:-:S02]  /*273f0*/  LEA R124, P2, R53, R160, 0x1 ;  /* 0x000000a0357c7211 */ /* 0x000fc400078408ff */
[----:B------:R-:W-:Y:S01]  /*27400*/  LEA R117, R3, R23, 0x1 ;  /* 0x0000001703757211 */ /* 0x000fe200078e08ff */
[----:B------:R-:W-:Y:S01]  /*27410*/  STG.E.U16 desc[UR8][R120.64], R15 ;  /* 0x0000000f78007986 */ /* 0x000fe2000c101508 */
[----:B------:R-:W-:Y:S02]  /*27420*/  LEA.HI.X.SX32 R125, R53, R2, 0x1, P2 ;  /* 0x00000002357d7211 */ /* 0x000fe400010f0eff */
[----:B------:R-:W-:Y:S02]  /*27430*/  LEA R21, R3, R117, 0x1 ;  /* 0x0000007503157211 */ /* 0x000fe400078e08ff */
[-C--:B------:R-:W-:Y:S02]  /*27440*/  LEA R104, P2, R105, R160.reuse, 0x1 ;  /* 0x000000a069687211 */ /* 0x080fe400078408ff */
[----:B------:R-:W-:Y:S02]  /*27450*/  LEA R68, P3, R119, R160, 0x1 ;  /* 0x000000a077447211 */ /* 0x000fe400078608ff */
[----:B0-----:R-:W-:-:S02]  /*27460*/  LEA.HI.X.SX32 R13, R47, R2, 0x1, P1 ;  /* 0x000000022f0d7211 */ /* 0x001fc400008f0eff */
[----:B------:R-:W-:Y:S02]  /*27470*/  LEA R30, P1, R49, R160, 0x1 ;  /* 0x000000a0311e7211 */ /* 0x000fe400078208ff */
[----:B------:R-:W-:Y:S02]  /*27480*/  LEA R109, R3, R21, 0x1 ;  /* 0x00000015036d7211 */ /* 0x000fe400078e08ff */
[----:B------:R-:W-:Y:S02]  /*27490*/  LEA.HI.X.SX32 R31, R49, R2, 0x1, P1 ;  /* 0x00000002311f7211 */ /* 0x000fe400008f0eff */
[----:B------:R-:W-:Y:S01]  /*274a0*/  LEA R122, P1, R51, R160, 0x1 ;  /* 0x000000a0337a7211 */ /* 0x000fe200078208ff */
[----:B------:R-:W-:Y:S01]  /*274b0*/  IMAD R115, R3, 0x2, R109 ;  /* 0x0000000203737824 */ /* 0x000fe200078e026d */
[-C--:B------:R-:W-:Y:S02]  /*274c0*/  LEA.HI.X.SX32 R105, R105, R2.reuse, 0x1, P2 ;  /* 0x0000000269697211 */ /* 0x080fe400010f0eff */
[----:B------:R-:W-:-:S02]  /*274d0*/  LEA.HI.X.SX32 R123, R51, R2, 0x1, P1 ;  /* 0x00000002337b7211 */ /* 0x000fc400008f0eff */
[-C--:B------:R-:W-:Y:S02]  /*274e0*/  LEA R106, P1, R57, R160.reuse, 0x1 ;  /* 0x000000a0396a7211 */ /* 0x080fe400078208ff */
[----:B------:R-:W-:Y:S02]  /*274f0*/  LEA R164, P2, R103, R160, 0x1 ;  /* 0x000000a067a47211 */ /* 0x000fe400078408ff */
[----:B------:R-:W-:Y:S02]  /*27500*/  LEA.HI.X.SX32 R107, R57, R2, 0x1, P1 ;  /* 0x00000002396b7211 */ /* 0x000fe400008f0eff */
[----:B------:R-:W-:Y:S02]  /*27510*/  LEA R162, P1, R19, R160, 0x1 ;  /* 0x000000a013a27211 */ /* 0x000fe400078208ff */
[-C--:B------:R-:W-:Y:S02]  /*27520*/  LEA.HI.X.SX32 R69, R119, R2.reuse, 0x1, P3 ;  /* 0x0000000277457211 */ /* 0x080fe400018f0eff */
[----:B------:R-:W-:-:S02]  /*27530*/  LEA.HI.X.SX32 R163, R19, R2, 0x1, P1 ;  /* 0x0000000213a37211 */ /* 0x000fc400008f0eff */
[----:B------:R-:W-:Y:S01]  /*27540*/  LEA R94, P3, R117, R160, 0x1 ;  /* 0x000000a0755e7211 */ /* 0x000fe200078608ff */
[----:B------:R-:W-:Y:S01]  /*27550*/  STL.64 [R1+0xf0], R68 ;  /* 0x0000f04401007387 */ /* 0x000fe20000100a00 */
[----:B------:R-:W-:Y:S02]  /*27560*/  LEA.HI.X.SX32 R165, R103, R2, 0x1, P2 ;  /* 0x0000000267a57211 */ /* 0x000fe400010f0eff */
[-C--:B------:R-:W-:Y:S02]  /*27570*/  LEA R10, P1, R17, R160.reuse, 0x1 ;  /* 0x000000a0110a7211 */ /* 0x080fe400078208ff */
[----:B------:R-:W-:Y:S02]  /*27580*/  LEA R8, P2, R23, R160, 0x1 ;  /* 0x000000a017087211 */ /* 0x000fe400078408ff */
[----:B------:R-:W-:Y:S02]  /*27590*/  PRMT R0, R15, 0x7632, R0 ;  /* 0x000076320f007816 */ /* 0x000fe40000000000 */
[----:B------:R-:W-:-:S02]  /*275a0*/  LEA.HI.X.SX32 R95, R117, R2, 0x1, P3 ;  /* 0x00000002755f7211 */ /* 0x000fc400018f0eff */
[-C--:B------:R-:W-:Y:S01]  /*275b0*/  LEA.HI.X.SX32 R11, R17, R2.reuse, 0x1, P1 ;  /* 0x00000002110b7211 */ /* 0x080fe200008f0eff */
[----:B------:R0:W-:Y:S01]  /*275c0*/  STG.E.U16 desc[UR8][R12.64], R0 ;  /* 0x000000000c007986 */ /* 0x0001e2000c101508 */
[----:B------:R-:W-:Y:S02]  /*275d0*/  LEA R25, R3, R115, 0x1 ;  /* 0x0000007303197211 */ /* 0x000fe400078e08ff */
[----:B------:R-:W-:Y:S01]  /*275e0*/  LEA.HI.X.SX32 R9, R23, R2, 0x1, P2 ;  /* 0x0000000217097211 */ /* 0x000fe200010f0eff */
[----:B------:R1:W-:Y:S01]  /*275f0*/  STG.E.U16 desc[UR8][R30.64], R4 ;  /* 0x000000041e007986 */ /* 0x0003e2000c101508 */
[----:B------:R-:W-:-:S03]  /*27600*/  LEA R27, R3, R25, 0x1 ;  /* 0x00000019031b7211 */ /* 0x000fc600078e08ff */
[----:B------:R-:W-:Y:S01]  /*27610*/  STL.64 [R1+0x1020], R94 ;  /* 0x0010205e01007387 */ /* 0x000fe20000100a00 */
[----:B------:R-:W-:-:S03]  /*27620*/  LEA R111, R3, R27, 0x1 ;  /* 0x0000001b036f7211 */ /* 0x000fc600078e08ff */
[----:B------:R2:W-:Y:S01]  /*27630*/  STL.64 [R1+0xe8], R10 ;  /* 0x0000e80a01007387 */ /* 0x0005e20000100a00 */
[----:B------:R-:W-:Y:S02]  /*27640*/  LEA R29, R3, R111, 0x1 ;  /* 0x0000006f031d7211 */ /* 0x000fe400078e08ff */
[----:B0-----:R-:W-:Y:S01]  /*27650*/  PRMT R13, R4, 0x7632, R13 ;  /* 0x00007632040d7816 */ /* 0x001fe2000000000d */
[----:B------:R0:W-:Y:S01]  /*27660*/  STL.64 [R1+0xe0], R8 ;  /* 0x0000e00801007387 */ /* 0x0001e20000100a00 */
[----:B-1----:R-:W-:Y:S02]  /*27670*/  LEA R30, P1, R21, R160, 0x1 ;  /* 0x000000a0151e7211 */ /* 0x002fe400078208ff */
[----:B------:R-:W-:Y:S01]  /*27680*/  LEA R67, R3, R29, 0x1 ;  /* 0x0000001d03437211 */ /* 0x000fe200078e08ff */
[----:B------:R-:W-:Y:S01]  /*27690*/  STG.E.U16 desc[UR8][R122.64], R13 ;  /* 0x0000000d7a007986 */ /* 0x000fe2000c101508 */
[----:B------:R-:W-:Y:S02]  /*276a0*/  LEA.HI.X.SX32 R31, R21, R2, 0x1, P1 ;  /* 0x00000002151f7211 */ /* 0x000fe400008f0eff */
[-C--:B------:R-:W-:Y:S01]  /*276b0*/  LEA R96, P1, R25, R160.reuse, 0x1 ;  /* 0x000000a019607211 */ /* 0x080fe200078208ff */
[----:B------:R-:W-:Y:S01]  /*276c0*/  STG.E.U16 desc[UR8][R124.64], R5 ;  /* 0x000000057c007986 */ /* 0x000fe2000c101508 */
[----:B--2---:R-:W-:-:S02]  /*276d0*/  LEA R10, P2, R109, R160, 0x1 ;  /* 0x000000a06d0a7211 */ /* 0x004fc400078408ff */
[----:B------:R-:W-:Y:S01]  /*276e0*/  LEA.HI.X.SX32 R97, R25, R2, 0x1, P1 ;  /* 0x0000000219617211 */ /* 0x000fe200008f0eff */
[----:B------:R-:W-:Y:S01]  /*276f0*/  STL.64 [R1+0xd0], R30 ;  /* 0x0000d01e01007387 */ /* 0x000fe20000100a00 */
[----:B0-----:R-:W-:Y:S02]  /*27700*/  LEA R8, P3, R115, R160, 0x1 ;  /* 0x000000a073087211 */ /* 0x001fe400078608ff */
[-C--:B------:R-:W-:Y:S02]  /*27710*/  LEA.HI.X.SX32 R11, R109, R2.reuse, 0x1, P2 ;  /* 0x000000026d0b7211 */ /* 0x080fe400010f0eff */
[----:B------:R-:W-:Y:S02]  /*27720*/  LEA.HI.X.SX32 R9, R115, R2, 0x1, P3 ;  /* 0x0000000273097211 */ /* 0x000fe400018f0eff */
[C---:B------:R-:W-:Y:S01]  /*27730*/  LEA R113, R3.reuse, R67, 0x1 ;  /* 0x0000004303717211 */ /* 0x040fe200078e08ff */
[----:B------:R0:W-:Y:S03]  /*27740*/  STL.64 [R1+0xc8], R10 ;  /* 0x0000c80a01007387 */ /* 0x0001e60000100a00 */
[C---:B------:R-:W-:Y:S01]  /*27750*/  LEA R35, R3.reuse, R113, 0x1 ;  /* 0x0000007103237211 */ /* 0x040fe200078e08ff */
[----:B------:R1:W-:Y:S03]  /*27760*/  STL.64 [R1+0xc0], R8 ;  /* 0x0000c00801007387 */ /* 0x0003e60000100a00 */
[C---:B------:R-:W-:Y:S01]  /*27770*/  LEA R33, R3.reuse, R35, 0x1 ;  /* 0x0000002303217211 */ /* 0x040fe200078e08ff */
[----:B------:R-:W-:Y:S03]  /*27780*/  STL.64 [R1+0x1000], R96 ;  /* 0x0010006001007387 */ /* 0x000fe60000100a00 */
[----:B------:R-:W-:-:S02]  /*27790*/  LEA R101, R3, R33, 0x1 ;  /* 0x0000002103657211 */ /* 0x000fc400078e08ff */
[-C--:B0-----:R-:W-:Y:S02]  /*277a0*/  LEA R10, P2, R27, R160.reuse, 0x1 ;  /* 0x000000a01b0a7211 */ /* 0x081fe400078408ff */
[----:B------:R-:W-:Y:S02]  /*277b0*/  LEA R37, R3, R101, 0x1 ;  /* 0x0000006503257211 */ /* 0x000fe400078e08ff */
[----:B-1----:R-:W-:Y:S02]  /*277c0*/  LEA R8, P3, R111, R160, 0x1 ;  /* 0x000000a06f087211 */ /* 0x002fe400078608ff */
[-C--:B------:R-:W-:Y:S02]  /*277d0*/  LEA.HI.X.SX32 R11, R27, R2.reuse, 0x1, P2 ;  /* 0x000000021b0b7211 */ /* 0x080fe400010f0eff */
[----:B------:R-:W-:Y:S02]  /*277e0*/  LEA.HI.X.SX32 R9, R111, R2, 0x1, P3 ;  /* 0x000000026f097211 */ /* 0x000fe400018f0eff */
[----:B------:R-:W-:Y:S01]  /*277f0*/  LEA R98, P2, R67, R160, 0x1 ;  /* 0x000000a043627211 */ /* 0x000fe200078408ff */
[----:B------:R0:W-:Y:S01]  /*27800*/  STL.64 [R1+0xb0], R10 ;  /* 0x0000b00a01007387 */ /* 0x0001e20000100a00 */
[----:B------:R-:W-:-:S02]  /*27810*/  LEA R39, R3, R37, 0x1 ;  /* 0x0000002503277211 */ /* 0x000fc400078e08ff */
[----:B------:R-:W-:Y:S01]  /*27820*/  LEA.HI.X.SX32 R99, R67, R2, 0x1, P2 ;  /* 0x0000000243637211 */ /* 0x000fe200010f0eff */
[----:B------:R1:W-:Y:S01]  /*27830*/  STL.64 [R1+0xa8], R8 ;  /* 0x0000a80801007387 */ /* 0x0003e20000100a00 */
[----:B------:R-:W-:-:S03]  /*27840*/  LEA R65, R3, R39, 0x1 ;  /* 0x0000002703417211 */ /* 0x000fc600078e08ff */
[----:B------:R-:W-:Y:S01]  /*27850*/  STL.64 [R1+0xfe0], R98 ;  /* 0x000fe06201007387 */ /* 0x000fe20000100a00 */
[----:B------:R-:W-:Y:S02]  /*27860*/  LEA R41, R3, R65, 0x1 ;  /* 0x0000004103297211 */ /* 0x000fe400078e08ff */
[-C--:B0-----:R-:W-:Y:S01]  /*27870*/  LEA R10, P1, R29, R160.reuse, 0x1 ;  /* 0x000000a01d0a7211 */ /* 0x081fe200078208ff */
[----:B------:R-:W-:Y:S01]  /*27880*/  STG.E.U16 desc[UR8][R106.64], R7 ;  /* 0x000000076a007986 */ /* 0x000fe2000c101508 */
[----:B------:R-:W-:Y:S02]  /*27890*/  LEA R43, R3, R41, 0x1 ;  /* 0x00000029032b7211 */ /* 0x000fe400078e08ff */
[----:B-1----:R-:W-:Y:S02]  /*278a0*/  LEA R8, P3, R113, R160, 0x1 ;  /* 0x000000a071087211 */ /* 0x002fe400078608ff */
[-C--:B------:R-:W-:Y:S02]  /*278b0*/  LEA.HI.X.SX32 R11, R29, R2.reuse, 0x1, P1 ;  /* 0x000000021d0b7211 */ /* 0x080fe400008f0eff */
[----:B------:R-:W-:-:S02]  /*278c0*/  LEA.HI.X.SX32 R9, R113, R2, 0x1, P3 ;  /* 0x0000000271097211 */ /* 0x000fc400018f0eff */
[----:B------:R-:W-:Y:S01]  /*278d0*/  LEA R66, P1, R35, R160, 0x1 ;  /* 0x000000a023427211 */ /* 0x000fe200078208ff */
[----:B------:R0:W-:Y:S01]  /*278e0*/  STL.64 [R1+0xa0], R10 ;  /* 0x0000a00a01007387 */ /* 0x0001e20000100a00 */
[----:B------:R-:W-:Y:S02]  /*278f0*/  LEA R63, R3, R43, 0x1 ;  /* 0x0000002b033f7211 */ /* 0x000fe400078e08ff */
[----:B------:R-:W-:Y:S01]  /*27900*/  LEA.HI.X.SX32 R67, R35, R2, 0x1, P1 ;  /* 0x0000000223437211 */ /* 0x000fe200008f0eff */
[----:B------:R1:W-:Y:S01]  /*27910*/  STL.64 [R1+0x90], R8 ;  /* 0x0000900801007387 */ /* 0x0003e20000100a00 */
[----:B------:R-:W-:-:S03]  /*27920*/  LEA R45, R3, R63, 0x1 ;  /* 0x0000003f032d7211 */ /* 0x000fc600078e08ff */
[----:B------:R2:W-:Y:S01]  /*27930*/  STL.64 [R1+0x88], R66 ;  /* 0x0000884201007387 */ /* 0x0005e20000100a00 */
[----:B------:R-:W-:Y:S02]  /*27940*/  LEA R47, R3, R45, 0x1 ;  /* 0x0000002d032f7211 */ /* 0x000fe400078e08ff */
[-C--:B0-----:R-:W-:Y:S02]  /*27950*/  LEA R10, P2, R33, R160.reuse, 0x1 ;  /* 0x000000a0210a7211 */ /* 0x081fe400078408ff */
[----:B------:R-:W-:Y:S02]  /*27960*/  LEA R61, R3, R47, 0x1 ;  /* 0x0000002f033d7211 */ /* 0x000fe400078e08ff */
[----:B-1----:R-:W-:Y:S02]  /*27970*/  LEA R8, P3, R101, R160, 0x1 ;  /* 0x000000a065087211 */ /* 0x002fe400078608ff */
[-C--:B------:R-:W-:Y:S01]  /*27980*/  LEA.HI.X.SX32 R11, R33, R2.reuse, 0x1, P2 ;  /* 0x00000002210b7211 */ /* 0x080fe200010f0eff */
[----:B------:R-:W-:Y:S01]  /*27990*/  IMAD R49, R3, 0x2, R61 ;  /* 0x0000000203317824 */ /* 0x000fe200078e023d */
[----:B------:R-:W-:-:S02]  /*279a0*/  LEA.HI.X.SX32 R9, R101, R2, 0x1, P3 ;  /* 0x0000000265097211 */ /* 0x000fc400018f0eff */
[----:B--2---:R-:W-:Y:S01]  /*279b0*/  LEA R66, P1, R37, R160, 0x1 ;  /* 0x000000a025427211 */ /* 0x004fe200078208ff */
[----:B------:R0:W-:Y:S01]  /*279c0*/  STL.64 [R1+0x80], R10 ;  /* 0x0000800a01007387 */ /* 0x0001e20000100a00 */
[----:B------:R-:W-:Y:S02]  /*279d0*/  LEA R51, R3, R49, 0x1 ;  /* 0x0000003103337211 */ /* 0x000fe400078e08ff */
[----:B------:R-:W-:Y:S01]  /*279e0*/  LEA.HI.X.SX32 R67, R37, R2, 0x1, P1 ;  /* 0x0000000225437211 */ /* 0x000fe200008f0eff */
[----:B------:R1:W-:Y:S01]  /*279f0*/  STL.64 [R1+0x78], R8 ;  /* 0x0000780801007387 */ /* 0x0003e20000100a00 */
[----:B------:R-:W-:-:S03]  /*27a00*/  LEA R59, R3, R51, 0x1 ;  /* 0x00000033033b7211 */ /* 0x000fc600078e08ff */
[----:B------:R-:W2:Y:S01]  /*27a10*/  LDL.LU.64 R94, [R1+0xe0] ;  /* 0x0000e000015e7983 */ /* 0x000ea20000300a00 */
[----:B------:R-:W-:Y:S02]  /*27a20*/  LEA R53, R3, R59, 0x1 ;  /* 0x0000003b03357211 */ /* 0x000fe400078e08ff */
[-C--:B0-----:R-:W-:Y:S02]  /*27a30*/  LEA R10, P3, R65, R160.reuse, 0x1 ;  /* 0x000000a0410a7211 */ /* 0x081fe400078608ff */
[----:B------:R-:W-:Y:S02]  /*27a40*/  LEA R55, R3, R53, 0x1 ;  /* 0x0000003503377211 */ /* 0x000fe400078e08ff */
[----:B-1----:R-:W-:Y:S02]  /*27a50*/  LEA R8, P2, R39, R160, 0x1 ;  /* 0x000000a027087211 */ /* 0x002fe400078408ff */
[----:B------:R-:W-:Y:S01]  /*27a60*/  LEA R57, R3, R55, 0x1 ;  /* 0x0000003703397211 */ /* 0x000fe200078e08ff */
[----:B--2---:R0:W-:Y:S01]  /*27a70*/  STL.64 [R1+0x1028], R94 ;  /* 0x0010285e01007387 */ /* 0x0041e20000100a00 */
[----:B------:R-:W-:-:S02]  /*27a80*/  LEA.HI.X.SX32 R9, R39, R2, 0x1, P2 ;  /* 0x0000000227097211 */ /* 0x000fc400010f0eff */
[----:B------:R-:W-:-:S04]  /*27a90*/  LEA R5, R3, R57, 0x1 ;  /* 0x0000003903057211 */ /* 0x000fc800078e08ff */
[----:B------:R-:W-:-:S04]  /*27aa0*/  LEA R13, R3, R5, 0x1 ;  /* 0x00000005030d7211 */ /* 0x000fc800078e08ff */
[C---:B------:R-:W-:Y:S01]  /*27ab0*/  LEA R15, R3.reuse, R13, 0x1 ;  /* 0x0000000d030f7211 */ /* 0x040fe200078e08ff */
[----:B0-----:R-:W2:Y:S03]  /*27ac0*/  LDL.LU.64 R94, [R1+0xe8] ;  /* 0x0000e800015e7983 */ /* 0x001ea60000300a00 */
[C---:B------:R-:W-:Y:S01]  /*27ad0*/  LEA R17, R3.reuse, R15, 0x1 ;  /* 0x0000000f03117211 */ /* 0x040fe200078e08ff */
[----:B------:R-:W-:Y:S03]  /*27ae0*/  STL.64 [R1+0x70], R66 ;  /* 0x0000704201007387 */ /* 0x000fe60000100a00 */
[----:B------:R-:W-:-:S04]  /*27af0*/  LEA R19, R3, R17, 0x1 ;  /* 0x0000001103137211 */ /* 0x000fc800078e08ff */
[----:B------:R-:W-:-:S04]  /*27b00*/  LEA R21, R3, R19, 0x1 ;  /* 0x0000001303157211 */ /* 0x000fc800078e08ff */
[----:B------:R-:W-:-:S04]  /*27b10*/  LEA R23, R3, R21, 0x1 ;  /* 0x0000001503177211 */ /* 0x000fc800078e08ff */
[----:B------:R-:W-:-:S04]  /*27b20*/  LEA R25, R3, R23, 0x1 ;  /* 0x0000001703197211 */ /* 0x000fc800078e08ff */
[----:B------:R-:W-:-:S04]  /*27b30*/  LEA R27, R3, R25, 0x1 ;  /* 0x00000019031b7211 */ /* 0x000fc800078e08ff */
[----:B------:R-:W-:-:S04]  /*27b40*/  LEA R29, R3, R27, 0x1 ;  /* 0x0000001b031d7211 */ /* 0x000fc800078e08ff */
[----:B------:R-:W-:-:S04]  /*27b50*/  LEA R31, R3, R29, 0x1 ;  /* 0x0000001d031f7211 */ /* 0x000fc800078e08ff */
[----:B------:R-:W-:-:S04]  /*27b60*/  LEA R33, R3, R31, 0x1 ;  /* 0x0000001f03217211 */ /* 0x000fc800078e08ff */
[C---:B------:R-:W-:Y:S01]  /*27b70*/  LEA R35, R3.reuse, R33, 0x1 ;  /* 0x0000002103237211 */ /* 0x040fe200078e08ff */
[----:B--2---:R0:W-:Y:S04]  /*27b80*/  STL.64 [R1+0x1030], R94 ;  /* 0x0010305e01007387 */ /* 0x0041e80000100a00 */
[----:B0-----:R-:W2:Y:S04]  /*27b90*/  LDL.LU.64 R94, [R1+0xf0] ;  /* 0x0000f000015e7983 */ /* 0x001ea80000300a00 */
[----:B------:R-:W3:Y:S04]  /*27ba0*/  LDL.LU.64 R96, [R1+0xc0] ;  /* 0x0000c00001607983 */ /* 0x000ee80000300a00 */
[----:B---3--:R0:W-:Y:S04]  /*27bb0*/  STL.64 [R1+0x1008], R96 ;  /* 0x0010086001007387 */ /* 0x0081e80000100a00 */
[----:B0-----:R-:W3:Y:S04]  /*27bc0*/  LDL.LU.64 R96, [R1+0xc8] ;  /* 0x0000c80001607983 */ /* 0x001ee80000300a00 */
[----:B---3--:R0:W-:Y:S04]  /*27bd0*/  STL.64 [R1+0x1010], R96 ;  /* 0x0010106001007387 */ /* 0x0081e80000100a00 */
[----:B0-----:R-:W3:Y:S04]  /*27be0*/  LDL.LU.64 R96, [R1+0xd0] ;  /* 0x0000d00001607983 */ /* 0x001ee80000300a00 */
[----:B------:R-:W4:Y:S04]  /*27bf0*/  LDL.LU.64 R98, [R1+0xa0] ;  /* 0x0000a00001627983 */ /* 0x000f280000300a00 */
[----:B----4-:R0:W-:Y:S04]  /*27c00*/  STL.64 [R1+0xfe8], R98 ;  /* 0x000fe86201007387 */ /* 0x0101e80000100a00 */
[----:B0-----:R-:W4:Y:S01]  /*27c10*/  LDL.LU.64 R98, [R1+0xa8] ;  /* 0x0000a80001627983 */ /* 0x001f220000300a00 */
[----:B------:R-:W-:Y:S01]  /*27c20*/  IMAD R37, R3, 0x2, R35 ;  /* 0x0000000203257824 */ /* 0x000fe200078e0223 */
[----:B------:R-:W-:-:S04]  /*27c30*/  LEA R88, P1, R41, R160, 0x1 ;  /* 0x000000a029587211 */ /* 0x000fc800078208ff */
[----:B------:R-:W-:Y:S02]  /*27c40*/  LEA R39, R3, R37, 0x1 ;  /* 0x0000002503277211 */ /* 0x000fe400078e08ff */
[----:B------:R-:W-:Y:S02]  /*27c50*/  LEA R68, P2, R43, R160, 0x1 ;  /* 0x000000a02b447211 */ /* 0x000fe400078408ff */
[-C--:B------:R-:W-:Y:S02]  /*27c60*/  LEA.HI.X.SX32 R89, R41, R2.reuse, 0x1, P1 ;  /* 0x0000000229597211 */ /* 0x080fe400008f0eff */
[----:B------:R-:W-:Y:S02]  /*27c70*/  LEA R41, R3, R39, 0x1 ;  /* 0x0000002703297211 */ /* 0x000fe400078e08ff */
[----:B------:R-:W-:Y:S02]  /*27c80*/  LEA.HI.X.SX32 R69, R43, R2, 0x1, P2 ;  /* 0x000000022b457211 */ /* 0x000fe400010f0eff */
[----:B------:R-:W-:-:S02]  /*27c90*/  LEA R72, P1, R45, R160, 0x1 ;  /* 0x000000a02d487211 */ /* 0x000fc400078208ff */
[----:B------:R-:W-:Y:S02]  /*27ca0*/  LEA R43, R3, R41, 0x1 ;  /* 0x00000029032b7211 */ /* 0x000fe400078e08ff */
[----:B------:R-:W-:Y:S02]  /*27cb0*/  LEA R90, P2, R47, R160, 0x1 ;  /* 0x000000a02f5a7211 */ /* 0x000fe400078408ff */
[-C--:B------:R-:W-:Y:S02]  /*27cc0*/  LEA.HI.X.SX32 R73, R45, R2.reuse, 0x1, P1 ;  /* 0x000000022d497211 */ /* 0x080fe400008f0eff */
[----:B------:R-:W-:Y:S02]  /*27cd0*/  LEA R45, R3, R43, 0x1 ;  /* 0x0000002b032d7211 */ /* 0x000fe400078e08ff */
[-C--:B------:R-:W-:Y:S02]  /*27ce0*/  LEA.HI.X.SX32 R11, R65, R2.reuse, 0x1, P3 ;  /* 0x00000002410b7211 */ /* 0x080fe400018f0eff */
[----:B------:R-:W-:-:S02]  /*27cf0*/  LEA.HI.X.SX32 R91, R47, R2, 0x1, P2 ;  /* 0x000000022f5b7211 */ /* 0x000fc400010f0eff */
[-C--:B------:R-:W-:Y:S02]  /*27d00*/  LEA R76, P1, R49, R160.reuse, 0x1 ;  /* 0x000000a0314c7211 */ /* 0x080fe400078208ff */
[-C--:B------:R-:W-:Y:S02]  /*27d10*/  LEA R70, P3, R63, R160.reuse, 0x1 ;  /* 0x000000a03f467211 */ /* 0x080fe400078608ff */
[----:B------:R-:W-:Y:S02]  /*27d20*/  LEA R47, R3, R45, 0x1 ;  /* 0x0000002d032f7211 */ /* 0x000fe400078e08ff */
[----:B------:R-:W-:Y:S02]  /*27d30*/  LEA R84, P2, R51, R160, 0x1 ;  /* 0x000000a033547211 */ /* 0x000fe400078408ff */
[-C--:B------:R-:W-:Y:S02]  /*27d40*/  LEA.HI.X.SX32 R77, R49, R2.reuse, 0x1, P1 ;  /* 0x00000002314d7211 */ /* 0x080fe400008f0eff */
[----:B------:R-:W-:-:S02]  /*27d50*/  LEA.HI.X.SX32 R71, R63, R2, 0x1, P3 ;  /* 0x000000023f477211 */ /* 0x000fc400018f0eff */
[----:B------:R-:W-:Y:S02]  /*27d60*/  LEA R49, R3, R47, 0x1 ;  /* 0x0000002f03317211 */ /* 0x000fe400078e08ff */
[----:B------:R-:W-:Y:S02]  /*27d70*/  LEA R74, P3, R61, R160, 0x1 ;  /* 0x000000a03d4a7211 */ /* 0x000fe400078608ff */
[----:B------:R-:W-:Y:S02]  /*27d80*/  LEA.HI.X.SX32 R85, R51, R2, 0x1, P2 ;  /* 0x0000000233557211 */ /* 0x000fe400010f0eff */
[----:B------:R-:W-:Y:S02]  /*27d90*/  LEA R80, P1, R53, R160, 0x1 ;  /* 0x000000a035507211 */ /* 0x000fe400078208ff */
[----:B------:R-:W-:Y:S02]  /*27da0*/  LEA R51, R3, R49, 0x1 ;  /* 0x0000003103337211 */ /* 0x000fe400078e08ff */
[----:B------:R-:W-:-:S02]  /*27db0*/  LEA.HI.X.SX32 R75, R61, R2, 0x1, P3 ;  /* 0x000000023d4b7211 */ /* 0x000fc400018f0eff */
[-C--:B------:R-:W-:Y:S02]  /*27dc0*/  LEA R78, P3, R59, R160.reuse, 0x1 ;  /* 0x000000a03b4e7211 */ /* 0x080fe400078608ff */
[----:B------:R-:W-:Y:S02]  /*27dd0*/  LEA R86, P2, R55, R160, 0x1 ;  /* 0x000000a037567211 */ /* 0x000fe400078408ff */
[-C--:B------:R-:W-:Y:S02]  /*27de0*/  LEA.HI.X.SX32 R81, R53, R2.reuse, 0x1, P1 ;  /* 0x0000000235517211 */ /* 0x080fe400008f0eff */
[----:B------:R-:W-:Y:S02]  /*27df0*/  LEA R53, R3, R51, 0x1 ;  /* 0x0000003303357211 */ /* 0x000fe400078e08ff */
[----:B------:R-:W-:Y:S02]  /*27e00*/  LEA.HI.X.SX32 R79, R59, R2, 0x1, P3 ;  /* 0x000000023b4f7211 */ /* 0x000fe400018f0eff */
[----:B------:R-:W-:-:S02]  /*27e10*/  LEA R82, P3, R57, R160, 0x1 ;  /* 0x000000a039527211 */ /* 0x000fc400078608ff */
[-C--:B------:R-:W-:Y:S02]  /*27e20*/  LEA.HI.X.SX32 R87, R55, R2.reuse, 0x1, P2 ;  /* 0x0000000237577211 */ /* 0x080fe400010f0eff */
[----:B------:R-:W-:Y:S02]  /*27e30*/  LEA R55, R3, R53, 0x1 ;  /* 0x0000003503377211 */ /* 0x000fe400078e08ff */
[----:B------:R-:W-:Y:S02]  /*27e40*/  LEA.HI.X.SX32 R83, R57, R2, 0x1, P3 ;  /* 0x0000000239537211 */ /* 0x000fe400018f0eff */
[----:B------:R-:W-:-:S04]  /*27e50*/  LEA R57, R3, R55, 0x1 ;  /* 0x0000003703397211 */ /* 0x000fc800078e08ff */
[----:B------:R-:W-:-:S04]  /*27e60*/  LEA R59, R3, R57, 0x1 ;  /* 0x00000039033b7211 */ /* 0x000fc800078e08ff */
[----:B------:R-:W-:-:S04]  /*27e70*/  LEA R61, R3, R59, 0x1 ;  /* 0x0000003b033d7211 */ /* 0x000fc800078e08ff */
[----:B------:R-:W-:-:S04]  /*27e80*/  LEA R0, R3, R61, 0x1 ;  /* 0x0000003d03007211 */ /* 0x000fc800078e08ff */
[----:B------:R-:W-:-:S04]  /*27e90*/  LEA R65, R3, R0, 0x1 ;  /* 0x0000000003417211 */ /* 0x000fc800078e08ff */
[----:B------:R-:W-:-:S04]  /*27ea0*/  LEA R67, R3, R65, 0x1 ;  /* 0x0000004103437211 */ /* 0x000fc800078e08ff */
[----:B------:R-:W-:Y:S02]  /*27eb0*/  LEA R101, R3, R67, 0x1 ;  /* 0x0000004303657211 */ /* 0x000fe400078e08ff */
[----:B------:R-:W-:Y:S02]  /*27ec0*/  LEA R14, P3, R15, R160, 0x1 ;  /* 0x000000a00f0e7211 */ /* 0x000fe400078608ff */
[----:B------:R-:W-:Y:S02]  /*27ed0*/  LEA R103, R3, R101, 0x1 ;  /* 0x0000006503677211 */ /* 0x000fe400078e08ff */
[----:B------:R-:W-:Y:S02]  /*27ee0*/  LEA.HI.X.SX32 R15, R15, R2, 0x1, P3 ;  /* 0x000000020f0f7211 */ /* 0x000fe400018f0eff */
[----:B------:R-:W-:Y:S02]  /*27ef0*/  LEA R109, R3, R103, 0x1 ;  /* 0x00000067036d7211 */ /* 0x000fe400078e08ff */
[----:B------:R-:W-:Y:S01]  /*27f00*/  LEA R20, P3, R21, R160, 0x1 ;  /* 0x000000a015147211 */ /* 0x000fe200078608ff */
[----:B----4-:R0:W-:Y:S04]  /*27f10*/  STL.64 [R1+0xff0], R98 ;  /* 0x000ff06201007387 */ /* 0x0101e80000100a00 */
[----:B0-----:R-:W4:Y:S04]  /*27f20*/  LDL.LU.64 R98, [R1+0xb0] ;  /* 0x0000b00001627983 */ /* 0x001f280000300a00 */
[----:B------:R0:W-:Y:S04]  /*27f30*/  STL.64 [R1+0xfd0], R8 ;  /* 0x000fd00801007387 */ /* 0x0001e80000100a00 */
[----:B0-----:R-:W5:Y:S04]  /*27f40*/  LDL.LU.64 R8, [R1+0x90] ;  /* 0x0000900001087983 */ /* 0x001f680000300a00 */
[----:B------:R-:W2:Y:S01]  /*27f50*/  LDL.LU R7, [R1+0x1038] ;  /* 0x0010380001077983 */ /* 0x000ea20000300800 */
[----:B------:R-:W-:Y:S01]  /*27f60*/  IMAD R111, R3, 0x2, R109 ;  /* 0x00000002036f7824 */ /* 0x000fe200078e026d */
[----:B------:R-:W-:-:S02]  /*27f70*/  LEA.HI.X.SX32 R21, R21, R2, 0x1, P3 ;  /* 0x0000000215157211 */ /* 0x000fc400018f0eff */
[----:B------:R-:W-:Y:S02]  /*27f80*/  LEA R26, P3, R27, R160, 0x1 ;  /* 0x000000a01b1a7211 */ /* 0x000fe400078608ff */
[----:B------:R-:W-:Y:S02]  /*27f90*/  LEA R113, R3, R111, 0x1 ;  /* 0x0000006f03717211 */ /* 0x000fe400078e08ff */
[----:B------:R-:W-:Y:S02]  /*27fa0*/  LEA.HI.X.SX32 R27, R27, R2, 0x1, P3 ;  /* 0x000000021b1b7211 */ /* 0x000fe400018f0eff */
[----:B------:R-:W-:Y:S02]  /*27fb0*/  LEA R32, P3, R33, R160, 0x1 ;  /* 0x000000a021207211 */ /* 0x000fe400078608ff */
[----:B------:R-:W-:Y:S02]  /*27fc0*/  LEA R115, R3, R113, 0x1 ;  /* 0x0000007103737211 */ /* 0x000fe400078e08ff */
[----:B------:R-:W-:-:S02]  /*27fd0*/  LEA.HI.X.SX32 R33, R33, R2, 0x1, P3 ;  /* 0x0000000221217211 */ /* 0x000fc400018f0eff */
[-C--:B------:R-:W-:Y:S02]  /*27fe0*/  LEA R38, P3, R39, R160.reuse, 0x1 ;  /* 0x000000a027267211 */ /* 0x080fe400078608ff */
[----:B------:R-:W-:Y:S02]  /*27ff0*/  LEA R117, R3, R115, 0x1 ;  /* 0x0000007303757211 */ /* 0x000fe400078e08ff */
[-C--:B------:R-:W-:Y:S02]  /*28000*/  LEA R4, P1, R5, R160.reuse, 0x1 ;  /* 0x000000a005047211 */ /* 0x080fe400078208ff */
[----:B------:R-:W-:Y:S02]  /*28010*/  LEA R12, P2, R13, R160, 0x1 ;  /* 0x000000a00d0c7211 */ /* 0x000fe400078408ff */
[----:B------:R-:W-:Y:S02]  /*28020*/  LEA.HI.X.SX32 R39, R39, R2, 0x1, P3 ;  /* 0x0000000227277211 */ /* 0x000fe400018f0eff */
[----:B------:R-:W-:-:S02]  /*28030*/  LEA R44, P3, R45, R160, 0x1 ;  /* 0x000000a02d2c7211 */ /* 0x000fc400078608ff */
[----:B------:R-:W-:Y:S02]  /*28040*/  LEA R119, R3, R117, 0x1 ;  /* 0x0000007503777211 */ /* 0x000fe400078e08ff */
[-C--:B------:R-:W-:Y:S02]  /*28050*/  LEA.HI.X.SX32 R5, R5, R2.reuse, 0x1, P1 ;  /* 0x0000000205057211 */ /* 0x080fe400008f0eff */
[----:B------:R-:W-:Y:S02]  /*28060*/  LEA.HI.X.SX32 R13, R13, R2, 0x1, P2 ;  /* 0x000000020d0d7211 */ /* 0x000fe400010f0eff */
[-C--:B------:R-:W-:Y:S02]  /*28070*/  LEA R16, P1, R17, R160.reuse, 0x1 ;  /* 0x000000a011107211 */ /* 0x080fe400078208ff */
[----:B------:R-:W-:Y:S02]  /*28080*/  LEA R18, P2, R19, R160, 0x1 ;  /* 0x000000a013127211 */ /* 0x000fe400078408ff */
[----:B------:R-:W-:-:S02]  /*28090*/  LEA.HI.X.SX32 R45, R45, R2, 0x1, P3 ;  /* 0x000000022d2d7211 */ /* 0x000fc400018f0eff */
[----:B------:R-:W-:Y:S02]  /*280a0*/  LEA R121, R3, R119, 0x1 ;  /* 0x0000007703797211 */ /* 0x000fe400078e08ff */
[----:B------:R-:W-:Y:S02]  /*280b0*/  LEA R50, P3, R51, R160, 0x1 ;  /* 0x000000a033327211 */ /* 0x000fe400078608ff */
[-C--:B------:R-:W-:Y:S02]  /*280c0*/  LEA.HI.X.SX32 R17, R17, R2.reuse, 0x1, P1 ;  /* 0x0000000211117211 */ /* 0x080fe400008f0eff */
[----:B------:R-:W-:Y:S02]  /*280d0*/  LEA.HI.X.SX32 R19, R19, R2, 0x1, P2 ;  /* 0x0000000213137211 */ /* 0x000fe400010f0eff */
[----:B------:R-:W-:Y:S02]  /*280e0*/  LEA R123, R3, R121, 0x1 ;  /* 0x00000079037b7211 */ /* 0x000fe400078e08ff */
[----:B------:R-:W-:-:S02]  /*280f0*/  LEA R22, P1, R23, R160, 0x1 ;  /* 0x000000a017167211 */ /* 0x000fc400078208ff */
[----:B------:R-:W-:Y:S02]  /*28100*/  LEA R24, P2, R25, R160, 0x1 ;  /* 0x000000a019187211 */ /* 0x000fe400078408ff */
[----:B------:R-:W-:Y:S02]  /*28110*/  LEA.HI.X.SX32 R51, R51, R2, 0x1, P3 ;  /* 0x0000000233337211 */ /* 0x000fe400018f0eff */
[----:B------:R-:W-:Y:S02]  /*28120*/  LEA R56, P3, R57, R160, 0x1 ;  /* 0x000000a039387211 */ /* 0x000fe400078608ff */
[----:B------:R-:W-:Y:S02]  /*28130*/  LEA R125, R3, R123, 0x1 ;  /* 0x0000007b037d7211 */ /* 0x000fe400078e08ff */
[-C--:B------:R-:W-:Y:S02]  /*28140*/  LEA.HI.X.SX32 R23, R23, R2.reuse, 0x1, P1 ;  /* 0x0000000217177211 */ /* 0x080fe400008f0eff */
[----:B------:R-:W-:-:S02]  /*28150*/  LEA.HI.X.SX32 R25, R25, R2, 0x1, P2 ;  /* 0x0000000219197211 */ /* 0x000fc400010f0eff */
[-C--:B------:R-:W-:Y:S02]  /*28160*/  LEA R28, P1, R29, R160.reuse, 0x1 ;  /* 0x000000a01d1c7211 */ /* 0x080fe400078208ff */
[----:B------:R-:W-:Y:S02]  /*28170*/  LEA R30, P2, R31, R160, 0x1 ;  /* 0x000000a01f1e7211 */ /* 0x000fe400078408ff */
[----:B------:R-:W-:Y:S02]  /*28180*/  LEA.HI.X.SX32 R57, R57, R2, 0x1, P3 ;  /* 0x0000000239397211 */ /* 0x000fe400018f0eff */
[----:B------:R-:W-:Y:S02]  /*28190*/  LEA R62, P3, R0, R160, 0x1 ;  /* 0x000000a0003e7211 */ /* 0x000fe400078608ff */
[----:B------:R-:W-:Y:S02]  /*281a0*/  LEA R127, R3, R125, 0x1 ;  /* 0x0000007d037f7211 */ /* 0x000fe400078e08ff */
[----:B------:R-:W-:-:S02]  /*281b0*/  LEA.HI.X.SX32 R29, R29, R2, 0x1, P1 ;  /* 0x000000021d1d7211 */ /* 0x000fc400008f0eff */
[----:B------:R-:W-:Y:S02]  /*281c0*/  LEA.HI.X.SX32 R31, R31, R2, 0x1, P2 ;  /* 0x000000021f1f7211 */ /* 0x000fe400010f0eff */
[-C--:B------:R-:W-:Y:S02]  /*281d0*/  LEA R34, P1, R35, R160.reuse, 0x1 ;  /* 0x000000a023227211 */ /* 0x080fe400078208ff */
[----:B------:R-:W-:Y:S02]  /*281e0*/  LEA R36, P2, R37, R160, 0x1 ;  /* 0x000000a025247211 */ /* 0x000fe400078408ff */
[-C--:B------:R-:W-:Y:S02]  /*281f0*/  LEA.HI.X.SX32 R63, R0, R2.reuse, 0x1, P3 ;  /* 0x00000002003f7211 */ /* 0x080fe400018f0eff */
[----:B------:R-:W-:Y:S02]  /*28200*/  LEA R0, R3, R127, 0x1 ;  /* 0x0000007f03007211 */ /* 0x000fe400078e08ff */
[----:B------:R-:W-:-:S02]  /*28210*/  LEA.HI.X.SX32 R35, R35, R2, 0x1, P1 ;  /* 0x0000000223237211 */ /* 0x000fc400008f0eff */
[----:B------:R-:W-:Y:S02]  /*28220*/  LEA.HI.X.SX32 R37, R37, R2, 0x1, P2 ;  /* 0x0000000225257211 */ /* 0x000fe400010f0eff */
[-C--:B------:R-:W-:Y:S02]  /*28230*/  LEA R40, P1, R41, R160.reuse, 0x1 ;  /* 0x000000a029287211 */ /* 0x080fe400078208ff */
[----:B------:R-:W-:Y:S02]  /*28240*/  LEA R42, P2, R43, R160, 0x1 ;  /* 0x000000a02b2a7211 */ /* 0x000fe400078408ff */
[----:B------:R-:W-:Y:S02]  /*28250*/  LEA R131, R3, R0, 0x1 ;  /* 0x0000000003837211 */ /* 0x000fe400078e08ff */
[-C--:B------:R-:W-:Y:S02]  /*28260*/  LEA.HI.X.SX32 R41, R41, R2.reuse, 0x1, P1 ;  /* 0x0000000229297211 */ /* 0x080fe400008f0eff */
[----:B------:R-:W-:-:S02]  /*28270*/  LEA.HI.X.SX32 R43, R43, R2, 0x1, P2 ;  /* 0x000000022b2b7211 */ /* 0x000fc400010f0eff */
[----:B------:R-:W-:Y:S02]  /*28280*/  LEA R133, R3, R131, 0x1 ;  /* 0x0000008303857211 */ /* 0x000fe400078e08ff */
[-C--:B------:R-:W-:Y:S02]  /*28290*/  LEA R46, P1, R47, R160.reuse, 0x1 ;  /* 0x000000a02f2e7211 */ /* 0x080fe400078208ff */
[----:B------:R-:W-:Y:S02]  /*282a0*/  LEA R48, P2, R49, R160, 0x1 ;  /* 0x000000a031307211 */ /* 0x000fe400078408ff */
[----:B------:R-:W-:Y:S02]  /*282b0*/  LEA R135, R3, R133, 0x1 ;  /* 0x0000008503877211 */ /* 0x000fe400078e08ff */
[-C--:B------:R-:W-:Y:S02]  /*282c0*/  LEA.HI.X.SX32 R47, R47, R2.reuse, 0x1, P1 ;  /* 0x000000022f2f7211 */ /* 0x080fe400008f0eff */
[----:B------:R-:W-:-:S02]  /*282d0*/  LEA.HI.X.SX32 R49, R49, R2, 0x1, P2 ;  /* 0x0000000231317211 */ /* 0x000fc400010f0eff */
[-C--:B------:R-:W-:Y:S02]  /*282e0*/  LEA R52, P1, R53, R160.reuse, 0x1 ;  /* 0x000000a035347211 */ /* 0x080fe400078208ff */
[----:B------:R-:W-:Y:S02]  /*282f0*/  LEA R54, P2, R55, R160, 0x1 ;  /* 0x000000a037367211 */ /* 0x000fe400078408ff */
[----:B------:R-:W-:Y:S02]  /*28300*/  LEA R137, R3, R135, 0x1 ;  /* 0x0000008703897211 */ /* 0x000fe400078e08ff */
[-C--:B------:R-:W-:Y:S02]  /*28310*/  LEA.HI.X.SX32 R53, R53, R2.reuse, 0x1, P1 ;  /* 0x0000000235357211 */ /* 0x080fe400008f0eff */
[----:B------:R-:W-:Y:S02]  /*28320*/  LEA.HI.X.SX32 R55, R55, R2, 0x1, P2 ;  /* 0x0000000237377211 */ /* 0x000fe400010f0eff */
[----:B------:R-:W-:-:S02]  /*28330*/  LEA R58, P1, R59, R160, 0x1 ;  /* 0x000000a03b3a7211 */ /* 0x000fc400078208ff */
[----:B------:R-:W-:Y:S02]  /*28340*/  LEA R60, P2, R61, R160, 0x1 ;  /* 0x000000a03d3c7211 */ /* 0x000fe400078408ff */
[----:B------:R-:W-:Y:S02]  /*28350*/  LEA R139, R3, R137, 0x1 ;  /* 0x00000089038b7211 */ /* 0x000fe400078e08ff */
[-C--:B------:R-:W-:Y:S02]  /*28360*/  LEA.HI.X.SX32 R59, R59, R2.reuse, 0x1, P1 ;  /* 0x000000023b3b7211 */ /* 0x080fe400008f0eff */
[----:B------:R-:W-:Y:S02]  /*28370*/  LEA.HI.X.SX32 R61, R61, R2, 0x1, P2 ;  /* 0x000000023d3d7211 */ /* 0x000fe400010f0eff */
[-C--:B------:R-:W-:Y:S02]  /*28380*/  LEA R64, P1, R65, R160.reuse, 0x1 ;  /* 0x000000a041407211 */ /* 0x080fe400078208ff */
[----:B------:R-:W-:-:S02]  /*28390*/  LEA R66, P2, R67, R160, 0x1 ;  /* 0x000000a043427211 */ /* 0x000fc400078408ff */
[----:B------:R-:W-:Y:S02]  /*283a0*/  LEA R100, P3, R101, R160, 0x1 ;  /* 0x000000a065647211 */ /* 0x000fe400078608ff */
[----:B------:R-:W-:Y:S02]  /*283b0*/  LEA R141, R3, R139, 0x1 ;  /* 0x0000008b038d7211 */ /* 0x000fe400078e08ff */
[-C--:B------:R-:W-:Y:S02]  /*283c0*/  LEA.HI.X.SX32 R65, R65, R2.reuse, 0x1, P1 ;  /* 0x0000000241417211 */ /* 0x080fe400008f0eff */
[-C--:B------:R-:W-:Y:S02]  /*283d0*/  LEA.HI.X.SX32 R67, R67, R2.reuse, 0x1, P2 ;  /* 0x0000000243437211 */ /* 0x080fe400010f0eff */
[----:B------:R-:W-:Y:S02]  /*283e0*/  LEA.HI.X.SX32 R101, R101, R2, 0x1, P3 ;  /* 0x0000000265657211 */ /* 0x000fe400018f0eff */
[----:B------:R-:W-:-:S02]  /*283f0*/  LEA R143, R3, R141, 0x1 ;  /* 0x0000008d038f7211 */ /* 0x000fc400078e08ff */
[-C--:B------:R-:W-:Y:S02]  /*28400*/  LEA R102, P1, R103, R160.reuse, 0x1 ;  /* 0x000000a067667211 */ /* 0x080fe400078208ff */
[-C--:B------:R-:W-:Y:S02]  /*28410*/  LEA R108, P2, R109, R160.reuse, 0x1 ;  /* 0x000000a06d6c7211 */ /* 0x080fe400078408ff */
[----:B------:R-:W-:Y:S02]  /*28420*/  LEA R110, P3, R111, R160, 0x1 ;  /* 0x000000a06f6e7211 */ /* 0x000fe400078608ff */
[----:B------:R-:W-:Y:S02]  /*28430*/  LEA R145, R3, R143, 0x1 ;  /* 0x0000008f03917211 */ /* 0x000fe400078e08ff */
[-C--:B------:R-:W-:Y:S02]  /*28440*/  LEA.HI.X.SX32 R103, R103, R2.reuse, 0x1, P1 ;  /* 0x0000000267677211 */ /* 0x080fe400008f0eff */
[----:B------:R-:W-:-:S02]  /*28450*/  LEA.HI.X.SX32 R109, R109, R2, 0x1, P2 ;  /* 0x000000026d6d7211 */ /* 0x000fc400010f0eff */
[----:B------:R-:W-:Y:S02]  /*28460*/  LEA.HI.X.SX32 R111, R111, R2, 0x1, P3 ;  /* 0x000000026f6f7211 */ /* 0x000fe400018f0eff */
[-C--:B------:R-:W-:Y:S02]  /*28470*/  LEA R112, P1, R113, R160.reuse, 0x1 ;  /* 0x000000a071707211 */ /* 0x080fe400078208ff */
[-C--:B------:R-:W-:Y:S02]  /*28480*/  LEA R114, P2, R115, R160.reuse, 0x1 ;  /* 0x000000a073727211 */ /* 0x080fe400078408ff */
[----:B------:R-:W-:Y:S02]  /*28490*/  LEA R116, P3, R117, R160, 0x1 ;  /* 0x000000a075747211 */ /* 0x000fe400078608ff */
[----:B------:R-:W-:Y:S02]  /*284a0*/  LEA R147, R3, R145, 0x1 ;  /* 0x0000009103937211 */ /* 0x000fe400078e08ff */
[----:B------:R-:W-:-:S02]  /*284b0*/  LEA.HI.X.SX32 R113, R113, R2, 0x1, P1 ;  /* 0x0000000271717211 */ /* 0x000fc400008f0eff */
[-C--:B------:R-:W-:Y:S02]  /*284c0*/  LEA.HI.X.SX32 R115, R115, R2.reuse, 0x1, P2 ;  /* 0x0000000273737211 */ /* 0x080fe400010f0eff */
[----:B------:R-:W-:Y:S02]  /*284d0*/  LEA.HI.X.SX32 R117, R117, R2, 0x1, P3 ;  /* 0x0000000275757211 */ /* 0x000fe400018f0eff */
[-C--:B------:R-:W-:Y:S02]  /*284e0*/  LEA R118, P1, R119, R160.reuse, 0x1 ;  /* 0x000000a077767211 */ /* 0x080fe400078208ff */
[-C--:B------:R-:W-:Y:S02]  /*284f0*/  LEA R120, P2, R121, R160.reuse, 0x1 ;  /* 0x000000a079787211 */ /* 0x080fe400078408ff */
[----:B------:R-:W-:Y:S01]  /*28500*/  LEA R122, P3, R123, R160, 0x1 ;  /* 0x000000a07b7a7211 */ /* 0x000fe200078608ff */
[----:B------:R-:W-:Y:S01]  /*28510*/  IMAD R149, R3, 0x2, R147 ;  /* 0x0000000203957824 */ /* 0x000fe200078e0293 */
[----:B------:R-:W-:-:S02]  /*28520*/  LEA.HI.X.SX32 R119, R119, R2, 0x1, P1 ;  /* 0x0000000277777211 */ /* 0x000fc400008f0eff */
[-C--:B------:R-:W-:Y:S02]  /*28530*/  LEA.HI.X.SX32 R121, R121, R2.reuse, 0x1, P2 ;  /* 0x0000000279797211 */ /* 0x080fe400010f0eff */
[----:B------:R-:W-:Y:S02]  /*28540*/  LEA.HI.X.SX32 R123, R123, R2, 0x1, P3 ;  /* 0x000000027b7b7211 */ /* 0x000fe400018f0eff */
[-C--:B------:R-:W-:Y:S02]  /*28550*/  LEA R124, P1, R125, R160.reuse, 0x1 ;  /* 0x000000a07d7c7211 */ /* 0x080fe400078208ff */
[-C--:B------:R-:W-:Y:S02]  /*28560*/  LEA R126, P2, R127, R160.reuse, 0x1 ;  /* 0x000000a07f7e7211 */ /* 0x080fe400078408ff */
[----:B------:R-:W-:Y:S02]  /*28570*/  LEA R128, P3, R0, R160, 0x1 ;  /* 0x000000a000807211 */ /* 0x000fe400078608ff */
[----:B------:R-:W-:-:S02]  /*28580*/  LEA R151, R3, R149, 0x1 ;  /* 0x0000009503977211 */ /* 0x000fc400078e08ff */
[-C--:B------:R-:W-:Y:S02]  /*28590*/  LEA.HI.X.SX32 R125, R125, R2.reuse, 0x1, P1 ;  /* 0x000000027d7d7211 */ /* 0x080fe400008f0eff */
[-C--:B------:R-:W-:Y:S02]  /*285a0*/  LEA.HI.X.SX32 R127, R127, R2.reuse, 0x1, P2 ;  /* 0x000000027f7f7211 */ /* 0x080fe400010f0eff */
[----:B------:R-:W-:Y:S02]  /*285b0*/  LEA.HI.X.SX32 R129, R0, R2, 0x1, P3 ;  /* 0x0000000200817211 */ /* 0x000fe400018f0eff */
[-C--:B------:R-:W-:Y:S02]  /*285c0*/  LEA R130, P1, R131, R160.reuse, 0x1 ;  /* 0x000000a083827211 */ /* 0x080fe400078208ff */
[-C--:B------:R-:W-:Y:S02]  /*285d0*/  LEA R132, P2, R133, R160.reuse, 0x1 ;  /* 0x000000a085847211 */ /* 0x080fe400078408ff */
[----:B------:R-:W-:-:S02]  /*285e0*/  LEA R134, P3, R135, R160, 0x1 ;  /* 0x000000a087867211 */ /* 0x000fc400078608ff */
[----:B------:R-:W-:Y:S02]  /*285f0*/  LEA R0, R3, R151, 0x1 ;  /* 0x0000009703007211 */ /* 0x000fe400078e08ff */
[-C--:B------:R-:W-:Y:S02]  /*28600*/  LEA.HI.X.SX32 R131, R131, R2.reuse, 0x1, P1 ;  /* 0x0000000283837211 */ /* 0x080fe400008f0eff */
        /* <DEDUP_REMOVED lines=26> */
[-C--:B------:R-:W-:Y:S02]  /*287b0*/  LEA R158, P3, R159, R160.reuse, 0x1 ;  /* 0x000000a09f9e7211 */ /* 0x080fe400078608ff */
[----:B------:R-:W-:-:S02]  /*287c0*/  LEA R160, P4, R3, R160, 0x1 ;  /* 0x000000a003a07211 */ /* 0x000fc400078808ff */
[----:B------:R-:W-:Y:S02]  /*287d0*/  PRMT R0, R6, 0x7632, R0 ;  /* 0x0000763206007816 */ /* 0x000fe40000000000 */
[-C--:B------:R-:W-:Y:S02]  /*287e0*/  LEA.HI.X.SX32 R155, R155, R2.reuse, 0x1, P1 ;  /* 0x000000029b9b7211 */ /* 0x080fe400008f0eff */
[-C--:B------:R-:W-:Y:S02]  /*287f0*/  LEA.HI.X.SX32 R157, R157, R2.reuse, 0x1, P2 ;  /* 0x000000029d9d7211 */ /* 0x080fe400010f0eff */
[-C--:B------:R-:W-:Y:S02]  /*28800*/  LEA.HI.X.SX32 R159, R159, R2.reuse, 0x1, P3 ;  /* 0x000000029f9f7211 */ /* 0x080fe400018f0eff */
[----:B------:R-:W-:Y:S01]  /*28810*/  LEA.HI.X.SX32 R161, R3, R2, 0x1, P4 ;  /* 0x0000000203a17211 */ /* 0x000fe200020f0eff */
[----:B------:R-:W-:Y:S04]  /*28820*/  STG.E.U16 desc[UR8][R104.64], R6 ;  /* 0x0000000668007986 */ /* 0x000fe8000c101508 */
[----:B------:R0:W-:Y:S04]  /*28830*/  STG.E.U16 desc[UR8][R162.64], R0 ;  /* 0x00000000a2007986 */ /* 0x0001e8000c101508 */
[----:B0-----:R-:W3:Y:S01]  /*28840*/  LDL.LU R163, [R1+0x10c] ;  /* 0x00010c0001a37983 */ /* 0x001ee20000300800 */
[----:B--2---:R-:W-:-:S03]  /*28850*/  PRMT R2, R7, 0x7632, R2 ;  /* 0x0000763207027816 */ /* 0x004fc60000000002 */
[----:B------:R0:W-:Y:S04]  /*28860*/  STG.E.U16 desc[UR8][R164.64], R7 ;  /* 0x00000007a4007986 */ /* 0x0001e8000c101508 */
[----:B------:R1:W-:Y:S04]  /*28870*/  STG.E.U16 desc[UR8][R94.64], R2 ;  /* 0x000000025e007986 */ /* 0x0003e8000c101508 */
[----:B0-----:R-:W2:Y:S04]  /*28880*/  LDL.LU.64 R164, [R1+0x70] ;  /* 0x0000700001a47983 */ /* 0x001ea80000300a00 */
[----:B-1----:R-:W2:Y:S01]  /*28890*/  LDL.LU.64 R94, [R1+0x1030] ;  /* 0x00103000015e7983 */ /* 0x002ea20000300a00 */
[----:B------:R-:W-:-:S03]  /*288a0*/  PRMT R0, R92, 0x7632, R0 ;  /* 0x000076325c007816 */ /* 0x000fc60000000000 */
[----:B---3--:R-:W0:Y:S04]  /*288b0*/  LDS.128 R104, [R163] ;  /* 0x00000000a3687984 */ /* 0x008e280000000c00 */
[----:B--2---:R1:W-:Y:S04]  /*288c0*/  STG.E.U16 desc[UR8][R94.64], R92 ;  /* 0x0000005c5e007986 */ /* 0x0043e8000c101508 */
[----:B-1----:R-:W2:Y:S01]  /*288d0*/  LDL.LU.64 R94, [R1+0x1028] ;  /* 0x00102800015e7983 */ /* 0x002ea20000300a00 */
[----:B------:R-:W-:-:S03]  /*288e0*/  PRMT R2, R93, 0x7632, R2 ;  /* 0x000076325d027816 */ /* 0x000fc60000000002 */
[----:B--2---:R1:W-:Y:S04]  /*288f0*/  STG.E.U16 desc[UR8][R94.64], R0 ;  /* 0x000000005e007986 */ /* 0x0043e8000c101508 */
[----:B-1----:R-:W2:Y:S04]  /*28900*/  LDL.LU.64 R94, [R1+0x1020] ;  /* 0x00102000015e7983 */ /* 0x002ea80000300a00 */
[----:B--2---:R1:W-:Y:S04]  /*28910*/  STG.E.U16 desc[UR8][R94.64], R93 ;  /* 0x0000005d5e007986 */ /* 0x0043e8000c101508 */
[----:B------:R2:W-:Y:S04]  /*28920*/  STG.E.U16 desc[UR8][R96.64], R2 ;  /* 0x0000000260007986 */ /* 0x0005e8000c101508 */
[----:B-1----:R-:W3:Y:S04]  /*28930*/  LDL.LU.64 R94, [R1+0x1018] ;  /* 0x00101800015e7983 */ /* 0x002ee80000300a00 */
[----:B------:R-:W3:Y:S04]  /*28940*/  LDL.LU.64 R92, [R1+0x78] ;  /* 0x00007800015c7983 */ /* 0x000ee80000300a00 */
[----:B--2---:R-:W3:Y:S04]  /*28950*/  LDL.LU.64 R96, [R1+0x1010] ;  /* 0x0010100001607983 */ /* 0x004ee80000300a00 */
[----:B---3--:R1:W-:Y:S04]  /*28960*/  STG.E.U16 desc[UR8][R96.64], R94 ;  /* 0x0000005e60007986 */ /* 0x0083e8000c101508 */
[----:B-1----:R-:W2:Y:S01]  /*28970*/  LDL.LU.64 R96, [R1+0x1008] ;  /* 0x0010080001607983 */ /* 0x002ea20000300a00 */
[----:B------:R-:W-:-:S05]  /*28980*/  PRMT R0, R94, 0x7632, R0 ;  /* 0x000076325e007816 */ /* 0x000fca0000000000 */
[----:B--2---:R1:W-:Y:S04]  /*28990*/  STG.E.U16 desc[UR8][R96.64], R0 ;  /* 0x0000000060007986 */ /* 0x0043e8000c101508 */
[----:B-1----:R-:W2:Y:S01]  /*289a0*/  LDL.LU.64 R96, [R1+0x1000] ;  /* 0x0010000001607983 */ /* 0x002ea20000300a00 */
[----:B------:R-:W-:-:S03]  /*289b0*/  PRMT R2, R95, 0x7632, R2 ;  /* 0x000076325f027816 */ /* 0x000fc60000000002 */
[----:B--2---:R1:W-:Y:S04]  /*289c0*/  STG.E.U16 desc[UR8][R96.64], R95 ;  /* 0x0000005f60007986 */ /* 0x0043e8000c101508 */
[----:B----4-:R2:W-:Y:S04]  /*289d0*/  STG.E.U16 desc[UR8][R98.64], R2 ;  /* 0x0000000262007986 */ /* 0x0105e8000c101508 */
[----:B-1----:R-:W3:Y:S04]  /*289e0*/  LDL.LU.64 R96, [R1+0xff8] ;  /* 0x000ff80001607983 */ /* 0x002ee80000300a00 */
[----:B------:R-:W4:Y:S04]  /*289f0*/  LDL.LU.64 R94, [R1+0x80] ;  /* 0x00008000015e7983 */ /* 0x000f280000300a00 */
        /* <DEDUP_REMOVED lines=8> */
[----:B-1----:R-:W2:Y:S04]  /*28a80*/  LDL.LU.64 R98, [R1+0xfd8] ;  /* 0x000fd80001627983 */ /* 0x002ea80000300a00 */
[----:B------:R-:W3:Y:S04]  /*28a90*/  LDL.LU.64 R96, [R1+0x88] ;  /* 0x0000880001607983 */ /* 0x000ee80000300a00 */
[----:B-----5:R1:W-:Y:S04]  /*28aa0*/  STG.E.U16 desc[UR8][R8.64], R2 ;  /* 0x0000000208007986 */ /* 0x0203e8000c101508 */
[----:B-1----:R-:W5:Y:S01]  /*28ab0*/  LDL.LU.64 R8, [R1+0xfd0] ;  /* 0x000fd00001087983 */ /* 0x002f620000300a00 */
[----:B--2---:R-:W-:-:S02]  /*28ac0*/  PRMT R0, R98, 0x7632, R0 ;  /* 0x0000763262007816 */ /* 0x004fc40000000000 */
[----:B------:R-:W-:Y:S01]  /*28ad0*/  PRMT R2, R99, 0x7632, R2 ;  /* 0x0000763263027816 */ /* 0x000fe20000000002 */
[----:B---3--:R-:W-:Y:S04]  /*28ae0*/  STG.E.U16 desc[UR8][R96.64], R98 ;  /* 0x0000006260007986 */ /* 0x008fe8000c101508 */
[----:B----4-:R0:W-:Y:S04]  /*28af0*/  STG.E.U16 desc[UR8][R94.64], R0 ;  /* 0x000000005e007986 */ /* 0x0101e8000c101508 */
[----:B------:R-:W-:Y:S04]  /*28b00*/  STG.E.U16 desc[UR8][R92.64], R99 ;  /* 0x000000635c007986 */ /* 0x000fe8000c101508 */
[----:B------:R1:W-:Y:S01]  /*28b10*/  STG.E.U16 desc[UR8][R164.64], R2 ;  /* 0x00000002a4007986 */ /* 0x0003e2000c101508 */
[----:B0-----:R-:W-:-:S03]  /*28b20*/  PRMT R0, R104, 0x7632, R0 ;  /* 0x0000763268007816 */ /* 0x001fc60000000000 */
[----:B-----5:R0:W-:Y:S04]  /*28b30*/  STG.E.U16 desc[UR8][R8.64], R104 ;  /* 0x0000006808007986 */ /* 0x0201e8000c101508 */
[----:B------:R2:W-:Y:S01]  /*28b40*/  STG.E.U16 desc[UR8][R10.64], R0 ;  /* 0x000000000a007986 */ /* 0x0005e2000c101508 */
[----:B-1----:R-:W-:-:S03]  /*28b50*/  PRMT R2, R105, 0x7632, R2 ;  /* 0x0000763269027816 */ /* 0x002fc60000000002 */
[----:B------:R1:W-:Y:S04]  /*28b60*/  STG.E.U16 desc[UR8][R88.64], R105 ;  /* 0x0000006958007986 */ /* 0x0003e8000c101508 */
[----:B0-----:R-:W3:Y:S04]  /*28b70*/  LDL.LU.64 R8, [R1+0xfc8] ;  /* 0x000fc80001087983 */ /* 0x001ee80000300a00 */
[----:B--2---:R-:W2:Y:S01]  /*28b80*/  LDL.LU.64 R10, [R1+0xfc0] ;  /* 0x000fc000010a7983 */ /* 0x004ea20000300a00 */
[----:B------:R-:W-:-:S03]  /*28b90*/  PRMT R0, R106, 0x7632, R0 ;  /* 0x000076326a007816 */ /* 0x000fc60000000000 */
[----:B-1----:R-:W4:Y:S04]  /*28ba0*/  LDL.LU.64 R88, [R1+0xfb8] ;  /* 0x000fb80001587983 */ /* 0x002f280000300a00 */
[----:B------:R0:W-:Y:S04]  /*28bb0*/  STG.E.U16 desc[UR8][R68.64], R2 ;  /* 0x0000000244007986 */ /* 0x0001e8000c101508 */
[----:B------:R1:W-:Y:S04]  /*28bc0*/  STG.E.U16 desc[UR8][R70.64], R106 ;  /* 0x0000006a46007986 */ /* 0x0003e8000c101508 */
[----:B------:R5:W-:Y:S04]  /*28bd0*/  STG.E.U16 desc[UR8][R72.64], R0 ;  /* 0x0000000048007986 */ /* 0x000be8000c101508 */
[----:B0-----:R-:W2:Y:S04]  /*28be0*/  LDL.LU.64 R68, [R1+0xfb0] ;  /* 0x000fb00001447983 */ /* 0x001ea80000300a00 */
[----:B-1----:R-:W2:Y:S04]  /*28bf0*/  LDL.LU.64 R70, [R1+0xfa8] ;  /* 0x000fa80001467983 */ /* 0x002ea80000300a00 */
[----:B-----5:R-:W5:Y:S04]  /*28c00*/  LDL.LU.64 R72, [R1+0xfa0] ;  /* 0x000fa00001487983 */ /* 0x020f680000300a00 */
[----:B------:R0:W-:Y:S04]  /*28c10*/  STG.E.U16 desc[UR8][R90.64], R107 ;  /* 0x0000006b5a007986 */ /* 0x0001e8000c101508 */
[----:B0-----:R-:W2:Y:S01]  /*28c20*/  LDL.LU.64 R90, [R1+0xf98] ;  /* 0x000f9800015a7983 */ /* 0x001ea20000300a00 */
[----:B------:R-:W-:-:S05]  /*28c30*/  PRMT R0, R107, 0x7632, R0 ;  /* 0x000076326b007816 */ /* 0x000fca0000000000 */
[----:B------:R0:W-:Y:S04]  /*28c40*/  STG.E.U16 desc[UR8][R74.64], R0 ;  /* 0x000000004a007986 */ /* 0x0001e8000c101508 */
[----:B0-----:R-:W3:Y:S01]  /*28c50*/  LDL.LU.64 R74, [R1+0xf90] ;  /* 0x000f9000014a7983 */ /* 0x001ee20000300a00 */
[----:B----4-:R-:W-:-:S03]  /*28c60*/  PRMT R2, R88, 0x7632, R2 ;  /* 0x0000763258027816 */ /* 0x010fc60000000002 */
[----:B------:R0:W-:Y:S01]  /*28c70*/  STG.E.U16 desc[UR8][R76.64], R88 ;  /* 0x000000584c007986 */ /* 0x0001e2000c101508 */
[----:B------:R-:W-:-:S03]  /*28c80*/  PRMT R3, R89, 0x7632, R3 ;  /* 0x0000763259037816 */ /* 0x000fc60000000003 */
[----:B------:R1:W-:Y:S04]  /*28c90*/  STG.E.U16 desc[UR8][R84.64], R2 ;  /* 0x0000000254007986 */ /* 0x0003e8000c101508 */
[----:B------:R4:W-:Y:S04]  /*28ca0*/  STG.E.U16 desc[UR8][R78.64], R89 ;  /* 0x000000594e007986 */ /* 0x0009e8000c101508 */
[----:B0-----:R-:W3:Y:S04]  /*28cb0*/  LDL.LU.64 R76, [R1+0xf88] ;  /* 0x000f8800014c7983 */ /* 0x001ee80000300a00 */
[----:B-1----:R-:W3:Y:S04]  /*28cc0*/  LDL.LU.64 R84, [R1+0xf80] ;  /* 0x000f800001547983 */ /* 0x002ee80000300a00 */
[----:B----4-:R-:W4:Y:S04]  /*28cd0*/  LDL.LU.64 R78, [R1+0xf78] ;  /* 0x000f7800014e7983 */ /* 0x010f280000300a00 */
[----:B------:R0:W-:Y:S04]  /*28ce0*/  STG.E.U16 desc[UR8][R80.64], R3 ;  /* 0x0000000350007986 */ /* 0x0001e8000c101508 */
[----:B0-----:R-:W4:Y:S04]  /*28cf0*/  LDL.LU.64 R80, [R1+0xf70] ;  /* 0x000f700001507983 */ /* 0x001f280000300a00 */
[----:B--2---:R0:W-:Y:S04]  /*28d00*/  STG.E.U16 desc[UR8][R86.64], R90 ;  /* 0x0000005a56007986 */ /* 0x0041e8000c101508 */
[----:B0-----:R-:W2:Y:S01]  /*28d10*/  LDL.LU.64 R86, [R1+0xf68] ;  /* 0x000f680001567983 */ /* 0x001ea20000300a00 */
[----:B------:R-:W-:-:S05]  /*28d20*/  PRMT R6, R90, 0x7632, R6 ;  /* 0x000076325a067816 */ /* 0x000fca0000000006 */
[----:B------:R0:W-:Y:S04]  /*28d30*/  STG.E.U16 desc[UR8][R82.64], R6 ;  /* 0x0000000652007986 */ /* 0x0001e8000c101508 */
[----:B0-----:R-:W5:Y:S04]  /*28d40*/  LDL.LU.64 R82, [R1+0xf60] ;  /* 0x000f600001527983 */ /* 0x001f680000300a00 */
[----:B------:R-:W5:Y:S04]  /*28d50*/  LDL.LU R164, [R1+0x108] ;  /* 0x0001080001a47983 */ /* 0x000f680000300800 */
[----:B------:R-:W5:Y:S01]  /*28d60*/  LDL.LU R165, [R1+0x104] ;  /* 0x0001040001a57983 */ /* 0x000f620000300800 */
[----:B------:R-:W-:-:S03]  /*28d70*/  PRMT R7, R91, 0x7632, R7 ;  /* 0x000076325b077816 */ /* 0x000fc60000000007 */
[----:B------:R4:W-:Y:S04]  /*28d80*/  STG.E.U16 desc[UR8][R4.64], R91 ;  /* 0x0000005b04007986 */ /* 0x0009e8000c101508 */
[----:B------:R-:W-:Y:S01]  /*28d90*/  STG.E.U16 desc[UR8][R12.64], R7 ;  /* 0x000000070c007986 */ /* 0x000fe2000c101508 */
[----:B---3--:R-:W-:Y:S02]  /*28da0*/  PRMT R0, R84, 0x7632, R0 ;  /* 0x0000763254007816 */ /* 0x008fe40000000000 */
[----:B------:R-:W-:Y:S01]  /*28db0*/  PRMT R2, R85, 0x7632, R2 ;  /* 0x0000763255027816 */ /* 0x000fe20000000002 */
[----:B------:R-:W-:Y:S04]  /*28dc0*/  STG.E.U16 desc[UR8][R14.64], R84 ;  /* 0x000000540e007986 */ /* 0x000fe8000c101508 */
[----:B------:R-:W-:Y:S04]  /*28dd0*/  STG.E.U16 desc[UR8][R16.64], R0 ;  /* 0x0000000010007986 */ /* 0x000fe8000c101508 */
[----:B------:R-:W-:Y:S04]  /*28de0*/  STG.E.U16 desc[UR8][R18.64], R85 ;  /* 0x0000005512007986 */ /* 0x000fe8000c101508 */
[----:B------:R-:W-:Y:S01]  /*28df0*/  STG.E.U16 desc[UR8][R20.64], R2 ;  /* 0x0000000214007986 */ /* 0x000fe2000c101508 */
[----:B----4-:R-:W-:-:S02]  /*28e00*/  PRMT R5, R80, 0x7632, R5 ;  /* 0x0000763250057816 */ /* 0x010fc40000000005 */
[----:B--2---:R-:W-:Y:S02]  /*28e10*/  PRMT R3, R86, 0x7632, R3 ;  /* 0x0000763256037816 */ /* 0x004fe40000000003 */
[----:B------:R-:W-:Y:S01]  /*28e20*/  PRMT R4, R87, 0x7632, R4 ;  /* 0x0000763257047816 */ /* 0x000fe20000000004 */
[----:B------:R-:W-:Y:S04]  /*28e30*/  STG.E.U16 desc[UR8][R22.64], R86 ;  /* 0x0000005616007986 */ /* 0x000fe8000c101508 */
[----:B------:R-:W-:Y:S04]  /*28e40*/  STG.E.U16 desc[UR8][R24.64], R3 ;  /* 0x0000000318007986 */ /* 0x000fe8000c101508 */
[----:B------:R-:W-:Y:S04]  /*28e50*/  STG.E.U16 desc[UR8][R26.64], R87 ;  /* 0x000000571a007986 */ /* 0x000fe8000c101508 */
[----:B------:R-:W-:Y:S04]  /*28e60*/  STG.E.U16 desc[UR8][R28.64], R4 ;  /* 0x000000041c007986 */ /* 0x000fe8000c101508 */
[----:B------:R-:W-:Y:S04]  /*28e70*/  STG.E.U16 desc[UR8][R30.64], R80 ;  /* 0x000000501e007986 */ /* 0x000fe8000c101508 */
[----:B------:R-:W-:Y:S04]  /*28e80*/  STG.E.U16 desc[UR8][R32.64], R5 ;  /* 0x0000000520007986 */ /* 0x000fe8000c101508 */
[----:B------:R0:W1:Y:S04]  /*28e90*/  LDS.128 R4, [R163+0x800] ;  /* 0x00080000a3047984 */ /* 0x0000680000000c00 */
[----:B0-----:R-:W2:Y:S01]  /*28ea0*/  LDL.LU R163, [R1+0x814] ;  /* 0x0008140001a37983 */ /* 0x001ea20000300800 */
[----:B------:R-:W-:-:S02]  /*28eb0*/  PRMT R18, R81, 0x7632, R18 ;  /* 0x0000763251127816 */ /* 0x000fc40000000012 */
[----:B-----5:R-:W-:Y:S01]  /*28ec0*/  PRMT R20, R82, 0x7632, R20 ;  /* 0x0000763252147816 */ /* 0x020fe20000000014 */
[----:B------:R-:W-:Y:S01]  /*28ed0*/  STG.E.U16 desc[UR8][R34.64], R81 ;  /* 0x0000005122007986 */ /* 0x000fe2000c101508 */
[----:B------:R-:W-:Y:S02]  /*28ee0*/  PRMT R22, R83, 0x7632, R22 ;  /* 0x0000763253167816 */ /* 0x000fe40000000016 */
[----:B------:R-:W-:Y:S01]  /*28ef0*/  PRMT R24, R76, 0x7632, R24 ;  /* 0x000076324c187816 */ /* 0x000fe20000000018 */
[----:B------:R-:W-:Y:S01]  /*28f00*/  STG.E.U16 desc[UR8][R36.64], R18 ;  /* 0x0000001224007986 */ /* 0x000fe2000c101508 */
[----:B------:R-:W-:-:S03]  /*28f10*/  PRMT R26, R77, 0x7632, R26 ;  /* 0x000076324d1a7816 */ /* 0x000fc6000000001a */
[----:B------:R-:W-:Y:S01]  /*28f20*/  STG.E.U16 desc[UR8][R38.64], R82 ;  /* 0x0000005226007986 */ /* 0x000fe2000c101508 */
[----:B------:R-:W-:-:S03]  /*28f30*/  PRMT R28, R78, 0x7632, R28 ;  /* 0x000076324e1c7816 */ /* 0x000fc6000000001c */
[----:B------:R-:W-:Y:S04]  /*28f40*/  STG.E.U16 desc[UR8][R40.64], R20 ;  /* 0x0000001428007986 */ /* 0x000fe8000c101508 */
[----:B------:R-:W-:Y:S01]  /*28f50*/  STG.E.U16 desc[UR8][R42.64], R83 ;  /* 0x000000532a007986 */ /* 0x000fe2000c101508 */
[----:B------:R-:W-:-:S03]  /*28f60*/  PRMT R30, R79, 0x7632, R30 ;  /* 0x000076324f1e7816 */ /* 0x000fc6000000001e */
[----:B------:R-:W-:Y:S04]  /*28f70*/  STG.E.U16 desc[UR8][R44.64], R22 ;  /* 0x000000162c007986 */ /* 0x000fe8000c101508 */
[----:B------:R-:W-:Y:S01]  /*28f80*/  STG.E.U16 desc[UR8][R46.64], R76 ;  /* 0x0000004c2e007986 */ /* 0x000fe2000c101508 */
[----:B------:R-:W-:-:S03]  /*28f90*/  PRMT R32, R72, 0x7632, R32 ;  /* 0x0000763248207816 */ /* 0x000fc60000000020 */
[----:B------:R-:W-:Y:S04]  /*28fa0*/  STG.E.U16 desc[UR8][R48.64], R24 ;  /* 0x0000001830007986 */ /* 0x000fe8000c101508 */
[----:B------:R0:W-:Y:S04]  /*28fb0*/  STG.E.U16 desc[UR8][R50.64], R77 ;  /* 0x0000004d32007986 */ /* 0x0001e8000c101508 */
[----:B------:R-:W-:Y:S04]  /*28fc0*/  STG.E.U16 desc[UR8][R52.64], R26 ;  /* 0x0000001a34007986 */ /* 0x000fe8000c101508 */
[----:B------:R-:W-:Y:S01]  /*28fd0*/  STG.E.U16 desc[UR8][R54.64], R78 ;  /* 0x0000004e36007986 */ /* 0x000fe2000c101508 */
[----:B------:R-:W-:-:S03]  /*28fe0*/  PRMT R0, R74, 0x7632, R0 ;  /* 0x000076324a007816 */ /* 0x000fc60000000000 */
[----:B------:R3:W-:Y:S01]  /*28ff0*/  STG.E.U16 desc[UR8][R56.64], R28 ;  /* 0x0000001c38007986 */ /* 0x0007e2000c101508 */
[----:B0-----:R-:W-:-:S03]  /*29000*/  PRMT R50, R73, 0x7632, R50 ;  /* 0x0000763249327816 */ /* 0x001fc60000000032 */
[----:B------:R0:W-:Y:S04]  /*29010*/  STG.E.U16 desc[UR8][R58.64], R79 ;  /* 0x0000004f3a007986 */ /* 0x0001e8000c101508 */
[----:B------:R4:W-:Y:S04]  /*29020*/  STG.E.U16 desc[UR8][R60.64], R30 ;  /* 0x0000001e3c007986 */ /* 0x0009e8000c101508 */
[----:B------:R5:W-:Y:S01]  /*29030*/  STG.E.U16 desc[UR8][R62.64], R72 ;  /* 0x000000483e007986 */ /* 0x000be2000c101508 */
[----:B---3--:R-:W-:-:S03]  /*29040*/  PRMT R56, R75, 0x7632, R56 ;  /* 0x000076324b387816 */ /* 0x008fc60000000038 */
[----:B------:R3:W-:Y:S01]  /*29050*/  STG.E.U16 desc[UR8][R64.64], R32 ;  /* 0x0000002040007986 */ /* 0x0007e2000c101508 */
[----:B0-----:R-:W-:-:S03]  /*29060*/  PRMT R58, R68, 0x7632, R58 ;  /* 0x00007632443a7816 */ /* 0x001fc6000000003a */
[----:B------:R0:W-:Y:S01]  /*29070*/  STG.E.U16 desc[UR8][R66.64], R73 ;  /* 0x0000004942007986 */ /* 0x0001e2000c101508 */
[----:B----4-:R-:W-:-:S03]  /*29080*/  PRMT R60, R69, 0x7632, R60 ;  /* 0x00007632453c7816 */ /* 0x010fc6000000003c */
[----:B------:R-:W-:Y:S04]  /*29090*/  STG.E.U16 desc[UR8][R100.64], R50 ;  /* 0x0000003264007986 */ /* 0x000fe8000c101508 */
[----:B------:R-:W-:Y:S01]  /*290a0*/  STG.E.U16 desc[UR8][R102.64], R74 ;  /* 0x0000004a66007986 */ /* 0x000fe2000c101508 */
[----:B-----5:R-:W-:-:S03]  /*290b0*/  PRMT R62, R70, 0x7632, R62 ;  /* 0x00007632463e7816 */ /* 0x020fc6000000003e */
[----:B------:R-:W-:Y:S04]  /*290c0*/  STG.E.U16 desc[UR8][R108.64], R0 ;  /* 0x000000006c007986 */ /* 0x000fe8000c101508 */
[----:B------:R-:W-:Y:S01]  /*290d0*/  STG.E.U16 desc[UR8][R110.64], R75 ;  /* 0x0000004b6e007986 */ /* 0x000fe2000c101508 */
[----:B---3--:R-:W-:-:S03]  /*290e0*/  PRMT R64, R71, 0x7632, R64 ;  /* 0x0000763247407816 */ /* 0x008fc60000000040 */
[----:B------:R-:W-:Y:S04]  /*290f0*/  STG.E.U16 desc[UR8][R112.64], R56 ;  /* 0x0000003870007986 */ /* 0x000fe8000c101508 */
[----:B------:R3:W-:Y:S01]  /*29100*/  STG.E.U16 desc[UR8][R114.64], R68 ;  /* 0x0000004472007986 */ /* 0x0007e2000c101508 */
[----:B0-----:R-:W-:-:S03]  /*29110*/  PRMT R66, R8, 0x7632, R66 ;  /* 0x0000763208427816 */ /* 0x001fc60000000042 */
[----:B------:R-:W-:Y:S04]  /*29120*/  STG.E.U16 desc[UR8][R116.64], R58 ;  /* 0x0000003a74007986 */ /* 0x000fe8000c101508 */
[----:B------:R-:W-:Y:S04]  /*29130*/  STG.E.U16 desc[UR8][R118.64], R69 ;  /* 0x0000004576007986 */ /* 0x000fe8000c101508 */
[----:B------:R-:W-:Y:S01]  /*29140*/  STG.E.U16 desc[UR8][R120.64], R60 ;  /* 0x0000003c78007986 */ /* 0x000fe2000c101508 */
[----:B---3--:R-:W-:-:S03]  /*29150*/  PRMT R68, R9, 0x7632, R68 ;  /* 0x0000763209447816 */ /* 0x008fc60000000044 */
[----:B------:R-:W-:Y:S01]  /*29160*/  STG.E.U16 desc[UR8][R122.64], R70 ;  /* 0x000000467a007986 */ /* 0x000fe2000c101508 */
[----:B------:R-:W-:-:S03]  /*29170*/  PRMT R0, R10, 0x7632, R0 ;  /* 0x000076320a007816 */ /* 0x000fc60000000000 */
[----:B------:R-:W-:Y:S04]  /*29180*/  STG.E.U16 desc[UR8][R124.64], R62 ;  /* 0x0000003e7c007986 */ /* 0x000fe8000c101508 */
[----:B------:R-:W-:Y:S01]  /*29190*/  STG.E.U16 desc[UR8][R126.64], R71 ;  /* 0x000000477e007986 */ /* 0x000fe2000c101508 */
[----:B------:R-:W-:-:S03]  /*291a0*/  PRMT R72, R11, 0x7632, R72 ;  /* 0x000076320b487816 */ /* 0x000fc60000000048 */
[----:B------:R-:W-:Y:S04]  /*291b0*/  STG.E.U16 desc[UR8][R128.64], R64 ;  /* 0x0000004080007986 */ /* 0x000fe8000c101508 */
[----:B------:R-:W-:Y:S01]  /*291c0*/  STG.E.U16 desc[UR8][R130.64], R8 ;  /* 0x0000000882007986 */ /* 0x000fe2000c101508 */
[----:B-1----:R-:W-:-:S03]  /*291d0*/  PRMT R74, R4, 0x7632, R74 ;  /* 0x00007632044a7816 */ /* 0x002fc6000000004a */
[----:B------:R-:W-:Y:S04]  /*291e0*/  STG.E.U16 desc[UR8][R132.64], R66 ;  /* 0x0000004284007986 */ /* 0x000fe8000c101508 */
[----:B------:R-:W-:Y:S01]  /*291f0*/  STG.E.U16 desc[UR8][R134.64], R9 ;  /* 0x0000000986007986 */ /* 0x000fe2000c101508 */
[----:B------:R-:W-:-:S03]  /*29200*/  PRMT R76, R5, 0x7632, R76 ;  /* 0x00007632054c7816 */ /* 0x000fc6000000004c */
[----:B------:R-:W-:Y:S04]  /*29210*/  STG.E.U16 desc[UR8][R136.64], R68 ;  /* 0x0000004488007986 */ /* 0x000fe8000c101508 */
[----:B------:R-:W-:Y:S01]  /*29220*/  STG.E.U16 desc[UR8][R138.64], R10 ;  /* 0x0000000a8a007986 */ /* 0x000fe2000c101508 */
[----:B------:R-:W-:-:S03]  /*29230*/  PRMT R78, R6, 0x7632, R78 ;  /* 0x00007632064e7816 */ /* 0x000fc6000000004e */
[----:B------:R-:W-:Y:S04]  /*29240*/  STG.E.U16 desc[UR8][R140.64], R0 ;  /* 0x000000008c007986 */ /* 0x000fe8000c101508 */
[----:B------:R0:W-:Y:S01]  /*29250*/  STG.E.U16 desc[UR8][R142.64], R11 ;  /* 0x0000000b8e007986 */ /* 0x0001e2000c101508 */
[----:B------:R-:W-:-:S03]  /*29260*/  PRMT R80, R7, 0x7632, R80 ;  /* 0x0000763207507816 */ /* 0x000fc60000000050 */
[----:B------:R-:W-:Y:S04]  /*29270*/  STG.E.U16 desc[UR8][R144.64], R72 ;  /* 0x0000004890007986 */ /* 0x000fe8000c101508 */
[----:B------:R-:W-:Y:S04]  /*29280*/  STG.E.U16 desc[UR8][R146.64], R4 ;  /* 0x0000000492007986 */ /* 0x000fe8000c101508 */
[----:B------:R-:W-:Y:S01]  /*29290*/  STG.E.U16 desc[UR8][R148.64], R74 ;  /* 0x0000004a94007986 */ /* 0x000fe2000c101508 */
[----:B0-----:R-:W0:Y:S01]  /*292a0*/  LDC.64 R10, c[0x0][0x3a0] ;  /* 0x0000e800ff0a7b82 */ /* 0x001e220000000a00 */
[----:B------:R-:W1:Y:S02]  /*292b0*/  S2R R92, SR_TID.X ;  /* 0x00000000005c7919 */ /* 0x000e640000002100 */
[----:B------:R-:W-:Y:S04]  /*292c0*/  STG.E.U16 desc[UR8][R150.64], R5 ;  /* 0x0000000596007986 */ /* 0x000fe8000c101508 */
[----:B------:R-:W-:Y:S04]  /*292d0*/  STG.E.U16 desc[UR8][R152.64], R76 ;  /* 0x0000004c98007986 */ /* 0x000fe8000c101508 */
[----:B------:R-:W-:Y:S04]  /*292e0*/  STG.E.U16 desc[UR8][R154.64], R6 ;  /* 0x000000069a007986 */ /* 0x000fe8000c101508 */
[----:B------:R-:W-:Y:S04]  /*292f0*/  STG.E.U16 desc[UR8][R156.64], R78 ;  /* 0x0000004e9c007986 */ /* 0x000fe8000c101508 */
[----:B------:R-:W-:Y:S04]  /*29300*/  STG.E.U16 desc[UR8][R158.64], R7 ;  /* 0x000000079e007986 */ /* 0x000fe8000c101508 */
[----:B------:R-:W-:Y:S01]  /*29310*/  STG.E.U16 desc[UR8][R160.64], R80 ;  /* 0x00000050a0007986 */ /* 0x000fe2000c101508 */
[----:B------:R-:W-:Y:S01]  /*29320*/  BAR.SYNC.DEFER_BLOCKING 0x0 ;  /* 0x0000000000007b1d */ /* 0x000fe20000010000 */
[----:B-1----:R-:W-:-:S04]  /*29330*/  SHF.R.U32.HI R162, RZ, 0x2, R92 ;  /* 0x00000002ffa27819 */ /* 0x002fc8000001165c */
[----:B------:R-:W-:-:S04]  /*29340*/  LOP3.LUT R162, R162, 0x18, RZ, 0xc0, !PT ;  /* 0x00000018a2a27812 */ /* 0x000fc800078ec0ff */
[----:B------:R-:W-:Y:S01]  /*29350*/  LOP3.LUT R162, R162, 0x1f, R92, 0xf8, !PT ;  /* 0x0000001fa2a27812 */ /* 0x000fe200078ef85c */
[----:B------:R1:W-:Y:S03]  /*29360*/  STSM.16.M88 [R164], R165 ;  /* 0x000000a5a4007844 */ /* 0x0003e60000000000 */
[----:B------:R-:W-:Y:S02]  /*29370*/  SHF.L.U32 R0, R162, 0x4, RZ ;  /* 0x00000004a2007819 */ /* 0x000fe400000006ff */
[----:B------:R-:W3:Y:S02]  /*29380*/  S2R R162, SR_TID.X ;  /* 0x0000000000a27919 */ /* 0x000ee40000002100 */
[----:B------:R-:W-:Y:S02]  /*29390*/  LOP3.LUT R8, R0, 0xf0, RZ, 0xc0, !PT ;  /* 0x000000f000087812 */ /* 0x000fe400078ec0ff */
[----:B------:R-:W4:Y:S08]  /*293a0*/  LDC R0, c[0x0][0x3ec] ;  /* 0x0000fb00ff007b82 */ /* 0x000f300000000800 */
[----:B------:R-:W-:Y:S06]  /*293b0*/  BAR.SYNC.DEFER_BLOCKING 0x0 ;  /* 0x0000000000007b1d */ /* 0x000fec0000010000 */
[----:B-1----:R-:W4:Y:S01]  /*293c0*/  S2R R165, SR_CTAID.Y ;  /* 0x0000000000a57919 */ /* 0x002f220000002600 */
[----:B------:R-:W1:Y:S01]  /*293d0*/  LDSM.16.M88 R5, [R8+UR4] ;  /* 0x000000040805783b */ /* 0x000e620008000000 */
[----:B---3--:R-:W-:-:S04]  /*293e0*/  LOP3.LUT R162, R162, 0x7f, RZ, 0xc0, !PT ;  /* 0x0000007fa2a27812 */ /* 0x008fc800078ec0ff */
[----:B------:R-:W-:Y:S01]  /*293f0*/  ISETP.GE.U32.AND P1, PT, R162, 0x40, PT ;  /* 0x00000040a200780c */ /* 0x000fe20003f26070 */
[----:B----4-:R-:W-:-:S05]  /*29400*/  IMAD R0, R165, R0, RZ ;  /* 0x00000000a5007224 */ /* 0x010fca00078e02ff */
[C---:B------:R-:W-:Y:S01]  /*29410*/  SHF.L.U32 R3, R0.reuse, 0x2, RZ ;  /* 0x0000000200037819 */ /* 0x040fe200000006ff */
[----:B------:R-:W-:Y:S01]  /*29420*/  IMAD.HI R0, R0, 0x4, RZ ;  /* 0x0000000400007827 */ /* 0x000fe200078e02ff */
[----:B--2---:R-:W-:-:S03]  /*29430*/  SHF.L.U32 R2, R163, 0x2, RZ ;  /* 0x00000002a3027819 */ /* 0x004fc600000006ff */
[----:B------:R-:W-:Y:S01]  /*29440*/  IMAD.HI R4, R163, 0x4, RZ ;  /* 0x00000004a3047827 */ /* 0x000fe200078e02ff */
[----:B0-----:R-:W-:-:S04]  /*29450*/  IADD3 R2, P2, P3, R2, R10, R3 ;  /* 0x0000000a02027210 */ /* 0x001fc80007b5e003 */
[----:B------:R-:W-:-:S05]  /*29460*/  IADD3.X R3, PT, PT, R4, R11, R0, P2, P3 ;  /* 0x0000000b04037210 */ /* 0x000fca00017e6400 */
[----:B-1----:R0:W-:Y:S01]  /*29470*/  @!P1 STG.E desc[UR8][R2.64], R5 ;  /* 0x0000000502009986 */ /* 0x0021e2000c101908 */
[----:B------:R-:W-:Y:S06]  /*29480*/  BAR.SYNC.DEFER_BLOCKING 0x0 ;  /* 0x0000000000007b1d */ /* 0x000fec0000010000 */
[----:B------:R-:W-:Y:S05]  /*29490*/  @P0 BRA `(.L_x_20) ;  /* 0x0000000000a00947 */ /* 0x000fea0003800000 */
[----:B0-----:R-:W0:Y:S01]  /*294a0*/  S2R R3, SR_CgaCtaId ;  /* 0x0000000000037919 */ /* 0x001e220000008800 */
[----:B------:R-:W-:Y:S01]  /*294b0*/  NOP ;  /* 0x0000000000007918 */ /* 0x000fe20000000000 */
[----:B------:R-:W-:Y:S01]  /*294c0*/  MOV R0, 0x50 ;  /* 0x0000005000007802 */ /* 0x000fe20000000f00 */
[----:B------:R-:W-:-:S03]  /*294d0*/  HFMA2 R7, -RZ, RZ, 0, 5.9604644775390625e-08 ;  /* 0x00000001ff077431 */ /* 0x000fc600000001ff */
[----:B0-----:R-:W-:Y:S02]  /*294e0*/  LEA R9, R3, R0, 0x18 ;  /* 0x0000000003097211 */ /* 0x001fe400078ec0ff */
[----:B------:R-:W-:Y:S02]  /*294f0*/  MOV R0, UR5 ;  /* 0x0000000500007c02 */ /* 0x000fe40008000f00 */
[----:B------:R-:W-:Y:S01]  /*29500*/  MOV R3, 0xffff ;  /* 0x0000ffff00037802 */ /* 0x000fe20000000f00 */
[----:B------:R-:W0:Y:S01]  /*29510*/  LDS R5, [R9] ;  /* 0x0000000009057984 */ /* 0x000e220000000800 */
[----:B------:R-:W-:-:S04]  /*29520*/  LOP3.LUT R0, R0, 0xffff, RZ, 0xc0, !PT ;  /* 0x0000ffff00007812 */ /* 0x000fc800078ec0ff */
[----:B------:R-:W-:-:S04]  /*29530*/  SHF.R.U32.HI R0, RZ, 0x5, R0 ;  /* 0x00000005ff007819 */ /* 0x000fc80000011600 */
[----:B------:R-:W-:Y:S02]  /*29540*/  IADD3 R2, PT, PT, R0, 0x10, RZ ;  /* 0x0000001000027810 */ /* 0x000fe40007ffe0ff */
[----:B------:R-:W-:Y:S02]  /*29550*/  SHF.L.U32 R0, R3, R0, RZ ;  /* 0x0000000003007219 */ /* 0x000fe400000006ff */
[----:B------:R-:W-:-:S04]  /*29560*/  SHF.L.U32 R3, R7, R2, RZ ;  /* 0x0000000207037219 */ /* 0x000fc800000006ff */
[----:B------:R-:W-:-:S04]  /*29570*/  LOP3.LUT R0, R3, R0, RZ, 0xfc, !PT ;  /* 0x0000000003007212 */ /* 0x000fc800078efcff */
[C---:B------:R-:W-:Y:S02]  /*29580*/  LOP3.LUT R2, R0.reuse, 0xffff, RZ, 0xc0, !PT ;  /* 0x0000ffff00027812 */ /* 0x040fe400078ec0ff */
[----:B0-----:R-:W-:-:S04]  /*29590*/  LOP3.LUT R3, R0, 0xffff, R5, 0x80, !PT ;  /* 0x0000ffff00037812 */ /* 0x001fc800078e8005 */
[----:B------:R-:W-:-:S13]  /*295a0*/  ISETP.NE.AND P0, PT, R3, R2, PT ;  /* 0x000000020300720c */ /* 0x000fda0003f05270 */
[----:B------:R-:W-:Y:S05]  /*295b0*/  @P0 BRA `(.L_x_21) ;  /* 0x0000000000500947 */ /* 0x000fea0003800000 */
[----:B------:R-:W-:Y:S02]  /*295c0*/  SHF.R.U32.HI R5, RZ, 0x10, R5 ;  /* 0x00000010ff057819 */ /* 0x000fe40000011605 */
[----:B------:R-:W-:-:S04]  /*295d0*/  SHF.R.U32.HI R2, RZ, 0x10, R0 ;  /* 0x00000010ff027819 */ /* 0x000fc80000011600 */
[----:B------:R-:W-:-:S04]  /*295e0*/  LOP3.LUT R5, R5, R2, RZ, 0xc0, !PT ;  /* 0x0000000205057212 */ /* 0x000fc800078ec0ff */
[----:B------:R-:W-:-:S13]  /*295f0*/  ISETP.NE.AND P0, PT, R5, R2, PT ;  /* 0x000000020500720c */ /* 0x000fda0003f05270 */
[----:B------:R-:W-:Y:S05]  /*29600*/  @P0 BRA `(.L_x_22) ;  /* 0x0000000000300947 */ /* 0x000fea0003800000 */
[----:B------:R-:W-:Y:S01]  /*29610*/  R2UR UR4, R0 ;  /* 0x00000000000472ca */ /* 0x000fe200000e0000 */
[----:B------:R-:W0:Y:S01]  /*29620*/  S2R R3, SR_LANEID ;  /* 0x0000000000037919 */ /* 0x000e220000000000 */
[----:B------:R-:W-:-:S06]  /*29630*/  VOTE.ANY R2, PT, PT ;  /* 0x0000000000027806 */ /* 0x000fcc00038e0100 */
[----:B------:R-:W0:Y:S05]  /*29640*/  FLO.U32 R2, R2 ;  /* 0x0000000200027300 */ /* 0x000e2a00000e0000 */
[----:B------:R-:W-:-:S06]  /*29650*/  ULOP3.LUT UR4, URZ, UR4, URZ, 0x33, !UPT ;  /* 0x00000004ff047292 */ /* 0x000fcc000f8e33ff */
[----:B------:R-:W-:-:S04]  /*29660*/  MOV R4, UR4 ;  /* 0x0000000400047c02 */ /* 0x000fc80008000f00 */
[----:B------:R-:W1:Y:S02]  /*29670*/  REDUX UR5, R4 ;  /* 0x00000000040573c4 */ /* 0x000e640000000000 */
[----:B------:R2:W-:Y:S01]  /*29680*/  UTCATOMSWS.AND URZ, UR4 ;  /* 0x0000000400ff79e3 */ /* 0x0005e20008000000 */
[----:B0-----:R-:W-:Y:S02]  /*29690*/  ISETP.EQ.U32.AND P0, PT, R2, R3, PT ;  /* 0x000000030200720c */ /* 0x001fe40003f02070 */
[----:B-1----:R-:W-:-:S11]  /*296a0*/  MOV R0, UR5 ;  /* 0x0000000500007c02 */ /* 0x002fd60008000f00 */
[----:B------:R2:W-:Y:S01]  /*296b0*/  @P0 ATOMS.AND RZ, [R9], R0 ;  /* 0x0000000009ff038c */ /* 0x0005e20002800000 */
[----:B------:R-:W-:Y:S05]  /*296c0*/  BRA `(.L_x_20) ;  /* 0x0000000000147947 */ /* 0x000fea0003800000 */
.L_x_22:
[----:B------:R-:W-:-:S07]  /*296d0*/  MOV R2, 0x296f0 ;  /* 0x000296f000027802 */ /* 0x000fce0000000f00 */
[----:B------:R-:W-:Y:S05]  /*296e0*/  CALL.REL.NOINC `($__internal_0_$__cuda_sm10x_tcgen05_guardrail_trap_col_being_dealloced_not_returned_by_alloc) ;  /* 0x0000000000447944 */ /* 0x000fea0003c00000 */
[----:B------:R-:W-:Y:S05]  /*296f0*/  BRA `(.L_x_20) ;  /* 0x0000000000087947 */ /* 0x000fea0003800000 */
.L_x_21:
[----:B------:R-:W-:-:S07]  /*29700*/  MOV R2, 0x29720 ;  /* 0x0002972000027802 */ /* 0x000fce0000000f00 */
[----:B------:R-:W-:Y:S05]  /*29710*/  CALL.REL.NOINC `($__internal_2_$__cuda_sm10x_tcgen05_guardrail_trap_unallocated_columns_being_dealloced) ;  /* 0x0000000000507944 */ /* 0x000fea0003c00000 */
.L_x_20:
[----:B------:R-:W-:Y:S01]  /*29720*/  NOP ;  /* 0x0000000000007918 */ /* 0x000fe20000000000 */
[----:B--2---:R-:W-:Y:S05]  /*29730*/  EXIT ;  /* 0x000000000000794d */ /* 0x004fea0003800000 */
.L_x_8:
[----:B------:R-:W1:Y:S02]  /*29740*/  SYNCS.PHASECHK.TRANS64.TRYWAIT P4, [UR4+0x10000], RZ ;  /* 0x010000ffff0075a7 */ /* 0x000e640008081104 */
[----:B-1----:R-:W-:Y:S05]  /*29750*/  @!P4 BRA `(.L_x_8) ;  /* 0xfffffffc00f8c947 */ /* 0x002fea000383ffff */
[----:B------:R-:W-:Y:S05]  /*29760*/  BRA `(.L_x_7) ;  /* 0xfffffe1c00fc7947 */ /* 0x000fea000383ffff */
.L_x_14:
[----:B------:R-:W1:Y:S02]  /*29770*/  SYNCS.PHASECHK.TRANS64.TRYWAIT P3, [UR4+0x38010], RZ ;  /* 0x038010ffff0075a7 */ /* 0x000e640008061104 */
[----:B-1----:R-:W-:Y:S05]  /*29780*/  @!P3 BRA `(.L_x_14) ;  /* 0xfffffffc00f8b947 */ /* 0x002fea000383ffff */
[----:B------:R-:W-:Y:S05]  /*29790*/  BRA `(.L_x_23) ;  /* 0xffffff4400247947 */ /* 0x000fea000383ffff */
.L_x_15:
[----:B------:R-:W1:Y:S02]  /*297a0*/  SYNCS.PHASECHK.TRANS64.TRYWAIT P3, [UR6], R118 ;  /* 0x00000076ff0075a7 */ /* 0x000e640008061106 */
[----:B-1----:R-:W-:Y:S05]  /*297b0*/  @!P3 BRA `(.L_x_15) ;  /* 0xfffffffc00f8b947 */ /* 0x002fea000383ffff */
[----:B------:R-:W-:Y:S05]  /*297c0*/  BRA `(.L_x_24) ;  /* 0xffffff5800c07947 */ /* 0x000fea000383ffff */
.L_x_19:
[----:B------:R-:W1:Y:S02]  /*297d0*/  SYNCS.PHASECHK.TRANS64.TRYWAIT P3, [UR6], R141 ;  /* 0x0000008dff0075a7 */ /* 0x000e640008061106 */
[----:B-1----:R-:W-:Y:S05]  /*297e0*/  @!P3 BRA `(.L_x_19) ;  /* 0xfffffffc00f8b947 */ /* 0x002fea000383ffff */
[----:B------:R-:W-:Y:S05]  /*297f0*/  BRA `(.L_x_18) ;  /* 0xffffffac00b07947 */ /* 0x000fea000383ffff */
        .weak           $__internal_0_$__cuda_sm10x_tcgen05_guardrail_trap_col_being_dealloced_not_returned_by_alloc
        .type           $__internal_0_$__cuda_sm10x_tcgen05_guardrail_trap_col_being_dealloced_not_returned_by_alloc,@function
        .size           $__internal_0_$__cuda_sm10x_tcgen05_guardrail_trap_col_being_dealloced_not_returned_by_alloc,($__internal_1_$__cuda_sm10x_tcgen05_guardrail_trap_phase_invalid_during_alloc - $__internal_0_$__cuda_sm10x_tcgen05_guardrail_trap_col_being_dealloced_not_returned_by_alloc)
$__internal_0_$__cuda_sm10x_tcgen05_guardrail_trap_col_being_dealloced_not_returned_by_alloc:
[----:B------:R-:W-:Y:S05]  /*29800*/  BPT.TRAP 0x1 ;  /* 0x000000040000795c */ /* 0x000fea0000300000 */
[----:B------:R-:W-:-:S04]  /*29810*/  MOV R3, 0x0 ;  /* 0x0000000000037802 */ /* 0x000fc80000000f00 */
[----:B------:R-:W-:Y:S05]  /*29820*/  RET.REL.NODEC R2 `(attn_fwd) ;  /* 0xfffffd6402f47950 */ /* 0x000fea0003c3ffff */
        .weak           $__internal_1_$__cuda_sm10x_tcgen05_guardrail_trap_phase_invalid_during_alloc
        .type           $__internal_1_$__cuda_sm10x_tcgen05_guardrail_trap_phase_invalid_during_alloc,@function
        .size           $__internal_1_$__cuda_sm10x_tcgen05_guardrail_trap_phase_invalid_during_alloc,($__internal_2_$__cuda_sm10x_tcgen05_guardrail_trap_unallocated_columns_being_dealloced - $__internal_1_$__cuda_sm10x_tcgen05_guardrail_trap_phase_invalid_during_alloc)
$__internal_1_$__cuda_sm10x_tcgen05_guardrail_trap_phase_invalid_during_alloc:
[----:B------:R-:W-:Y:S05]  /*29830*/  BPT.TRAP 0x1 ;  /* 0x000000040000795c */ /* 0x000fea0000300000 */
[----:B------:R-:W-:-:S04]  /*29840*/  HFMA2 R3, -RZ, RZ, 0, 0 ;  /* 0x00000000ff037431 */ /* 0x000fc800000001ff */
[----:B------:R-:W-:Y:S05]  /*29850*/  RET.REL.NODEC R2 `(attn_fwd) ;  /* 0xfffffd6402e87950 */ /* 0x000fea0003c3ffff */
        .weak           $__internal_2_$__cuda_sm10x_tcgen05_guardrail_trap_unallocated_columns_being_dealloced
        .type           $__internal_2_$__cuda_sm10x_tcgen05_guardrail_trap_unallocated_columns_being_dealloced,@function
        .size           $__internal_2_$__cuda_sm10x_tcgen05_guardrail_trap_unallocated_columns_being_dealloced,(.L_x_28 - $__internal_2_$__cuda_sm10x_tcgen05_guardrail_trap_unallocated_columns_being_dealloced)
$__internal_2_$__cuda_sm10x_tcgen05_guardrail_trap_unallocated_columns_being_dealloced:
[----:B------:R-:W-:Y:S05]  /*29860*/  BPT.TRAP 0x1 ;  /* 0x000000040000795c */ /* 0x000fea0000300000 */
[----:B------:R-:W-:-:S04]  /*29870*/  MOV R3, 0x0 ;  /* 0x0000000000037802 */ /* 0x000fc80000000f00 */
[----:B------:R-:W-:Y:S05]  /*29880*/  RET.REL.NODEC R2 `(attn_fwd) ;  /* 0xfffffd6402dc7950 */ /* 0x000fea0003c3ffff */
.L_x_25:
[----:B------:R-:W-:-:S00]  /*29890*/  BRA `(.L_x_25) ;  /* 0xfffffffc00fc7947 */ /* 0x000fc0000383ffff */
[----:B------:R-:W-:-:S00]  /*298a0*/  NOP ;  /* 0x0000000000007918 */ /* 0x000fc00000000000 */
        /* <DEDUP_REMOVED lines=13> */
.L_x_28:


//--------------------- .nv.global.init           --------------------------
	.section	.nv.global.init,"aw",@progbits
.nv.global.init:
	.type		_$_str,@object
	.size		_$_str,(.L_3 - _$_str)
_$_str:
        /*0000*/ 	.byte	0x5f, 0x5f, 0x43, 0x55, 0x44, 0x41, 0x5f, 0x46, 0x54, 0x5a, 0x00
.L_3:


//--------------------- .nv.shared.attn_fwd       --------------------------
	.section	.nv.shared.attn_fwd,"aw",@nobits
	.sectionflags	@""
	.align	16
	.zero		1024


//--------------------- .nv.shared.reserved.0     --------------------------
	.section	.nv.shared.reserved.0,"aw",@nobits
	.align	8
	.weak		__nv_reservedSMEM_offset_0_alias
	.size		__nv_reservedSMEM_offset_0_alias, 0, 64
	.other		__nv_reservedSMEM_offset_0_alias,@"STO_CUDA_RESERVED_SHARED STV_DEFAULT"
__nv_reservedSMEM_offset_0_alias:
	.zero		0
.nv.shared.reserved.0:
	.zero		64
	.weak		__nv_reservedSMEM_allocation_phase
	.type		__nv_reservedSMEM_allocation_phase,@object
	.size		__nv_reservedSMEM_allocation_phase,(.L_0 - __nv_reservedSMEM_allocation_phase)
__nv_reservedSMEM_allocation_phase:
	.zero		1
.L_0:
	.zero		7
	.weak		__nv_reservedSMEM_devtool_atexit_pc
	.type		__nv_reservedSMEM_devtool_atexit_pc,@object
	.size		__nv_reservedSMEM_devtool_atexit_pc,(__nv_reservedSMEM_allocation_mask - __nv_reservedSMEM_devtool_atexit_pc)
__nv_reservedSMEM_devtool_atexit_pc:
	.zero		8
	.weak		__nv_reservedSMEM_allocation_mask
	.type		__nv_reservedSMEM_allocation_mask,@object
	.size		__nv_reservedSMEM_allocation_mask,(.L_2 - __nv_reservedSMEM_allocation_mask)
__nv_reservedSMEM_allocation_mask:
	.zero		4
.L_2:


//--------------------- .nv.constant0.attn_fwd    --------------------------
	.section	.nv.constant0.attn_fwd,"a",@progbits
	.sectionflags	@""
	.align	4
.nv.constant0.attn_fwd:
	.zero		1032


//--------------------- SYMBOLS --------------------------

	.type		.nv.reservedSmem.offset0,@object
	.size		.nv.reservedSmem.offset0,0x4
	.type		.nv.reservedSmem.cap,@object
	.size		.nv.reservedSmem.cap,0x4
